//
// Generated by NVIDIA NVVM Compiler
//
// Compiler Build ID: CL-36424714
// Cuda compilation tools, release 13.0, V13.0.88
// Based on NVVM 20.0.0
//

.version 9.0
.target sm_100
.address_size 64

	// .globl	_ZN3cub18CUB_300001_SM_10006detail11EmptyKernelIvEEvv
// _ZZN3cub18CUB_300001_SM_10006detail6reduce28DeviceReduceSingleTileKernelINS2_10policy_hubIN4cuda3std3__45tupleIJblEEEjN6thrust24THRUST_300001_SM_1000_NS8cuda_cub9__find_if7functorIS9_EEE10Policy1000ENSB_12zip_iteratorINS8_IJNSD_26transform_input_iterator_tIbNSB_6detail15normal_iteratorINSB_10device_ptrIiEEEE17greater_than_fourEENSB_17counting_iteratorIlNSB_11use_defaultESS_SS_EEEEEEEPS9_jSF_S9_S9_NS7_10__identityEEEvT0_T1_T2_T3_T4_T6_E12temp_storage has been demoted
// _ZZN3cub18CUB_300001_SM_10006detail6reduce18DeviceReduceKernelINS2_10policy_hubIN4cuda3std3__45tupleIJblEEEjN6thrust24THRUST_300001_SM_1000_NS8cuda_cub9__find_if7functorIS9_EEE10Policy1000ENSB_12zip_iteratorINS8_IJNSD_26transform_input_iterator_tIbNSB_6detail15normal_iteratorINSB_10device_ptrIiEEEE17greater_than_fourEENSB_17counting_iteratorIlNSB_11use_defaultESS_SS_EEEEEEEjSF_S9_NS7_10__identityEEEvT0_PT3_T1_NS0_13GridEvenShareIS10_EET2_T4_E12temp_storage has been demoted
// _ZZN3cub18CUB_300001_SM_10006detail6reduce28DeviceReduceSingleTileKernelINS2_10policy_hubIN4cuda3std3__45tupleIJblEEEjN6thrust24THRUST_300001_SM_1000_NS8cuda_cub9__find_if7functorIS9_EEE10Policy1000EPS9_SI_iSF_S9_S9_NS7_10__identityEEEvT0_T1_T2_T3_T4_T6_E12temp_storage has been demoted
// _ZZN3cub18CUB_300001_SM_10006detail6reduce28DeviceReduceSingleTileKernelINS2_10policy_hubIN4cuda3std3__45tupleIJblEEEyN6thrust24THRUST_300001_SM_1000_NS8cuda_cub9__find_if7functorIS9_EEE10Policy1000ENSB_12zip_iteratorINS8_IJNSD_26transform_input_iterator_tIbNSB_6detail15normal_iteratorINSB_10device_ptrIiEEEE17greater_than_fourEENSB_17counting_iteratorIlNSB_11use_defaultESS_SS_EEEEEEEPS9_ySF_S9_S9_NS7_10__identityEEEvT0_T1_T2_T3_T4_T6_E12temp_storage has been demoted
// _ZZN3cub18CUB_300001_SM_10006detail6reduce18DeviceReduceKernelINS2_10policy_hubIN4cuda3std3__45tupleIJblEEEyN6thrust24THRUST_300001_SM_1000_NS8cuda_cub9__find_if7functorIS9_EEE10Policy1000ENSB_12zip_iteratorINS8_IJNSD_26transform_input_iterator_tIbNSB_6detail15normal_iteratorINSB_10device_ptrIiEEEE17greater_than_fourEENSB_17counting_iteratorIlNSB_11use_defaultESS_SS_EEEEEEEySF_S9_NS7_10__identityEEEvT0_PT3_T1_NS0_13GridEvenShareIS10_EET2_T4_E12temp_storage has been demoted
// _ZZN3cub18CUB_300001_SM_10006detail6reduce28DeviceReduceSingleTileKernelINS2_10policy_hubIN4cuda3std3__45tupleIJblEEEyN6thrust24THRUST_300001_SM_1000_NS8cuda_cub9__find_if7functorIS9_EEE10Policy1000EPS9_SI_iSF_S9_S9_NS7_10__identityEEEvT0_T1_T2_T3_T4_T6_E12temp_storage has been demoted
.global .align 1 .b8 _ZN34_INTERNAL_06b227fe_4_k_cu__Z4testv4cuda3std3__45__cpo5beginE[1];
.global .align 1 .b8 _ZN34_INTERNAL_06b227fe_4_k_cu__Z4testv4cuda3std3__45__cpo3endE[1];
.global .align 1 .b8 _ZN34_INTERNAL_06b227fe_4_k_cu__Z4testv4cuda3std3__45__cpo6cbeginE[1];
.global .align 1 .b8 _ZN34_INTERNAL_06b227fe_4_k_cu__Z4testv4cuda3std3__45__cpo4cendE[1];
.global .align 1 .b8 _ZN34_INTERNAL_06b227fe_4_k_cu__Z4testv4cuda3std3__45__cpo6rbeginE[1];
.global .align 1 .b8 _ZN34_INTERNAL_06b227fe_4_k_cu__Z4testv4cuda3std3__45__cpo4rendE[1];
.global .align 1 .b8 _ZN34_INTERNAL_06b227fe_4_k_cu__Z4testv4cuda3std3__45__cpo7crbeginE[1];
.global .align 1 .b8 _ZN34_INTERNAL_06b227fe_4_k_cu__Z4testv4cuda3std3__45__cpo5crendE[1];
.global .align 1 .b8 _ZN34_INTERNAL_06b227fe_4_k_cu__Z4testv4cuda3std3__436_GLOBAL__N__06b227fe_4_k_cu__Z4testv6ignoreE[1];
.global .align 1 .b8 _ZN34_INTERNAL_06b227fe_4_k_cu__Z4testv4cuda3std3__419piecewise_constructE[1];
.global .align 1 .b8 _ZN34_INTERNAL_06b227fe_4_k_cu__Z4testv4cuda3std3__48in_placeE[1];
.global .align 1 .b8 _ZN34_INTERNAL_06b227fe_4_k_cu__Z4testv4cuda3std3__420unreachable_sentinelE[1];
.global .align 1 .b8 _ZN34_INTERNAL_06b227fe_4_k_cu__Z4testv4cuda3std3__47nulloptE[1];
.global .align 1 .b8 _ZN34_INTERNAL_06b227fe_4_k_cu__Z4testv4cuda3std3__48unexpectE[1];
.global .align 1 .b8 _ZN34_INTERNAL_06b227fe_4_k_cu__Z4testv4cuda3std6ranges3__45__cpo4swapE[1];
.global .align 1 .b8 _ZN34_INTERNAL_06b227fe_4_k_cu__Z4testv4cuda3std6ranges3__45__cpo9iter_moveE[1];
.global .align 1 .b8 _ZN34_INTERNAL_06b227fe_4_k_cu__Z4testv4cuda3std6ranges3__45__cpo5beginE[1];
.global .align 1 .b8 _ZN34_INTERNAL_06b227fe_4_k_cu__Z4testv4cuda3std6ranges3__45__cpo3endE[1];
.global .align 1 .b8 _ZN34_INTERNAL_06b227fe_4_k_cu__Z4testv4cuda3std6ranges3__45__cpo6cbeginE[1];
.global .align 1 .b8 _ZN34_INTERNAL_06b227fe_4_k_cu__Z4testv4cuda3std6ranges3__45__cpo4cendE[1];
.global .align 1 .b8 _ZN34_INTERNAL_06b227fe_4_k_cu__Z4testv4cuda3std6ranges3__45__cpo7advanceE[1];
.global .align 1 .b8 _ZN34_INTERNAL_06b227fe_4_k_cu__Z4testv4cuda3std6ranges3__45__cpo9iter_swapE[1];
.global .align 1 .b8 _ZN34_INTERNAL_06b227fe_4_k_cu__Z4testv4cuda3std6ranges3__45__cpo4nextE[1];
.global .align 1 .b8 _ZN34_INTERNAL_06b227fe_4_k_cu__Z4testv4cuda3std6ranges3__45__cpo4prevE[1];
.global .align 1 .b8 _ZN34_INTERNAL_06b227fe_4_k_cu__Z4testv4cuda3std6ranges3__45__cpo4dataE[1];
.global .align 1 .b8 _ZN34_INTERNAL_06b227fe_4_k_cu__Z4testv4cuda3std6ranges3__45__cpo5cdataE[1];
.global .align 1 .b8 _ZN34_INTERNAL_06b227fe_4_k_cu__Z4testv4cuda3std6ranges3__45__cpo4sizeE[1];
.global .align 1 .b8 _ZN34_INTERNAL_06b227fe_4_k_cu__Z4testv4cuda3std6ranges3__45__cpo5ssizeE[1];
.global .align 1 .b8 _ZN34_INTERNAL_06b227fe_4_k_cu__Z4testv4cuda3std6ranges3__45__cpo8distanceE[1];
.global .align 1 .b8 _ZN34_INTERNAL_06b227fe_4_k_cu__Z4testv6thrust24THRUST_300001_SM_1000_NS8cuda_cub3parE[1];
.global .align 1 .b8 _ZN34_INTERNAL_06b227fe_4_k_cu__Z4testv6thrust24THRUST_300001_SM_1000_NS8cuda_cub10par_nosyncE[1];
.global .align 1 .b8 _ZN34_INTERNAL_06b227fe_4_k_cu__Z4testv6thrust24THRUST_300001_SM_1000_NS6system6detail10sequential3seqE[1];
.global .align 1 .b8 _ZN34_INTERNAL_06b227fe_4_k_cu__Z4testv6thrust24THRUST_300001_SM_1000_NS6system3cpp3parE[1];
.global .align 1 .b8 _ZN34_INTERNAL_06b227fe_4_k_cu__Z4testv6thrust24THRUST_300001_SM_1000_NS12placeholders2_1E[1];
.global .align 1 .b8 _ZN34_INTERNAL_06b227fe_4_k_cu__Z4testv6thrust24THRUST_300001_SM_1000_NS12placeholders2_2E[1];
.global .align 1 .b8 _ZN34_INTERNAL_06b227fe_4_k_cu__Z4testv6thrust24THRUST_300001_SM_1000_NS12placeholders2_3E[1];
.global .align 1 .b8 _ZN34_INTERNAL_06b227fe_4_k_cu__Z4testv6thrust24THRUST_300001_SM_1000_NS12placeholders2_4E[1];
.global .align 1 .b8 _ZN34_INTERNAL_06b227fe_4_k_cu__Z4testv6thrust24THRUST_300001_SM_1000_NS12placeholders2_5E[1];
.global .align 1 .b8 _ZN34_INTERNAL_06b227fe_4_k_cu__Z4testv6thrust24THRUST_300001_SM_1000_NS12placeholders2_6E[1];
.global .align 1 .b8 _ZN34_INTERNAL_06b227fe_4_k_cu__Z4testv6thrust24THRUST_300001_SM_1000_NS12placeholders2_7E[1];
.global .align 1 .b8 _ZN34_INTERNAL_06b227fe_4_k_cu__Z4testv6thrust24THRUST_300001_SM_1000_NS12placeholders2_8E[1];
.global .align 1 .b8 _ZN34_INTERNAL_06b227fe_4_k_cu__Z4testv6thrust24THRUST_300001_SM_1000_NS12placeholders2_9E[1];
.global .align 1 .b8 _ZN34_INTERNAL_06b227fe_4_k_cu__Z4testv6thrust24THRUST_300001_SM_1000_NS12placeholders3_10E[1];
.global .align 1 .b8 _ZN34_INTERNAL_06b227fe_4_k_cu__Z4testv6thrust24THRUST_300001_SM_1000_NS3seqE[1];
.global .align 1 .b8 _ZN34_INTERNAL_06b227fe_4_k_cu__Z4testv6thrust24THRUST_300001_SM_1000_NS6deviceE[1];

.visible .entry _ZN3cub18CUB_300001_SM_10006detail11EmptyKernelIvEEvv()
{


	ret;

}
	// .globl	_ZN3cub18CUB_300001_SM_10006detail6reduce28DeviceReduceSingleTileKernelINS2_10policy_hubIN4cuda3std3__45tupleIJblEEEjN6thrust24THRUST_300001_SM_1000_NS8cuda_cub9__find_if7functorIS9_EEE10Policy1000ENSB_12zip_iteratorINS8_IJNSD_26transform_input_iterator_tIbNSB_6detail15normal_iteratorINSB_10device_ptrIiEEEE17greater_than_fourEENSB_17counting_iteratorIlNSB_11use_defaultESS_SS_EEEEEEEPS9_jSF_S9_S9_NS7_10__identityEEEvT0_T1_T2_T3_T4_T6_
.visible .entry _ZN3cub18CUB_300001_SM_10006detail6reduce28DeviceReduceSingleTileKernelINS2_10policy_hubIN4cuda3std3__45tupleIJblEEEjN6thrust24THRUST_300001_SM_1000_NS8cuda_cub9__find_if7functorIS9_EEE10Policy1000ENSB_12zip_iteratorINS8_IJNSD_26transform_input_iterator_tIbNSB_6detail15normal_iteratorINSB_10device_ptrIiEEEE17greater_than_fourEENSB_17counting_iteratorIlNSB_11use_defaultESS_SS_EEEEEEEPS9_jSF_S9_S9_NS7_10__identityEEEvT0_T1_T2_T3_T4_T6_(
	.param .align 8 .b8 _ZN3cub18CUB_300001_SM_10006detail6reduce28DeviceReduceSingleTileKernelINS2_10policy_hubIN4cuda3std3__45tupleIJblEEEjN6thrust24THRUST_300001_SM_1000_NS8cuda_cub9__find_if7functorIS9_EEE10Policy1000ENSB_12zip_iteratorINS8_IJNSD_26transform_input_iterator_tIbNSB_6detail15normal_iteratorINSB_10device_ptrIiEEEE17greater_than_fourEENSB_17counting_iteratorIlNSB_11use_defaultESS_SS_EEEEEEEPS9_jSF_S9_S9_NS7_10__identityEEEvT0_T1_T2_T3_T4_T6__param_0[24],
	.param .u64 .ptr .align 1 _ZN3cub18CUB_300001_SM_10006detail6reduce28DeviceReduceSingleTileKernelINS2_10policy_hubIN4cuda3std3__45tupleIJblEEEjN6thrust24THRUST_300001_SM_1000_NS8cuda_cub9__find_if7functorIS9_EEE10Policy1000ENSB_12zip_iteratorINS8_IJNSD_26transform_input_iterator_tIbNSB_6detail15normal_iteratorINSB_10device_ptrIiEEEE17greater_than_fourEENSB_17counting_iteratorIlNSB_11use_defaultESS_SS_EEEEEEEPS9_jSF_S9_S9_NS7_10__identityEEEvT0_T1_T2_T3_T4_T6__param_1,
	.param .u32 _ZN3cub18CUB_300001_SM_10006detail6reduce28DeviceReduceSingleTileKernelINS2_10policy_hubIN4cuda3std3__45tupleIJblEEEjN6thrust24THRUST_300001_SM_1000_NS8cuda_cub9__find_if7functorIS9_EEE10Policy1000ENSB_12zip_iteratorINS8_IJNSD_26transform_input_iterator_tIbNSB_6detail15normal_iteratorINSB_10device_ptrIiEEEE17greater_than_fourEENSB_17counting_iteratorIlNSB_11use_defaultESS_SS_EEEEEEEPS9_jSF_S9_S9_NS7_10__identityEEEvT0_T1_T2_T3_T4_T6__param_2,
	.param .align 1 .b8 _ZN3cub18CUB_300001_SM_10006detail6reduce28DeviceReduceSingleTileKernelINS2_10policy_hubIN4cuda3std3__45tupleIJblEEEjN6thrust24THRUST_300001_SM_1000_NS8cuda_cub9__find_if7functorIS9_EEE10Policy1000ENSB_12zip_iteratorINS8_IJNSD_26transform_input_iterator_tIbNSB_6detail15normal_iteratorINSB_10device_ptrIiEEEE17greater_than_fourEENSB_17counting_iteratorIlNSB_11use_defaultESS_SS_EEEEEEEPS9_jSF_S9_S9_NS7_10__identityEEEvT0_T1_T2_T3_T4_T6__param_3[1],
	.param .align 8 .b8 _ZN3cub18CUB_300001_SM_10006detail6reduce28DeviceReduceSingleTileKernelINS2_10policy_hubIN4cuda3std3__45tupleIJblEEEjN6thrust24THRUST_300001_SM_1000_NS8cuda_cub9__find_if7functorIS9_EEE10Policy1000ENSB_12zip_iteratorINS8_IJNSD_26transform_input_iterator_tIbNSB_6detail15normal_iteratorINSB_10device_ptrIiEEEE17greater_than_fourEENSB_17counting_iteratorIlNSB_11use_defaultESS_SS_EEEEEEEPS9_jSF_S9_S9_NS7_10__identityEEEvT0_T1_T2_T3_T4_T6__param_4[16],
	.param .align 1 .b8 _ZN3cub18CUB_300001_SM_10006detail6reduce28DeviceReduceSingleTileKernelINS2_10policy_hubIN4cuda3std3__45tupleIJblEEEjN6thrust24THRUST_300001_SM_1000_NS8cuda_cub9__find_if7functorIS9_EEE10Policy1000ENSB_12zip_iteratorINS8_IJNSD_26transform_input_iterator_tIbNSB_6detail15normal_iteratorINSB_10device_ptrIiEEEE17greater_than_fourEENSB_17counting_iteratorIlNSB_11use_defaultESS_SS_EEEEEEEPS9_jSF_S9_S9_NS7_10__identityEEEvT0_T1_T2_T3_T4_T6__param_5[1]
)
.maxntid 256
.minnctapersm 1
{
	.reg .pred 	%p<329>;
	.reg .b16 	%rs<415>;
	.reg .b32 	%r<485>;
	.reg .b64 	%rd<449>;
	// demoted variable
	.shared .align 8 .b8 _ZZN3cub18CUB_300001_SM_10006detail6reduce28DeviceReduceSingleTileKernelINS2_10policy_hubIN4cuda3std3__45tupleIJblEEEjN6thrust24THRUST_300001_SM_1000_NS8cuda_cub9__find_if7functorIS9_EEE10Policy1000ENSB_12zip_iteratorINS8_IJNSD_26transform_input_iterator_tIbNSB_6detail15normal_iteratorINSB_10device_ptrIiEEEE17greater_than_fourEENSB_17counting_iteratorIlNSB_11use_defaultESS_SS_EEEEEEEPS9_jSF_S9_S9_NS7_10__identityEEEvT0_T1_T2_T3_T4_T6_E12temp_storage[152];
	ld.param.u64 	%rd114, [_ZN3cub18CUB_300001_SM_10006detail6reduce28DeviceReduceSingleTileKernelINS2_10policy_hubIN4cuda3std3__45tupleIJblEEEjN6thrust24THRUST_300001_SM_1000_NS8cuda_cub9__find_if7functorIS9_EEE10Policy1000ENSB_12zip_iteratorINS8_IJNSD_26transform_input_iterator_tIbNSB_6detail15normal_iteratorINSB_10device_ptrIiEEEE17greater_than_fourEENSB_17counting_iteratorIlNSB_11use_defaultESS_SS_EEEEEEEPS9_jSF_S9_S9_NS7_10__identityEEEvT0_T1_T2_T3_T4_T6__param_4+8];
	ld.param.u64 	%rd113, [_ZN3cub18CUB_300001_SM_10006detail6reduce28DeviceReduceSingleTileKernelINS2_10policy_hubIN4cuda3std3__45tupleIJblEEEjN6thrust24THRUST_300001_SM_1000_NS8cuda_cub9__find_if7functorIS9_EEE10Policy1000ENSB_12zip_iteratorINS8_IJNSD_26transform_input_iterator_tIbNSB_6detail15normal_iteratorINSB_10device_ptrIiEEEE17greater_than_fourEENSB_17counting_iteratorIlNSB_11use_defaultESS_SS_EEEEEEEPS9_jSF_S9_S9_NS7_10__identityEEEvT0_T1_T2_T3_T4_T6__param_0+16];
	ld.param.u64 	%rd112, [_ZN3cub18CUB_300001_SM_10006detail6reduce28DeviceReduceSingleTileKernelINS2_10policy_hubIN4cuda3std3__45tupleIJblEEEjN6thrust24THRUST_300001_SM_1000_NS8cuda_cub9__find_if7functorIS9_EEE10Policy1000ENSB_12zip_iteratorINS8_IJNSD_26transform_input_iterator_tIbNSB_6detail15normal_iteratorINSB_10device_ptrIiEEEE17greater_than_fourEENSB_17counting_iteratorIlNSB_11use_defaultESS_SS_EEEEEEEPS9_jSF_S9_S9_NS7_10__identityEEEvT0_T1_T2_T3_T4_T6__param_0];
	ld.param.u64 	%rd115, [_ZN3cub18CUB_300001_SM_10006detail6reduce28DeviceReduceSingleTileKernelINS2_10policy_hubIN4cuda3std3__45tupleIJblEEEjN6thrust24THRUST_300001_SM_1000_NS8cuda_cub9__find_if7functorIS9_EEE10Policy1000ENSB_12zip_iteratorINS8_IJNSD_26transform_input_iterator_tIbNSB_6detail15normal_iteratorINSB_10device_ptrIiEEEE17greater_than_fourEENSB_17counting_iteratorIlNSB_11use_defaultESS_SS_EEEEEEEPS9_jSF_S9_S9_NS7_10__identityEEEvT0_T1_T2_T3_T4_T6__param_1];
	ld.param.u32 	%r44, [_ZN3cub18CUB_300001_SM_10006detail6reduce28DeviceReduceSingleTileKernelINS2_10policy_hubIN4cuda3std3__45tupleIJblEEEjN6thrust24THRUST_300001_SM_1000_NS8cuda_cub9__find_if7functorIS9_EEE10Policy1000ENSB_12zip_iteratorINS8_IJNSD_26transform_input_iterator_tIbNSB_6detail15normal_iteratorINSB_10device_ptrIiEEEE17greater_than_fourEENSB_17counting_iteratorIlNSB_11use_defaultESS_SS_EEEEEEEPS9_jSF_S9_S9_NS7_10__identityEEEvT0_T1_T2_T3_T4_T6__param_2];
	ld.param.u8 	%rs100, [_ZN3cub18CUB_300001_SM_10006detail6reduce28DeviceReduceSingleTileKernelINS2_10policy_hubIN4cuda3std3__45tupleIJblEEEjN6thrust24THRUST_300001_SM_1000_NS8cuda_cub9__find_if7functorIS9_EEE10Policy1000ENSB_12zip_iteratorINS8_IJNSD_26transform_input_iterator_tIbNSB_6detail15normal_iteratorINSB_10device_ptrIiEEEE17greater_than_fourEENSB_17counting_iteratorIlNSB_11use_defaultESS_SS_EEEEEEEPS9_jSF_S9_S9_NS7_10__identityEEEvT0_T1_T2_T3_T4_T6__param_4];
	cvta.to.global.u64 	%rd1, %rd115;
	setp.ne.s32 	%p1, %r44, 0;
	@%p1 bra 	$L__BB1_3;
	mov.u32 	%r470, %tid.x;
	setp.ne.s32 	%p328, %r470, 0;
	@%p328 bra 	$L__BB1_123;
	st.global.u8 	[%rd1], %rs100;
	st.global.u64 	[%rd1+8], %rd114;
	bra.uni 	$L__BB1_123;
$L__BB1_3:
	cvta.to.global.u64 	%rd2, %rd112;
	setp.gt.u32 	%p2, %r44, 1023;
	@%p2 bra 	$L__BB1_80;
	mov.u32 	%r1, %tid.x;
	setp.ge.u32 	%p149, %r1, %r44;
	mov.b16 	%rs383, 0;
	mov.b64 	%rd417, 0;
	mov.u32 	%r474, %r1;
	@%p149 bra 	$L__BB1_6;
	cvt.u64.u32 	%rd279, %r1;
	mul.wide.u32 	%rd280, %r1, 4;
	add.s64 	%rd281, %rd2, %rd280;
	add.s64 	%rd417, %rd113, %rd279;
	ld.global.u32 	%r216, [%rd281];
	setp.gt.s32 	%p150, %r216, 4;
	selp.u16 	%rs383, 1, 0, %p150;
	add.s32 	%r474, %r1, 256;
$L__BB1_6:
	setp.ge.u32 	%p151, %r474, %r44;
	@%p151 bra 	$L__BB1_18;
	not.b32 	%r217, %r474;
	add.s32 	%r4, %r44, %r217;
	shr.u32 	%r218, %r4, 8;
	add.s32 	%r5, %r218, 1;
	and.b32  	%r6, %r5, 7;
	setp.lt.u32 	%p152, %r4, 1792;
	@%p152 bra 	$L__BB1_10;
	and.b32  	%r219, %r5, 33554424;
	neg.s32 	%r472, %r219;
$L__BB1_9:
	.pragma "nounroll";
	cvt.u64.u32 	%rd283, %r474;
	mul.wide.u32 	%rd284, %r474, 4;
	add.s64 	%rd285, %rd2, %rd284;
	add.s64 	%rd286, %rd113, %rd283;
	ld.global.u32 	%r220, [%rd285];
	setp.gt.s32 	%p153, %r220, 4;
	selp.u16 	%rs224, 1, 0, %p153;
	and.b16  	%rs225, %rs383, 255;
	setp.ne.s16 	%p155, %rs225, 0;
	and.pred  	%p156, %p155, %p153;
	min.s64 	%rd287, %rd286, %rd417;
	setp.eq.s16 	%p157, %rs225, 0;
	selp.b64 	%rd288, %rd286, %rd417, %p157;
	selp.b16 	%rs226, %rs224, %rs383, %p157;
	selp.b64 	%rd289, %rd287, %rd288, %p156;
	selp.b16 	%rs227, 1, %rs226, %p156;
	and.b16  	%rs228, %rs227, 255;
	add.s64 	%rd290, %rd286, 256;
	ld.global.u32 	%r221, [%rd285+1024];
	setp.gt.s32 	%p158, %r221, 4;
	selp.u16 	%rs229, 1, 0, %p158;
	setp.ne.s16 	%p160, %rs228, 0;
	and.pred  	%p161, %p160, %p158;
	min.s64 	%rd291, %rd290, %rd289;
	setp.eq.s16 	%p162, %rs228, 0;
	selp.b64 	%rd292, %rd290, %rd289, %p162;
	selp.b16 	%rs230, %rs229, %rs227, %p162;
	selp.b64 	%rd293, %rd291, %rd292, %p161;
	selp.b16 	%rs231, 1, %rs230, %p161;
	and.b16  	%rs232, %rs231, 255;
	add.s64 	%rd294, %rd286, 512;
	ld.global.u32 	%r222, [%rd285+2048];
	setp.gt.s32 	%p163, %r222, 4;
	selp.u16 	%rs233, 1, 0, %p163;
	setp.ne.s16 	%p165, %rs232, 0;
	and.pred  	%p166, %p165, %p163;
	min.s64 	%rd295, %rd294, %rd293;
	setp.eq.s16 	%p167, %rs232, 0;
	selp.b64 	%rd296, %rd294, %rd293, %p167;
	selp.b16 	%rs234, %rs233, %rs231, %p167;
	selp.b64 	%rd297, %rd295, %rd296, %p166;
	selp.b16 	%rs235, 1, %rs234, %p166;
	and.b16  	%rs236, %rs235, 255;
	add.s64 	%rd298, %rd286, 768;
	ld.global.u32 	%r223, [%rd285+3072];
	setp.gt.s32 	%p168, %r223, 4;
	selp.u16 	%rs237, 1, 0, %p168;
	setp.ne.s16 	%p170, %rs236, 0;
	and.pred  	%p171, %p170, %p168;
	min.s64 	%rd299, %rd298, %rd297;
	setp.eq.s16 	%p172, %rs236, 0;
	selp.b64 	%rd300, %rd298, %rd297, %p172;
	selp.b16 	%rs238, %rs237, %rs235, %p172;
	selp.b64 	%rd301, %rd299, %rd300, %p171;
	selp.b16 	%rs239, 1, %rs238, %p171;
	and.b16  	%rs240, %rs239, 255;
	add.s64 	%rd302, %rd286, 1024;
	ld.global.u32 	%r224, [%rd285+4096];
	setp.gt.s32 	%p173, %r224, 4;
	selp.u16 	%rs241, 1, 0, %p173;
	setp.ne.s16 	%p175, %rs240, 0;
	and.pred  	%p176, %p175, %p173;
	min.s64 	%rd303, %rd302, %rd301;
	setp.eq.s16 	%p177, %rs240, 0;
	selp.b64 	%rd304, %rd302, %rd301, %p177;
	selp.b16 	%rs242, %rs241, %rs239, %p177;
	selp.b64 	%rd305, %rd303, %rd304, %p176;
	selp.b16 	%rs243, 1, %rs242, %p176;
	and.b16  	%rs244, %rs243, 255;
	add.s64 	%rd306, %rd286, 1280;
	ld.global.u32 	%r225, [%rd285+5120];
	setp.gt.s32 	%p178, %r225, 4;
	selp.u16 	%rs245, 1, 0, %p178;
	setp.ne.s16 	%p180, %rs244, 0;
	and.pred  	%p181, %p180, %p178;
	min.s64 	%rd307, %rd306, %rd305;
	setp.eq.s16 	%p182, %rs244, 0;
	selp.b64 	%rd308, %rd306, %rd305, %p182;
	selp.b16 	%rs246, %rs245, %rs243, %p182;
	selp.b64 	%rd309, %rd307, %rd308, %p181;
	selp.b16 	%rs247, 1, %rs246, %p181;
	and.b16  	%rs248, %rs247, 255;
	add.s64 	%rd310, %rd286, 1536;
	ld.global.u32 	%r226, [%rd285+6144];
	setp.gt.s32 	%p183, %r226, 4;
	selp.u16 	%rs249, 1, 0, %p183;
	setp.ne.s16 	%p185, %rs248, 0;
	and.pred  	%p186, %p185, %p183;
	min.s64 	%rd311, %rd310, %rd309;
	setp.eq.s16 	%p187, %rs248, 0;
	selp.b64 	%rd312, %rd310, %rd309, %p187;
	selp.b16 	%rs250, %rs249, %rs247, %p187;
	selp.b64 	%rd313, %rd311, %rd312, %p186;
	selp.b16 	%rs251, 1, %rs250, %p186;
	and.b16  	%rs252, %rs251, 255;
	add.s64 	%rd314, %rd286, 1792;
	ld.global.u32 	%r227, [%rd285+7168];
	setp.gt.s32 	%p188, %r227, 4;
	selp.u16 	%rs253, 1, 0, %p188;
	setp.ne.s16 	%p190, %rs252, 0;
	and.pred  	%p191, %p190, %p188;
	min.s64 	%rd315, %rd314, %rd313;
	setp.eq.s16 	%p192, %rs252, 0;
	selp.b64 	%rd316, %rd314, %rd313, %p192;
	selp.b16 	%rs254, %rs253, %rs251, %p192;
	selp.b64 	%rd417, %rd315, %rd316, %p191;
	selp.b16 	%rs383, 1, %rs254, %p191;
	add.s32 	%r474, %r474, 2048;
	add.s32 	%r472, %r472, 8;
	setp.ne.s32 	%p193, %r472, 0;
	@%p193 bra 	$L__BB1_9;
$L__BB1_10:
	setp.eq.s32 	%p194, %r6, 0;
	@%p194 bra 	$L__BB1_18;
	setp.lt.u32 	%p195, %r6, 4;
	@%p195 bra 	$L__BB1_13;
	cvt.u64.u32 	%rd318, %r474;
	mul.wide.u32 	%rd319, %r474, 4;
	add.s64 	%rd320, %rd2, %rd319;
	add.s64 	%rd321, %rd113, %rd318;
	ld.global.u32 	%r228, [%rd320];
	setp.gt.s32 	%p196, %r228, 4;
	selp.u16 	%rs256, 1, 0, %p196;
	and.b16  	%rs257, %rs383, 255;
	setp.ne.s16 	%p198, %rs257, 0;
	and.pred  	%p199, %p198, %p196;
	min.s64 	%rd322, %rd321, %rd417;
	setp.eq.s16 	%p200, %rs257, 0;
	selp.b64 	%rd323, %rd321, %rd417, %p200;
	selp.b16 	%rs258, %rs256, %rs383, %p200;
	selp.b64 	%rd324, %rd322, %rd323, %p199;
	selp.b16 	%rs259, 1, %rs258, %p199;
	and.b16  	%rs260, %rs259, 255;
	add.s32 	%r229, %r474, 256;
	cvt.u64.u32 	%rd325, %r229;
	add.s64 	%rd326, %rd113, %rd325;
	ld.global.u32 	%r230, [%rd320+1024];
	setp.gt.s32 	%p201, %r230, 4;
	selp.u16 	%rs261, 1, 0, %p201;
	setp.ne.s16 	%p203, %rs260, 0;
	and.pred  	%p204, %p203, %p201;
	min.s64 	%rd327, %rd326, %rd324;
	setp.eq.s16 	%p205, %rs260, 0;
	selp.b64 	%rd328, %rd326, %rd324, %p205;
	selp.b16 	%rs262, %rs261, %rs259, %p205;
	selp.b64 	%rd329, %rd327, %rd328, %p204;
	selp.b16 	%rs263, 1, %rs262, %p204;
	and.b16  	%rs264, %rs263, 255;
	add.s32 	%r231, %r474, 512;
	cvt.u64.u32 	%rd330, %r231;
	add.s64 	%rd331, %rd113, %rd330;
	ld.global.u32 	%r232, [%rd320+2048];
	setp.gt.s32 	%p206, %r232, 4;
	selp.u16 	%rs265, 1, 0, %p206;
	setp.ne.s16 	%p208, %rs264, 0;
	and.pred  	%p209, %p208, %p206;
	min.s64 	%rd332, %rd331, %rd329;
	setp.eq.s16 	%p210, %rs264, 0;
	selp.b64 	%rd333, %rd331, %rd329, %p210;
	selp.b16 	%rs266, %rs265, %rs263, %p210;
	selp.b64 	%rd334, %rd332, %rd333, %p209;
	selp.b16 	%rs267, 1, %rs266, %p209;
	and.b16  	%rs268, %rs267, 255;
	add.s32 	%r233, %r474, 768;
	cvt.u64.u32 	%rd335, %r233;
	add.s64 	%rd336, %rd113, %rd335;
	ld.global.u32 	%r234, [%rd320+3072];
	setp.gt.s32 	%p211, %r234, 4;
	selp.u16 	%rs269, 1, 0, %p211;
	setp.ne.s16 	%p213, %rs268, 0;
	and.pred  	%p214, %p213, %p211;
	min.s64 	%rd337, %rd336, %rd334;
	setp.eq.s16 	%p215, %rs268, 0;
	selp.b64 	%rd338, %rd336, %rd334, %p215;
	selp.b16 	%rs270, %rs269, %rs267, %p215;
	selp.b64 	%rd417, %rd337, %rd338, %p214;
	selp.b16 	%rs383, 1, %rs270, %p214;
	add.s32 	%r474, %r474, 1024;
$L__BB1_13:
	and.b32  	%r235, %r5, 3;
	setp.eq.s32 	%p216, %r235, 0;
	@%p216 bra 	$L__BB1_18;
	setp.eq.s32 	%p217, %r235, 1;
	@%p217 bra 	$L__BB1_16;
	cvt.u64.u32 	%rd340, %r474;
	mul.wide.u32 	%rd341, %r474, 4;
	add.s64 	%rd342, %rd2, %rd341;
	add.s64 	%rd343, %rd113, %rd340;
	ld.global.u32 	%r236, [%rd342];
	setp.gt.s32 	%p218, %r236, 4;
	selp.u16 	%rs272, 1, 0, %p218;
	and.b16  	%rs273, %rs383, 255;
	setp.ne.s16 	%p220, %rs273, 0;
	and.pred  	%p221, %p220, %p218;
	min.s64 	%rd344, %rd343, %rd417;
	setp.eq.s16 	%p222, %rs273, 0;
	selp.b64 	%rd345, %rd343, %rd417, %p222;
	selp.b16 	%rs274, %rs272, %rs383, %p222;
	selp.b64 	%rd346, %rd344, %rd345, %p221;
	selp.b16 	%rs275, 1, %rs274, %p221;
	and.b16  	%rs276, %rs275, 255;
	add.s32 	%r237, %r474, 256;
	cvt.u64.u32 	%rd347, %r237;
	add.s64 	%rd348, %rd113, %rd347;
	ld.global.u32 	%r238, [%rd342+1024];
	setp.gt.s32 	%p223, %r238, 4;
	selp.u16 	%rs277, 1, 0, %p223;
	setp.ne.s16 	%p225, %rs276, 0;
	and.pred  	%p226, %p225, %p223;
	min.s64 	%rd349, %rd348, %rd346;
	setp.eq.s16 	%p227, %rs276, 0;
	selp.b64 	%rd350, %rd348, %rd346, %p227;
	selp.b16 	%rs278, %rs277, %rs275, %p227;
	selp.b64 	%rd417, %rd349, %rd350, %p226;
	selp.b16 	%rs383, 1, %rs278, %p226;
	add.s32 	%r474, %r474, 512;
$L__BB1_16:
	and.b32  	%r239, %r4, 256;
	setp.ne.s32 	%p228, %r239, 0;
	@%p228 bra 	$L__BB1_18;
	cvt.u64.u32 	%rd351, %r474;
	mul.wide.u32 	%rd352, %r474, 4;
	add.s64 	%rd353, %rd2, %rd352;
	add.s64 	%rd354, %rd113, %rd351;
	ld.global.u32 	%r240, [%rd353];
	setp.gt.s32 	%p229, %r240, 4;
	selp.u16 	%rs279, 1, 0, %p229;
	and.b16  	%rs280, %rs383, 255;
	setp.ne.s16 	%p231, %rs280, 0;
	and.pred  	%p232, %p231, %p229;
	min.s64 	%rd355, %rd354, %rd417;
	setp.eq.s16 	%p233, %rs280, 0;
	selp.b64 	%rd356, %rd354, %rd417, %p233;
	selp.b16 	%rs281, %rs279, %rs383, %p233;
	selp.b64 	%rd417, %rd355, %rd356, %p232;
	selp.b16 	%rs383, 1, %rs281, %p232;
$L__BB1_18:
	setp.lt.u32 	%p234, %r44, 256;
	@%p234 bra 	$L__BB1_43;
	// begin inline asm
	mov.u32 %r359, %laneid;
	// end inline asm
	cvt.u32.u16 	%r380, %rs383;
	and.b32  	%r361, %r380, 255;
	mov.b32 	%r377, 1;
	mov.b32 	%r378, 31;
	mov.b32 	%r379, -1;
	// begin inline asm
	shfl.sync.down.b32 %r360, %r361, %r377, %r378, %r379;
	// end inline asm
	// begin inline asm
	shfl.sync.down.b32 %r365, %r366, %r377, %r378, %r379;
	// end inline asm
	mov.b64 	{%r371, %r376}, %rd417;
	// begin inline asm
	shfl.sync.down.b32 %r370, %r371, %r377, %r378, %r379;
	// end inline asm
	// begin inline asm
	shfl.sync.down.b32 %r375, %r376, %r377, %r378, %r379;
	// end inline asm
	mov.b64 	%rd18, {%r370, %r375};
	cvt.u16.u32 	%rs15, %r360;
	setp.gt.s32 	%p284, %r359, 30;
	@%p284 bra 	$L__BB1_23;
	and.b16  	%rs323, %rs383, 255;
	setp.eq.s16 	%p285, %rs323, 0;
	and.b16  	%rs324, %rs15, 255;
	setp.eq.s16 	%p286, %rs324, 0;
	or.pred  	%p287, %p285, %p286;
	@%p287 bra 	$L__BB1_22;
	min.s64 	%rd417, %rd18, %rd417;
	mov.b16 	%rs383, 1;
	bra.uni 	$L__BB1_23;
$L__BB1_22:
	setp.eq.s16 	%p288, %rs323, 0;
	selp.b64 	%rd417, %rd18, %rd417, %p288;
	selp.b16 	%rs383, %rs15, %rs383, %p288;
$L__BB1_23:
	cvt.u32.u16 	%r401, %rs383;
	and.b32  	%r382, %r401, 255;
	mov.b32 	%r398, 2;
	mov.b32 	%r399, 31;
	mov.b32 	%r400, -1;
	// begin inline asm
	shfl.sync.down.b32 %r381, %r382, %r398, %r399, %r400;
	// end inline asm
	// begin inline asm
	shfl.sync.down.b32 %r386, %r387, %r398, %r399, %r400;
	// end inline asm
	mov.b64 	{%r392, %r397}, %rd417;
	// begin inline asm
	shfl.sync.down.b32 %r391, %r392, %r398, %r399, %r400;
	// end inline asm
	// begin inline asm
	shfl.sync.down.b32 %r396, %r397, %r398, %r399, %r400;
	// end inline asm
	mov.b64 	%rd22, {%r391, %r396};
	cvt.u16.u32 	%rs18, %r381;
	setp.gt.s32 	%p289, %r359, 29;
	@%p289 bra 	$L__BB1_27;
	and.b16  	%rs327, %rs383, 255;
	setp.eq.s16 	%p290, %rs327, 0;
	and.b16  	%rs328, %rs18, 255;
	setp.eq.s16 	%p291, %rs328, 0;
	or.pred  	%p292, %p290, %p291;
	@%p292 bra 	$L__BB1_26;
	min.s64 	%rd417, %rd22, %rd417;
	mov.b16 	%rs383, 1;
	bra.uni 	$L__BB1_27;
$L__BB1_26:
	setp.eq.s16 	%p293, %rs327, 0;
	selp.b64 	%rd417, %rd22, %rd417, %p293;
	selp.b16 	%rs383, %rs18, %rs383, %p293;
$L__BB1_27:
	cvt.u32.u16 	%r422, %rs383;
	and.b32  	%r403, %r422, 255;
	mov.b32 	%r419, 4;
	mov.b32 	%r420, 31;
	mov.b32 	%r421, -1;
	// begin inline asm
	shfl.sync.down.b32 %r402, %r403, %r419, %r420, %r421;
	// end inline asm
	// begin inline asm
	shfl.sync.down.b32 %r407, %r408, %r419, %r420, %r421;
	// end inline asm
	mov.b64 	{%r413, %r418}, %rd417;
	// begin inline asm
	shfl.sync.down.b32 %r412, %r413, %r419, %r420, %r421;
	// end inline asm
	// begin inline asm
	shfl.sync.down.b32 %r417, %r418, %r419, %r420, %r421;
	// end inline asm
	mov.b64 	%rd26, {%r412, %r417};
	cvt.u16.u32 	%rs21, %r402;
	setp.gt.s32 	%p294, %r359, 27;
	@%p294 bra 	$L__BB1_31;
	and.b16  	%rs331, %rs383, 255;
	setp.eq.s16 	%p295, %rs331, 0;
	and.b16  	%rs332, %rs21, 255;
	setp.eq.s16 	%p296, %rs332, 0;
	or.pred  	%p297, %p295, %p296;
	@%p297 bra 	$L__BB1_30;
	min.s64 	%rd417, %rd26, %rd417;
	mov.b16 	%rs383, 1;
	bra.uni 	$L__BB1_31;
$L__BB1_30:
	setp.eq.s16 	%p298, %rs331, 0;
	selp.b64 	%rd417, %rd26, %rd417, %p298;
	selp.b16 	%rs383, %rs21, %rs383, %p298;
$L__BB1_31:
	cvt.u32.u16 	%r443, %rs383;
	and.b32  	%r424, %r443, 255;
	mov.b32 	%r440, 8;
	mov.b32 	%r441, 31;
	mov.b32 	%r442, -1;
	// begin inline asm
	shfl.sync.down.b32 %r423, %r424, %r440, %r441, %r442;
	// end inline asm
	// begin inline asm
	shfl.sync.down.b32 %r428, %r429, %r440, %r441, %r442;
	// end inline asm
	mov.b64 	{%r434, %r439}, %rd417;
	// begin inline asm
	shfl.sync.down.b32 %r433, %r434, %r440, %r441, %r442;
	// end inline asm
	// begin inline asm
	shfl.sync.down.b32 %r438, %r439, %r440, %r441, %r442;
	// end inline asm
	mov.b64 	%rd30, {%r433, %r438};
	cvt.u16.u32 	%rs24, %r423;
	setp.gt.s32 	%p299, %r359, 23;
	@%p299 bra 	$L__BB1_35;
	and.b16  	%rs335, %rs383, 255;
	setp.eq.s16 	%p300, %rs335, 0;
	and.b16  	%rs336, %rs24, 255;
	setp.eq.s16 	%p301, %rs336, 0;
	or.pred  	%p302, %p300, %p301;
	@%p302 bra 	$L__BB1_34;
	min.s64 	%rd417, %rd30, %rd417;
	mov.b16 	%rs383, 1;
	bra.uni 	$L__BB1_35;
$L__BB1_34:
	setp.eq.s16 	%p303, %rs335, 0;
	selp.b64 	%rd417, %rd30, %rd417, %p303;
	selp.b16 	%rs383, %rs24, %rs383, %p303;
$L__BB1_35:
	cvt.u32.u16 	%r464, %rs383;
	and.b32  	%r445, %r464, 255;
	mov.b32 	%r461, 16;
	mov.b32 	%r462, 31;
	mov.b32 	%r463, -1;
	// begin inline asm
	shfl.sync.down.b32 %r444, %r445, %r461, %r462, %r463;
	// end inline asm
	// begin inline asm
	shfl.sync.down.b32 %r449, %r450, %r461, %r462, %r463;
	// end inline asm
	mov.b64 	{%r455, %r460}, %rd417;
	// begin inline asm
	shfl.sync.down.b32 %r454, %r455, %r461, %r462, %r463;
	// end inline asm
	// begin inline asm
	shfl.sync.down.b32 %r459, %r460, %r461, %r462, %r463;
	// end inline asm
	mov.b64 	%rd34, {%r454, %r459};
	cvt.u16.u32 	%rs27, %r444;
	setp.gt.s32 	%p304, %r359, 15;
	@%p304 bra 	$L__BB1_39;
	and.b16  	%rs339, %rs383, 255;
	setp.eq.s16 	%p305, %rs339, 0;
	and.b16  	%rs340, %rs27, 255;
	setp.eq.s16 	%p306, %rs340, 0;
	or.pred  	%p307, %p305, %p306;
	@%p307 bra 	$L__BB1_38;
	min.s64 	%rd417, %rd34, %rd417;
	mov.b16 	%rs383, 1;
	bra.uni 	$L__BB1_39;
$L__BB1_38:
	setp.eq.s16 	%p308, %rs339, 0;
	selp.b16 	%rs383, %rs27, %rs383, %p308;
	selp.b64 	%rd417, %rd34, %rd417, %p308;
$L__BB1_39:
	setp.ne.s32 	%p309, %r359, 0;
	@%p309 bra 	$L__BB1_41;
	shr.u32 	%r465, %r1, 1;
	and.b32  	%r466, %r465, 496;
	mov.u32 	%r467, _ZZN3cub18CUB_300001_SM_10006detail6reduce28DeviceReduceSingleTileKernelINS2_10policy_hubIN4cuda3std3__45tupleIJblEEEjN6thrust24THRUST_300001_SM_1000_NS8cuda_cub9__find_if7functorIS9_EEE10Policy1000ENSB_12zip_iteratorINS8_IJNSD_26transform_input_iterator_tIbNSB_6detail15normal_iteratorINSB_10device_ptrIiEEEE17greater_than_fourEENSB_17counting_iteratorIlNSB_11use_defaultESS_SS_EEEEEEEPS9_jSF_S9_S9_NS7_10__identityEEEvT0_T1_T2_T3_T4_T6_E12temp_storage;
	add.s32 	%r468, %r467, %r466;
	st.shared.u8 	[%r468+8], %rs383;
	st.shared.u64 	[%r468+16], %rd417;
$L__BB1_41:
	bar.sync 	0;
	setp.ne.s32 	%p310, %r1, 0;
	@%p310 bra 	$L__BB1_121;
	ld.shared.u8 	%rs343, [_ZZN3cub18CUB_300001_SM_10006detail6reduce28DeviceReduceSingleTileKernelINS2_10policy_hubIN4cuda3std3__45tupleIJblEEEjN6thrust24THRUST_300001_SM_1000_NS8cuda_cub9__find_if7functorIS9_EEE10Policy1000ENSB_12zip_iteratorINS8_IJNSD_26transform_input_iterator_tIbNSB_6detail15normal_iteratorINSB_10device_ptrIiEEEE17greater_than_fourEENSB_17counting_iteratorIlNSB_11use_defaultESS_SS_EEEEEEEPS9_jSF_S9_S9_NS7_10__identityEEEvT0_T1_T2_T3_T4_T6_E12temp_storage+24];
	ld.shared.u64 	%rd378, [_ZZN3cub18CUB_300001_SM_10006detail6reduce28DeviceReduceSingleTileKernelINS2_10policy_hubIN4cuda3std3__45tupleIJblEEEjN6thrust24THRUST_300001_SM_1000_NS8cuda_cub9__find_if7functorIS9_EEE10Policy1000ENSB_12zip_iteratorINS8_IJNSD_26transform_input_iterator_tIbNSB_6detail15normal_iteratorINSB_10device_ptrIiEEEE17greater_than_fourEENSB_17counting_iteratorIlNSB_11use_defaultESS_SS_EEEEEEEPS9_jSF_S9_S9_NS7_10__identityEEEvT0_T1_T2_T3_T4_T6_E12temp_storage+32];
	and.b16  	%rs344, %rs383, 255;
	setp.eq.s16 	%p311, %rs344, 0;
	setp.eq.s16 	%p312, %rs343, 0;
	min.s64 	%rd379, %rd378, %rd417;
	selp.b16 	%rs345, %rs383, 1, %p312;
	selp.b16 	%rs346, %rs343, %rs345, %p311;
	and.b16  	%rs347, %rs346, 255;
	selp.b64 	%rd380, %rd417, %rd379, %p312;
	selp.b64 	%rd381, %rd378, %rd380, %p311;
	ld.shared.u8 	%rs348, [_ZZN3cub18CUB_300001_SM_10006detail6reduce28DeviceReduceSingleTileKernelINS2_10policy_hubIN4cuda3std3__45tupleIJblEEEjN6thrust24THRUST_300001_SM_1000_NS8cuda_cub9__find_if7functorIS9_EEE10Policy1000ENSB_12zip_iteratorINS8_IJNSD_26transform_input_iterator_tIbNSB_6detail15normal_iteratorINSB_10device_ptrIiEEEE17greater_than_fourEENSB_17counting_iteratorIlNSB_11use_defaultESS_SS_EEEEEEEPS9_jSF_S9_S9_NS7_10__identityEEEvT0_T1_T2_T3_T4_T6_E12temp_storage+40];
	ld.shared.u64 	%rd382, [_ZZN3cub18CUB_300001_SM_10006detail6reduce28DeviceReduceSingleTileKernelINS2_10policy_hubIN4cuda3std3__45tupleIJblEEEjN6thrust24THRUST_300001_SM_1000_NS8cuda_cub9__find_if7functorIS9_EEE10Policy1000ENSB_12zip_iteratorINS8_IJNSD_26transform_input_iterator_tIbNSB_6detail15normal_iteratorINSB_10device_ptrIiEEEE17greater_than_fourEENSB_17counting_iteratorIlNSB_11use_defaultESS_SS_EEEEEEEPS9_jSF_S9_S9_NS7_10__identityEEEvT0_T1_T2_T3_T4_T6_E12temp_storage+48];
	setp.eq.s16 	%p313, %rs347, 0;
	setp.eq.s16 	%p314, %rs348, 0;
	min.s64 	%rd383, %rd382, %rd381;
	selp.b16 	%rs349, %rs346, 1, %p314;
	selp.b16 	%rs350, %rs348, %rs349, %p313;
	and.b16  	%rs351, %rs350, 255;
	selp.b64 	%rd384, %rd381, %rd383, %p314;
	selp.b64 	%rd385, %rd382, %rd384, %p313;
	ld.shared.u8 	%rs352, [_ZZN3cub18CUB_300001_SM_10006detail6reduce28DeviceReduceSingleTileKernelINS2_10policy_hubIN4cuda3std3__45tupleIJblEEEjN6thrust24THRUST_300001_SM_1000_NS8cuda_cub9__find_if7functorIS9_EEE10Policy1000ENSB_12zip_iteratorINS8_IJNSD_26transform_input_iterator_tIbNSB_6detail15normal_iteratorINSB_10device_ptrIiEEEE17greater_than_fourEENSB_17counting_iteratorIlNSB_11use_defaultESS_SS_EEEEEEEPS9_jSF_S9_S9_NS7_10__identityEEEvT0_T1_T2_T3_T4_T6_E12temp_storage+56];
	ld.shared.u64 	%rd386, [_ZZN3cub18CUB_300001_SM_10006detail6reduce28DeviceReduceSingleTileKernelINS2_10policy_hubIN4cuda3std3__45tupleIJblEEEjN6thrust24THRUST_300001_SM_1000_NS8cuda_cub9__find_if7functorIS9_EEE10Policy1000ENSB_12zip_iteratorINS8_IJNSD_26transform_input_iterator_tIbNSB_6detail15normal_iteratorINSB_10device_ptrIiEEEE17greater_than_fourEENSB_17counting_iteratorIlNSB_11use_defaultESS_SS_EEEEEEEPS9_jSF_S9_S9_NS7_10__identityEEEvT0_T1_T2_T3_T4_T6_E12temp_storage+64];
	setp.eq.s16 	%p315, %rs351, 0;
	setp.eq.s16 	%p316, %rs352, 0;
	min.s64 	%rd387, %rd386, %rd385;
	selp.b16 	%rs353, %rs350, 1, %p316;
	selp.b16 	%rs354, %rs352, %rs353, %p315;
	and.b16  	%rs355, %rs354, 255;
	selp.b64 	%rd388, %rd385, %rd387, %p316;
	selp.b64 	%rd389, %rd386, %rd388, %p315;
	ld.shared.u8 	%rs356, [_ZZN3cub18CUB_300001_SM_10006detail6reduce28DeviceReduceSingleTileKernelINS2_10policy_hubIN4cuda3std3__45tupleIJblEEEjN6thrust24THRUST_300001_SM_1000_NS8cuda_cub9__find_if7functorIS9_EEE10Policy1000ENSB_12zip_iteratorINS8_IJNSD_26transform_input_iterator_tIbNSB_6detail15normal_iteratorINSB_10device_ptrIiEEEE17greater_than_fourEENSB_17counting_iteratorIlNSB_11use_defaultESS_SS_EEEEEEEPS9_jSF_S9_S9_NS7_10__identityEEEvT0_T1_T2_T3_T4_T6_E12temp_storage+72];
	ld.shared.u64 	%rd390, [_ZZN3cub18CUB_300001_SM_10006detail6reduce28DeviceReduceSingleTileKernelINS2_10policy_hubIN4cuda3std3__45tupleIJblEEEjN6thrust24THRUST_300001_SM_1000_NS8cuda_cub9__find_if7functorIS9_EEE10Policy1000ENSB_12zip_iteratorINS8_IJNSD_26transform_input_iterator_tIbNSB_6detail15normal_iteratorINSB_10device_ptrIiEEEE17greater_than_fourEENSB_17counting_iteratorIlNSB_11use_defaultESS_SS_EEEEEEEPS9_jSF_S9_S9_NS7_10__identityEEEvT0_T1_T2_T3_T4_T6_E12temp_storage+80];
	setp.eq.s16 	%p317, %rs355, 0;
	setp.eq.s16 	%p318, %rs356, 0;
	min.s64 	%rd391, %rd390, %rd389;
	selp.b16 	%rs357, %rs354, 1, %p318;
	selp.b16 	%rs358, %rs356, %rs357, %p317;
	and.b16  	%rs359, %rs358, 255;
	selp.b64 	%rd392, %rd389, %rd391, %p318;
	selp.b64 	%rd393, %rd390, %rd392, %p317;
	ld.shared.u8 	%rs360, [_ZZN3cub18CUB_300001_SM_10006detail6reduce28DeviceReduceSingleTileKernelINS2_10policy_hubIN4cuda3std3__45tupleIJblEEEjN6thrust24THRUST_300001_SM_1000_NS8cuda_cub9__find_if7functorIS9_EEE10Policy1000ENSB_12zip_iteratorINS8_IJNSD_26transform_input_iterator_tIbNSB_6detail15normal_iteratorINSB_10device_ptrIiEEEE17greater_than_fourEENSB_17counting_iteratorIlNSB_11use_defaultESS_SS_EEEEEEEPS9_jSF_S9_S9_NS7_10__identityEEEvT0_T1_T2_T3_T4_T6_E12temp_storage+88];
	ld.shared.u64 	%rd394, [_ZZN3cub18CUB_300001_SM_10006detail6reduce28DeviceReduceSingleTileKernelINS2_10policy_hubIN4cuda3std3__45tupleIJblEEEjN6thrust24THRUST_300001_SM_1000_NS8cuda_cub9__find_if7functorIS9_EEE10Policy1000ENSB_12zip_iteratorINS8_IJNSD_26transform_input_iterator_tIbNSB_6detail15normal_iteratorINSB_10device_ptrIiEEEE17greater_than_fourEENSB_17counting_iteratorIlNSB_11use_defaultESS_SS_EEEEEEEPS9_jSF_S9_S9_NS7_10__identityEEEvT0_T1_T2_T3_T4_T6_E12temp_storage+96];
	setp.eq.s16 	%p319, %rs359, 0;
	setp.eq.s16 	%p320, %rs360, 0;
	min.s64 	%rd395, %rd394, %rd393;
	selp.b16 	%rs361, %rs358, 1, %p320;
	selp.b16 	%rs362, %rs360, %rs361, %p319;
	and.b16  	%rs363, %rs362, 255;
	selp.b64 	%rd396, %rd393, %rd395, %p320;
	selp.b64 	%rd397, %rd394, %rd396, %p319;
	ld.shared.u8 	%rs364, [_ZZN3cub18CUB_300001_SM_10006detail6reduce28DeviceReduceSingleTileKernelINS2_10policy_hubIN4cuda3std3__45tupleIJblEEEjN6thrust24THRUST_300001_SM_1000_NS8cuda_cub9__find_if7functorIS9_EEE10Policy1000ENSB_12zip_iteratorINS8_IJNSD_26transform_input_iterator_tIbNSB_6detail15normal_iteratorINSB_10device_ptrIiEEEE17greater_than_fourEENSB_17counting_iteratorIlNSB_11use_defaultESS_SS_EEEEEEEPS9_jSF_S9_S9_NS7_10__identityEEEvT0_T1_T2_T3_T4_T6_E12temp_storage+104];
	ld.shared.u64 	%rd398, [_ZZN3cub18CUB_300001_SM_10006detail6reduce28DeviceReduceSingleTileKernelINS2_10policy_hubIN4cuda3std3__45tupleIJblEEEjN6thrust24THRUST_300001_SM_1000_NS8cuda_cub9__find_if7functorIS9_EEE10Policy1000ENSB_12zip_iteratorINS8_IJNSD_26transform_input_iterator_tIbNSB_6detail15normal_iteratorINSB_10device_ptrIiEEEE17greater_than_fourEENSB_17counting_iteratorIlNSB_11use_defaultESS_SS_EEEEEEEPS9_jSF_S9_S9_NS7_10__identityEEEvT0_T1_T2_T3_T4_T6_E12temp_storage+112];
	setp.eq.s16 	%p321, %rs363, 0;
	setp.eq.s16 	%p322, %rs364, 0;
	min.s64 	%rd399, %rd398, %rd397;
	selp.b16 	%rs365, %rs362, 1, %p322;
	selp.b16 	%rs366, %rs364, %rs365, %p321;
	and.b16  	%rs367, %rs366, 255;
	selp.b64 	%rd400, %rd397, %rd399, %p322;
	selp.b64 	%rd401, %rd398, %rd400, %p321;
	ld.shared.u8 	%rs368, [_ZZN3cub18CUB_300001_SM_10006detail6reduce28DeviceReduceSingleTileKernelINS2_10policy_hubIN4cuda3std3__45tupleIJblEEEjN6thrust24THRUST_300001_SM_1000_NS8cuda_cub9__find_if7functorIS9_EEE10Policy1000ENSB_12zip_iteratorINS8_IJNSD_26transform_input_iterator_tIbNSB_6detail15normal_iteratorINSB_10device_ptrIiEEEE17greater_than_fourEENSB_17counting_iteratorIlNSB_11use_defaultESS_SS_EEEEEEEPS9_jSF_S9_S9_NS7_10__identityEEEvT0_T1_T2_T3_T4_T6_E12temp_storage+120];
	ld.shared.u64 	%rd402, [_ZZN3cub18CUB_300001_SM_10006detail6reduce28DeviceReduceSingleTileKernelINS2_10policy_hubIN4cuda3std3__45tupleIJblEEEjN6thrust24THRUST_300001_SM_1000_NS8cuda_cub9__find_if7functorIS9_EEE10Policy1000ENSB_12zip_iteratorINS8_IJNSD_26transform_input_iterator_tIbNSB_6detail15normal_iteratorINSB_10device_ptrIiEEEE17greater_than_fourEENSB_17counting_iteratorIlNSB_11use_defaultESS_SS_EEEEEEEPS9_jSF_S9_S9_NS7_10__identityEEEvT0_T1_T2_T3_T4_T6_E12temp_storage+128];
	setp.eq.s16 	%p323, %rs367, 0;
	setp.eq.s16 	%p324, %rs368, 0;
	min.s64 	%rd403, %rd402, %rd401;
	selp.b16 	%rs369, %rs366, 1, %p324;
	selp.b16 	%rs383, %rs368, %rs369, %p323;
	selp.b64 	%rd404, %rd401, %rd403, %p324;
	selp.b64 	%rd417, %rd402, %rd404, %p323;
	bra.uni 	$L__BB1_121;
$L__BB1_43:
	// begin inline asm
	mov.u32 %r241, %laneid;
	// end inline asm
	and.b32  	%r262, %r1, 992;
	add.s32 	%r263, %r262, 32;
	setp.gt.u32 	%p235, %r263, %r44;
	not.b32 	%r264, %r262;
	add.s32 	%r265, %r44, %r264;
	selp.b32 	%r260, %r265, 31, %p235;
	cvt.u32.u16 	%r266, %rs383;
	and.b32  	%r243, %r266, 255;
	mov.b32 	%r259, 1;
	mov.b32 	%r261, -1;
	// begin inline asm
	shfl.sync.down.b32 %r242, %r243, %r259, %r260, %r261;
	// end inline asm
	// begin inline asm
	shfl.sync.down.b32 %r247, %r248, %r259, %r260, %r261;
	// end inline asm
	mov.b64 	{%r253, %r258}, %rd417;
	// begin inline asm
	shfl.sync.down.b32 %r252, %r253, %r259, %r260, %r261;
	// end inline asm
	// begin inline asm
	shfl.sync.down.b32 %r257, %r258, %r259, %r260, %r261;
	// end inline asm
	mov.b64 	%rd39, {%r252, %r257};
	cvt.u16.u32 	%rs31, %r242;
	setp.ge.s32 	%p236, %r241, %r260;
	@%p236 bra 	$L__BB1_47;
	and.b16  	%rs282, %rs383, 255;
	setp.eq.s16 	%p237, %rs282, 0;
	and.b16  	%rs283, %rs31, 255;
	setp.eq.s16 	%p238, %rs283, 0;
	or.pred  	%p239, %p237, %p238;
	@%p239 bra 	$L__BB1_46;
	min.s64 	%rd417, %rd39, %rd417;
	mov.b16 	%rs383, 1;
	bra.uni 	$L__BB1_47;
$L__BB1_46:
	setp.eq.s16 	%p240, %rs282, 0;
	selp.b16 	%rs383, %rs31, %rs383, %p240;
	selp.b64 	%rd417, %rd39, %rd417, %p240;
$L__BB1_47:
	cvt.u32.u16 	%r287, %rs383;
	and.b32  	%r268, %r287, 255;
	mov.b32 	%r284, 2;
	mov.b32 	%r286, -1;
	// begin inline asm
	shfl.sync.down.b32 %r267, %r268, %r284, %r260, %r286;
	// end inline asm
	// begin inline asm
	shfl.sync.down.b32 %r272, %r273, %r284, %r260, %r286;
	// end inline asm
	mov.b64 	{%r278, %r283}, %rd417;
	// begin inline asm
	shfl.sync.down.b32 %r277, %r278, %r284, %r260, %r286;
	// end inline asm
	// begin inline asm
	shfl.sync.down.b32 %r282, %r283, %r284, %r260, %r286;
	// end inline asm
	mov.b64 	%rd43, {%r277, %r282};
	cvt.u16.u32 	%rs34, %r267;
	add.s32 	%r288, %r241, 2;
	setp.gt.s32 	%p241, %r288, %r260;
	@%p241 bra 	$L__BB1_51;
	and.b16  	%rs286, %rs383, 255;
	setp.eq.s16 	%p242, %rs286, 0;
	and.b16  	%rs287, %rs34, 255;
	setp.eq.s16 	%p243, %rs287, 0;
	or.pred  	%p244, %p242, %p243;
	@%p244 bra 	$L__BB1_50;
	min.s64 	%rd417, %rd43, %rd417;
	mov.b16 	%rs383, 1;
	bra.uni 	$L__BB1_51;
$L__BB1_50:
	setp.eq.s16 	%p245, %rs286, 0;
	selp.b16 	%rs383, %rs34, %rs383, %p245;
	selp.b64 	%rd417, %rd43, %rd417, %p245;
$L__BB1_51:
	cvt.u32.u16 	%r309, %rs383;
	and.b32  	%r290, %r309, 255;
	mov.b32 	%r306, 4;
	mov.b32 	%r308, -1;
	// begin inline asm
	shfl.sync.down.b32 %r289, %r290, %r306, %r260, %r308;
	// end inline asm
	// begin inline asm
	shfl.sync.down.b32 %r294, %r295, %r306, %r260, %r308;
	// end inline asm
	mov.b64 	{%r300, %r305}, %rd417;
	// begin inline asm
	shfl.sync.down.b32 %r299, %r300, %r306, %r260, %r308;
	// end inline asm
	// begin inline asm
	shfl.sync.down.b32 %r304, %r305, %r306, %r260, %r308;
	// end inline asm
	mov.b64 	%rd47, {%r299, %r304};
	cvt.u16.u32 	%rs37, %r289;
	add.s32 	%r310, %r241, 4;
	setp.gt.s32 	%p246, %r310, %r260;
	@%p246 bra 	$L__BB1_55;
	and.b16  	%rs290, %rs383, 255;
	setp.eq.s16 	%p247, %rs290, 0;
	and.b16  	%rs291, %rs37, 255;
	setp.eq.s16 	%p248, %rs291, 0;
	or.pred  	%p249, %p247, %p248;
	@%p249 bra 	$L__BB1_54;
	min.s64 	%rd417, %rd47, %rd417;
	mov.b16 	%rs383, 1;
	bra.uni 	$L__BB1_55;
$L__BB1_54:
	setp.eq.s16 	%p250, %rs290, 0;
	selp.b16 	%rs383, %rs37, %rs383, %p250;
	selp.b64 	%rd417, %rd47, %rd417, %p250;
$L__BB1_55:
	cvt.u32.u16 	%r331, %rs383;
	and.b32  	%r312, %r331, 255;
	mov.b32 	%r328, 8;
	mov.b32 	%r330, -1;
	// begin inline asm
	shfl.sync.down.b32 %r311, %r312, %r328, %r260, %r330;
	// end inline asm
	// begin inline asm
	shfl.sync.down.b32 %r316, %r317, %r328, %r260, %r330;
	// end inline asm
	mov.b64 	{%r322, %r327}, %rd417;
	// begin inline asm
	shfl.sync.down.b32 %r321, %r322, %r328, %r260, %r330;
	// end inline asm
	// begin inline asm
	shfl.sync.down.b32 %r326, %r327, %r328, %r260, %r330;
	// end inline asm
	mov.b64 	%rd51, {%r321, %r326};
	cvt.u16.u32 	%rs40, %r311;
	add.s32 	%r332, %r241, 8;
	setp.gt.s32 	%p251, %r332, %r260;
	@%p251 bra 	$L__BB1_59;
	and.b16  	%rs294, %rs383, 255;
	setp.eq.s16 	%p252, %rs294, 0;
	and.b16  	%rs295, %rs40, 255;
	setp.eq.s16 	%p253, %rs295, 0;
	or.pred  	%p254, %p252, %p253;
	@%p254 bra 	$L__BB1_58;
	min.s64 	%rd417, %rd51, %rd417;
	mov.b16 	%rs383, 1;
	bra.uni 	$L__BB1_59;
$L__BB1_58:
	setp.eq.s16 	%p255, %rs294, 0;
	selp.b16 	%rs383, %rs40, %rs383, %p255;
	selp.b64 	%rd417, %rd51, %rd417, %p255;
$L__BB1_59:
	cvt.u32.u16 	%r353, %rs383;
	and.b32  	%r334, %r353, 255;
	mov.b32 	%r350, 16;
	mov.b32 	%r352, -1;
	// begin inline asm
	shfl.sync.down.b32 %r333, %r334, %r350, %r260, %r352;
	// end inline asm
	// begin inline asm
	shfl.sync.down.b32 %r338, %r339, %r350, %r260, %r352;
	// end inline asm
	mov.b64 	{%r344, %r349}, %rd417;
	// begin inline asm
	shfl.sync.down.b32 %r343, %r344, %r350, %r260, %r352;
	// end inline asm
	// begin inline asm
	shfl.sync.down.b32 %r348, %r349, %r350, %r260, %r352;
	// end inline asm
	mov.b64 	%rd55, {%r343, %r348};
	cvt.u16.u32 	%rs43, %r333;
	add.s32 	%r354, %r241, 16;
	setp.gt.s32 	%p256, %r354, %r260;
	@%p256 bra 	$L__BB1_63;
	and.b16  	%rs298, %rs383, 255;
	setp.eq.s16 	%p257, %rs298, 0;
	and.b16  	%rs299, %rs43, 255;
	setp.eq.s16 	%p258, %rs299, 0;
	or.pred  	%p259, %p257, %p258;
	@%p259 bra 	$L__BB1_62;
	min.s64 	%rd417, %rd55, %rd417;
	mov.b16 	%rs383, 1;
	bra.uni 	$L__BB1_63;
$L__BB1_62:
	setp.eq.s16 	%p260, %rs298, 0;
	selp.b16 	%rs383, %rs43, %rs383, %p260;
	selp.b64 	%rd417, %rd55, %rd417, %p260;
$L__BB1_63:
	setp.ne.s32 	%p261, %r241, 0;
	@%p261 bra 	$L__BB1_65;
	shr.u32 	%r355, %r1, 1;
	and.b32  	%r356, %r355, 496;
	mov.u32 	%r357, _ZZN3cub18CUB_300001_SM_10006detail6reduce28DeviceReduceSingleTileKernelINS2_10policy_hubIN4cuda3std3__45tupleIJblEEEjN6thrust24THRUST_300001_SM_1000_NS8cuda_cub9__find_if7functorIS9_EEE10Policy1000ENSB_12zip_iteratorINS8_IJNSD_26transform_input_iterator_tIbNSB_6detail15normal_iteratorINSB_10device_ptrIiEEEE17greater_than_fourEENSB_17counting_iteratorIlNSB_11use_defaultESS_SS_EEEEEEEPS9_jSF_S9_S9_NS7_10__identityEEEvT0_T1_T2_T3_T4_T6_E12temp_storage;
	add.s32 	%r358, %r357, %r356;
	st.shared.u8 	[%r358+8], %rs383;
	st.shared.u64 	[%r358+16], %rd417;
$L__BB1_65:
	bar.sync 	0;
	setp.ne.s32 	%p262, %r1, 0;
	@%p262 bra 	$L__BB1_121;
	setp.lt.u32 	%p263, %r44, 33;
	@%p263 bra 	$L__BB1_68;
	ld.shared.u8 	%rs302, [_ZZN3cub18CUB_300001_SM_10006detail6reduce28DeviceReduceSingleTileKernelINS2_10policy_hubIN4cuda3std3__45tupleIJblEEEjN6thrust24THRUST_300001_SM_1000_NS8cuda_cub9__find_if7functorIS9_EEE10Policy1000ENSB_12zip_iteratorINS8_IJNSD_26transform_input_iterator_tIbNSB_6detail15normal_iteratorINSB_10device_ptrIiEEEE17greater_than_fourEENSB_17counting_iteratorIlNSB_11use_defaultESS_SS_EEEEEEEPS9_jSF_S9_S9_NS7_10__identityEEEvT0_T1_T2_T3_T4_T6_E12temp_storage+24];
	ld.shared.u64 	%rd357, [_ZZN3cub18CUB_300001_SM_10006detail6reduce28DeviceReduceSingleTileKernelINS2_10policy_hubIN4cuda3std3__45tupleIJblEEEjN6thrust24THRUST_300001_SM_1000_NS8cuda_cub9__find_if7functorIS9_EEE10Policy1000ENSB_12zip_iteratorINS8_IJNSD_26transform_input_iterator_tIbNSB_6detail15normal_iteratorINSB_10device_ptrIiEEEE17greater_than_fourEENSB_17counting_iteratorIlNSB_11use_defaultESS_SS_EEEEEEEPS9_jSF_S9_S9_NS7_10__identityEEEvT0_T1_T2_T3_T4_T6_E12temp_storage+32];
	and.b16  	%rs303, %rs383, 255;
	setp.eq.s16 	%p264, %rs303, 0;
	setp.eq.s16 	%p265, %rs302, 0;
	min.s64 	%rd358, %rd357, %rd417;
	selp.b16 	%rs304, %rs383, 1, %p265;
	selp.b16 	%rs383, %rs302, %rs304, %p264;
	selp.b64 	%rd359, %rd417, %rd358, %p265;
	selp.b64 	%rd417, %rd357, %rd359, %p264;
$L__BB1_68:
	setp.lt.u32 	%p266, %r44, 65;
	@%p266 bra 	$L__BB1_70;
	ld.shared.u8 	%rs305, [_ZZN3cub18CUB_300001_SM_10006detail6reduce28DeviceReduceSingleTileKernelINS2_10policy_hubIN4cuda3std3__45tupleIJblEEEjN6thrust24THRUST_300001_SM_1000_NS8cuda_cub9__find_if7functorIS9_EEE10Policy1000ENSB_12zip_iteratorINS8_IJNSD_26transform_input_iterator_tIbNSB_6detail15normal_iteratorINSB_10device_ptrIiEEEE17greater_than_fourEENSB_17counting_iteratorIlNSB_11use_defaultESS_SS_EEEEEEEPS9_jSF_S9_S9_NS7_10__identityEEEvT0_T1_T2_T3_T4_T6_E12temp_storage+40];
	ld.shared.u64 	%rd360, [_ZZN3cub18CUB_300001_SM_10006detail6reduce28DeviceReduceSingleTileKernelINS2_10policy_hubIN4cuda3std3__45tupleIJblEEEjN6thrust24THRUST_300001_SM_1000_NS8cuda_cub9__find_if7functorIS9_EEE10Policy1000ENSB_12zip_iteratorINS8_IJNSD_26transform_input_iterator_tIbNSB_6detail15normal_iteratorINSB_10device_ptrIiEEEE17greater_than_fourEENSB_17counting_iteratorIlNSB_11use_defaultESS_SS_EEEEEEEPS9_jSF_S9_S9_NS7_10__identityEEEvT0_T1_T2_T3_T4_T6_E12temp_storage+48];
	and.b16  	%rs306, %rs383, 255;
	setp.eq.s16 	%p267, %rs306, 0;
	setp.eq.s16 	%p268, %rs305, 0;
	min.s64 	%rd361, %rd360, %rd417;
	selp.b16 	%rs307, %rs383, 1, %p268;
	selp.b16 	%rs383, %rs305, %rs307, %p267;
	selp.b64 	%rd362, %rd417, %rd361, %p268;
	selp.b64 	%rd417, %rd360, %rd362, %p267;
$L__BB1_70:
	setp.lt.u32 	%p269, %r44, 97;
	@%p269 bra 	$L__BB1_72;
	ld.shared.u8 	%rs308, [_ZZN3cub18CUB_300001_SM_10006detail6reduce28DeviceReduceSingleTileKernelINS2_10policy_hubIN4cuda3std3__45tupleIJblEEEjN6thrust24THRUST_300001_SM_1000_NS8cuda_cub9__find_if7functorIS9_EEE10Policy1000ENSB_12zip_iteratorINS8_IJNSD_26transform_input_iterator_tIbNSB_6detail15normal_iteratorINSB_10device_ptrIiEEEE17greater_than_fourEENSB_17counting_iteratorIlNSB_11use_defaultESS_SS_EEEEEEEPS9_jSF_S9_S9_NS7_10__identityEEEvT0_T1_T2_T3_T4_T6_E12temp_storage+56];
	ld.shared.u64 	%rd363, [_ZZN3cub18CUB_300001_SM_10006detail6reduce28DeviceReduceSingleTileKernelINS2_10policy_hubIN4cuda3std3__45tupleIJblEEEjN6thrust24THRUST_300001_SM_1000_NS8cuda_cub9__find_if7functorIS9_EEE10Policy1000ENSB_12zip_iteratorINS8_IJNSD_26transform_input_iterator_tIbNSB_6detail15normal_iteratorINSB_10device_ptrIiEEEE17greater_than_fourEENSB_17counting_iteratorIlNSB_11use_defaultESS_SS_EEEEEEEPS9_jSF_S9_S9_NS7_10__identityEEEvT0_T1_T2_T3_T4_T6_E12temp_storage+64];
	and.b16  	%rs309, %rs383, 255;
	setp.eq.s16 	%p270, %rs309, 0;
	setp.eq.s16 	%p271, %rs308, 0;
	min.s64 	%rd364, %rd363, %rd417;
	selp.b16 	%rs310, %rs383, 1, %p271;
	selp.b16 	%rs383, %rs308, %rs310, %p270;
	selp.b64 	%rd365, %rd417, %rd364, %p271;
	selp.b64 	%rd417, %rd363, %rd365, %p270;
$L__BB1_72:
	setp.lt.u32 	%p272, %r44, 129;
	@%p272 bra 	$L__BB1_74;
	ld.shared.u8 	%rs311, [_ZZN3cub18CUB_300001_SM_10006detail6reduce28DeviceReduceSingleTileKernelINS2_10policy_hubIN4cuda3std3__45tupleIJblEEEjN6thrust24THRUST_300001_SM_1000_NS8cuda_cub9__find_if7functorIS9_EEE10Policy1000ENSB_12zip_iteratorINS8_IJNSD_26transform_input_iterator_tIbNSB_6detail15normal_iteratorINSB_10device_ptrIiEEEE17greater_than_fourEENSB_17counting_iteratorIlNSB_11use_defaultESS_SS_EEEEEEEPS9_jSF_S9_S9_NS7_10__identityEEEvT0_T1_T2_T3_T4_T6_E12temp_storage+72];
	ld.shared.u64 	%rd366, [_ZZN3cub18CUB_300001_SM_10006detail6reduce28DeviceReduceSingleTileKernelINS2_10policy_hubIN4cuda3std3__45tupleIJblEEEjN6thrust24THRUST_300001_SM_1000_NS8cuda_cub9__find_if7functorIS9_EEE10Policy1000ENSB_12zip_iteratorINS8_IJNSD_26transform_input_iterator_tIbNSB_6detail15normal_iteratorINSB_10device_ptrIiEEEE17greater_than_fourEENSB_17counting_iteratorIlNSB_11use_defaultESS_SS_EEEEEEEPS9_jSF_S9_S9_NS7_10__identityEEEvT0_T1_T2_T3_T4_T6_E12temp_storage+80];
	and.b16  	%rs312, %rs383, 255;
	setp.eq.s16 	%p273, %rs312, 0;
	setp.eq.s16 	%p274, %rs311, 0;
	min.s64 	%rd367, %rd366, %rd417;
	selp.b16 	%rs313, %rs383, 1, %p274;
	selp.b16 	%rs383, %rs311, %rs313, %p273;
	selp.b64 	%rd368, %rd417, %rd367, %p274;
	selp.b64 	%rd417, %rd366, %rd368, %p273;
$L__BB1_74:
	setp.lt.u32 	%p275, %r44, 161;
	@%p275 bra 	$L__BB1_76;
	ld.shared.u8 	%rs314, [_ZZN3cub18CUB_300001_SM_10006detail6reduce28DeviceReduceSingleTileKernelINS2_10policy_hubIN4cuda3std3__45tupleIJblEEEjN6thrust24THRUST_300001_SM_1000_NS8cuda_cub9__find_if7functorIS9_EEE10Policy1000ENSB_12zip_iteratorINS8_IJNSD_26transform_input_iterator_tIbNSB_6detail15normal_iteratorINSB_10device_ptrIiEEEE17greater_than_fourEENSB_17counting_iteratorIlNSB_11use_defaultESS_SS_EEEEEEEPS9_jSF_S9_S9_NS7_10__identityEEEvT0_T1_T2_T3_T4_T6_E12temp_storage+88];
	ld.shared.u64 	%rd369, [_ZZN3cub18CUB_300001_SM_10006detail6reduce28DeviceReduceSingleTileKernelINS2_10policy_hubIN4cuda3std3__45tupleIJblEEEjN6thrust24THRUST_300001_SM_1000_NS8cuda_cub9__find_if7functorIS9_EEE10Policy1000ENSB_12zip_iteratorINS8_IJNSD_26transform_input_iterator_tIbNSB_6detail15normal_iteratorINSB_10device_ptrIiEEEE17greater_than_fourEENSB_17counting_iteratorIlNSB_11use_defaultESS_SS_EEEEEEEPS9_jSF_S9_S9_NS7_10__identityEEEvT0_T1_T2_T3_T4_T6_E12temp_storage+96];
	and.b16  	%rs315, %rs383, 255;
	setp.eq.s16 	%p276, %rs315, 0;
	setp.eq.s16 	%p277, %rs314, 0;
	min.s64 	%rd370, %rd369, %rd417;
	selp.b16 	%rs316, %rs383, 1, %p277;
	selp.b16 	%rs383, %rs314, %rs316, %p276;
	selp.b64 	%rd371, %rd417, %rd370, %p277;
	selp.b64 	%rd417, %rd369, %rd371, %p276;
$L__BB1_76:
	setp.lt.u32 	%p278, %r44, 193;
	@%p278 bra 	$L__BB1_78;
	ld.shared.u8 	%rs317, [_ZZN3cub18CUB_300001_SM_10006detail6reduce28DeviceReduceSingleTileKernelINS2_10policy_hubIN4cuda3std3__45tupleIJblEEEjN6thrust24THRUST_300001_SM_1000_NS8cuda_cub9__find_if7functorIS9_EEE10Policy1000ENSB_12zip_iteratorINS8_IJNSD_26transform_input_iterator_tIbNSB_6detail15normal_iteratorINSB_10device_ptrIiEEEE17greater_than_fourEENSB_17counting_iteratorIlNSB_11use_defaultESS_SS_EEEEEEEPS9_jSF_S9_S9_NS7_10__identityEEEvT0_T1_T2_T3_T4_T6_E12temp_storage+104];
	ld.shared.u64 	%rd372, [_ZZN3cub18CUB_300001_SM_10006detail6reduce28DeviceReduceSingleTileKernelINS2_10policy_hubIN4cuda3std3__45tupleIJblEEEjN6thrust24THRUST_300001_SM_1000_NS8cuda_cub9__find_if7functorIS9_EEE10Policy1000ENSB_12zip_iteratorINS8_IJNSD_26transform_input_iterator_tIbNSB_6detail15normal_iteratorINSB_10device_ptrIiEEEE17greater_than_fourEENSB_17counting_iteratorIlNSB_11use_defaultESS_SS_EEEEEEEPS9_jSF_S9_S9_NS7_10__identityEEEvT0_T1_T2_T3_T4_T6_E12temp_storage+112];
	and.b16  	%rs318, %rs383, 255;
	setp.eq.s16 	%p279, %rs318, 0;
	setp.eq.s16 	%p280, %rs317, 0;
	min.s64 	%rd373, %rd372, %rd417;
	selp.b16 	%rs319, %rs383, 1, %p280;
	selp.b16 	%rs383, %rs317, %rs319, %p279;
	selp.b64 	%rd374, %rd417, %rd373, %p280;
	selp.b64 	%rd417, %rd372, %rd374, %p279;
$L__BB1_78:
	setp.lt.u32 	%p281, %r44, 225;
	@%p281 bra 	$L__BB1_121;
	ld.shared.u8 	%rs320, [_ZZN3cub18CUB_300001_SM_10006detail6reduce28DeviceReduceSingleTileKernelINS2_10policy_hubIN4cuda3std3__45tupleIJblEEEjN6thrust24THRUST_300001_SM_1000_NS8cuda_cub9__find_if7functorIS9_EEE10Policy1000ENSB_12zip_iteratorINS8_IJNSD_26transform_input_iterator_tIbNSB_6detail15normal_iteratorINSB_10device_ptrIiEEEE17greater_than_fourEENSB_17counting_iteratorIlNSB_11use_defaultESS_SS_EEEEEEEPS9_jSF_S9_S9_NS7_10__identityEEEvT0_T1_T2_T3_T4_T6_E12temp_storage+120];
	ld.shared.u64 	%rd375, [_ZZN3cub18CUB_300001_SM_10006detail6reduce28DeviceReduceSingleTileKernelINS2_10policy_hubIN4cuda3std3__45tupleIJblEEEjN6thrust24THRUST_300001_SM_1000_NS8cuda_cub9__find_if7functorIS9_EEE10Policy1000ENSB_12zip_iteratorINS8_IJNSD_26transform_input_iterator_tIbNSB_6detail15normal_iteratorINSB_10device_ptrIiEEEE17greater_than_fourEENSB_17counting_iteratorIlNSB_11use_defaultESS_SS_EEEEEEEPS9_jSF_S9_S9_NS7_10__identityEEEvT0_T1_T2_T3_T4_T6_E12temp_storage+128];
	and.b16  	%rs321, %rs383, 255;
	setp.eq.s16 	%p282, %rs321, 0;
	setp.eq.s16 	%p283, %rs320, 0;
	min.s64 	%rd376, %rd375, %rd417;
	selp.b16 	%rs322, %rs383, 1, %p283;
	selp.b16 	%rs383, %rs320, %rs322, %p282;
	selp.b64 	%rd377, %rd417, %rd376, %p283;
	selp.b64 	%rd417, %rd375, %rd377, %p282;
	bra.uni 	$L__BB1_121;
$L__BB1_80:
	mov.u32 	%r20, %tid.x;
	cvt.u64.u32 	%rd72, %r20;
	mul.wide.u32 	%rd116, %r20, 4;
	add.s64 	%rd73, %rd2, %rd116;
	ld.global.u32 	%r56, [%rd73];
	setp.gt.s32 	%p3, %r56, 4;
	add.s32 	%r57, %r20, 256;
	cvt.u64.u32 	%rd117, %r57;
	ld.global.u32 	%r58, [%rd73+1024];
	setp.gt.s32 	%p4, %r58, 4;
	add.s32 	%r60, %r20, 512;
	cvt.u64.u32 	%rd118, %r60;
	add.s64 	%rd119, %rd113, %rd118;
	ld.global.u32 	%r61, [%rd73+2048];
	setp.gt.s32 	%p5, %r61, 4;
	add.s64 	%rd120, %rd119, 256;
	ld.global.u32 	%r62, [%rd73+3072];
	setp.gt.s32 	%p7, %r62, 4;
	or.pred  	%p9, %p3, %p4;
	selp.b64 	%rd121, %rd72, %rd117, %p3;
	add.s64 	%rd122, %rd113, %rd121;
	min.s64 	%rd123, %rd119, %rd122;
	selp.b64 	%rd124, %rd123, %rd122, %p5;
	or.pred  	%p10, %p9, %p5;
	selp.b64 	%rd125, %rd124, %rd119, %p9;
	min.s64 	%rd126, %rd120, %rd125;
	selp.b64 	%rd127, %rd126, %rd125, %p7;
	or.pred  	%p11, %p10, %p7;
	selp.u16 	%rs383, 1, 0, %p11;
	selp.b64 	%rd417, %rd127, %rd120, %p10;
	add.s32 	%r21, %r44, -1024;
	setp.lt.u32 	%p12, %r21, 1024;
	mov.b32 	%r478, 1024;
	@%p12 bra 	$L__BB1_84;
	mov.b32 	%r478, 1024;
$L__BB1_82:
	cvt.u64.u32 	%rd128, %r478;
	add.s64 	%rd129, %rd72, %rd128;
	mul.wide.u32 	%rd130, %r478, 4;
	add.s64 	%rd131, %rd73, %rd130;
	add.s64 	%rd132, %rd129, %rd113;
	ld.global.u32 	%r64, [%rd131];
	setp.gt.s32 	%p13, %r64, 4;
	add.s64 	%rd133, %rd132, 256;
	ld.global.u32 	%r65, [%rd131+1024];
	setp.gt.s32 	%p14, %r65, 4;
	selp.u16 	%rs101, 1, 0, %p14;
	add.s64 	%rd134, %rd132, 512;
	ld.global.u32 	%r66, [%rd131+2048];
	setp.gt.s32 	%p15, %r66, 4;
	selp.u16 	%rs102, 1, 0, %p15;
	add.s64 	%rd135, %rd132, 768;
	ld.global.u32 	%r67, [%rd131+3072];
	setp.gt.s32 	%p16, %r67, 4;
	selp.u16 	%rs103, 1, 0, %p16;
	and.b16  	%rs104, %rs383, 255;
	setp.eq.s16 	%p17, %rs104, 0;
	selp.u16 	%rs105, 1, 0, %p13;
	min.s64 	%rd136, %rd132, %rd417;
	selp.b16 	%rs106, 1, %rs383, %p13;
	selp.b64 	%rd137, %rd136, %rd417, %p13;
	selp.b16 	%rs107, %rs105, %rs106, %p17;
	and.b16  	%rs108, %rs107, 255;
	selp.b64 	%rd138, %rd132, %rd137, %p17;
	setp.eq.s16 	%p18, %rs108, 0;
	min.s64 	%rd139, %rd133, %rd138;
	selp.b16 	%rs109, 1, %rs107, %p14;
	selp.b64 	%rd140, %rd139, %rd138, %p14;
	selp.b16 	%rs110, %rs101, %rs109, %p18;
	and.b16  	%rs111, %rs110, 255;
	selp.b64 	%rd141, %rd133, %rd140, %p18;
	setp.eq.s16 	%p19, %rs111, 0;
	min.s64 	%rd142, %rd134, %rd141;
	selp.b16 	%rs112, 1, %rs110, %p15;
	selp.b64 	%rd143, %rd142, %rd141, %p15;
	selp.b16 	%rs113, %rs102, %rs112, %p19;
	and.b16  	%rs114, %rs113, 255;
	selp.b64 	%rd144, %rd134, %rd143, %p19;
	setp.eq.s16 	%p20, %rs114, 0;
	min.s64 	%rd145, %rd135, %rd144;
	selp.b16 	%rs115, 1, %rs113, %p16;
	selp.b64 	%rd146, %rd145, %rd144, %p16;
	selp.b16 	%rs383, %rs103, %rs115, %p20;
	selp.b64 	%rd417, %rd135, %rd146, %p20;
	sub.s32 	%r68, %r44, %r478;
	setp.lt.u32 	%p21, %r68, 1024;
	@%p21 bra 	$L__BB1_97;
	add.s32 	%r478, %r478, 1024;
	setp.le.u32 	%p22, %r478, %r21;
	@%p22 bra 	$L__BB1_82;
$L__BB1_84:
	setp.le.u32 	%p23, %r44, %r478;
	sub.s32 	%r69, %r44, %r478;
	setp.ge.s32 	%p24, %r20, %r69;
	or.pred  	%p25, %p23, %p24;
	@%p25 bra 	$L__BB1_97;
	not.b32 	%r71, %r20;
	add.s32 	%r72, %r44, %r71;
	sub.s32 	%r25, %r72, %r478;
	shr.u32 	%r73, %r25, 8;
	add.s32 	%r26, %r73, 1;
	and.b32  	%r27, %r26, 7;
	setp.lt.u32 	%p26, %r25, 1792;
	mov.u32 	%r483, %r20;
	@%p26 bra 	$L__BB1_89;
	or.b32  	%r481, %r20, 1024;
	add.s32 	%r480, %r20, %r478;
	and.b32  	%r74, %r26, 33554424;
	neg.s32 	%r479, %r74;
$L__BB1_87:
	.pragma "nounroll";
	cvt.u64.u32 	%rd148, %r480;
	mul.wide.u32 	%rd149, %r480, 4;
	add.s64 	%rd150, %rd2, %rd149;
	add.s64 	%rd151, %rd113, %rd148;
	ld.global.u32 	%r75, [%rd150];
	setp.gt.s32 	%p27, %r75, 4;
	selp.u16 	%rs117, 1, 0, %p27;
	and.b16  	%rs118, %rs383, 255;
	setp.ne.s16 	%p29, %rs118, 0;
	and.pred  	%p30, %p29, %p27;
	min.s64 	%rd152, %rd151, %rd417;
	setp.eq.s16 	%p31, %rs118, 0;
	selp.b16 	%rs119, %rs117, %rs383, %p31;
	selp.b64 	%rd153, %rd151, %rd417, %p31;
	selp.b16 	%rs120, 1, %rs119, %p30;
	and.b16  	%rs121, %rs120, 255;
	selp.b64 	%rd154, %rd152, %rd153, %p30;
	add.s32 	%r76, %r480, 256;
	cvt.u64.u32 	%rd155, %r76;
	mul.wide.u32 	%rd156, %r76, 4;
	add.s64 	%rd157, %rd2, %rd156;
	add.s64 	%rd158, %rd113, %rd155;
	ld.global.u32 	%r77, [%rd157];
	setp.gt.s32 	%p32, %r77, 4;
	selp.u16 	%rs122, 1, 0, %p32;
	setp.ne.s16 	%p34, %rs121, 0;
	and.pred  	%p35, %p34, %p32;
	min.s64 	%rd159, %rd158, %rd154;
	setp.eq.s16 	%p36, %rs121, 0;
	selp.b16 	%rs123, %rs122, %rs120, %p36;
	selp.b64 	%rd160, %rd158, %rd154, %p36;
	selp.b16 	%rs124, 1, %rs123, %p35;
	and.b16  	%rs125, %rs124, 255;
	selp.b64 	%rd161, %rd159, %rd160, %p35;
	add.s32 	%r78, %r480, 512;
	cvt.u64.u32 	%rd162, %r78;
	mul.wide.u32 	%rd163, %r78, 4;
	add.s64 	%rd164, %rd2, %rd163;
	add.s64 	%rd165, %rd113, %rd162;
	ld.global.u32 	%r79, [%rd164];
	setp.gt.s32 	%p37, %r79, 4;
	selp.u16 	%rs126, 1, 0, %p37;
	setp.ne.s16 	%p39, %rs125, 0;
	and.pred  	%p40, %p39, %p37;
	min.s64 	%rd166, %rd165, %rd161;
	setp.eq.s16 	%p41, %rs125, 0;
	selp.b16 	%rs127, %rs126, %rs124, %p41;
	selp.b64 	%rd167, %rd165, %rd161, %p41;
	selp.b16 	%rs128, 1, %rs127, %p40;
	and.b16  	%rs129, %rs128, 255;
	selp.b64 	%rd168, %rd166, %rd167, %p40;
	add.s32 	%r80, %r480, 768;
	cvt.u64.u32 	%rd169, %r80;
	mul.wide.u32 	%rd170, %r80, 4;
	add.s64 	%rd171, %rd2, %rd170;
	add.s64 	%rd172, %rd113, %rd169;
	ld.global.u32 	%r81, [%rd171];
	setp.gt.s32 	%p42, %r81, 4;
	selp.u16 	%rs130, 1, 0, %p42;
	setp.ne.s16 	%p44, %rs129, 0;
	and.pred  	%p45, %p44, %p42;
	min.s64 	%rd173, %rd172, %rd168;
	setp.eq.s16 	%p46, %rs129, 0;
	selp.b16 	%rs131, %rs130, %rs128, %p46;
	selp.b64 	%rd174, %rd172, %rd168, %p46;
	selp.b16 	%rs132, 1, %rs131, %p45;
	and.b16  	%rs133, %rs132, 255;
	selp.b64 	%rd175, %rd173, %rd174, %p45;
	add.s32 	%r82, %r480, 1024;
	cvt.u64.u32 	%rd176, %r82;
	mul.wide.u32 	%rd177, %r82, 4;
	add.s64 	%rd178, %rd2, %rd177;
	add.s64 	%rd179, %rd113, %rd176;
	ld.global.u32 	%r83, [%rd178];
	setp.gt.s32 	%p47, %r83, 4;
	selp.u16 	%rs134, 1, 0, %p47;
	setp.ne.s16 	%p49, %rs133, 0;
	and.pred  	%p50, %p49, %p47;
	min.s64 	%rd180, %rd179, %rd175;
	setp.eq.s16 	%p51, %rs133, 0;
	selp.b16 	%rs135, %rs134, %rs132, %p51;
	selp.b64 	%rd181, %rd179, %rd175, %p51;
	selp.b16 	%rs136, 1, %rs135, %p50;
	and.b16  	%rs137, %rs136, 255;
	selp.b64 	%rd182, %rd180, %rd181, %p50;
	add.s32 	%r84, %r480, 1280;
	cvt.u64.u32 	%rd183, %r84;
	mul.wide.u32 	%rd184, %r84, 4;
	add.s64 	%rd185, %rd2, %rd184;
	add.s64 	%rd186, %rd113, %rd183;
	ld.global.u32 	%r85, [%rd185];
	setp.gt.s32 	%p52, %r85, 4;
	selp.u16 	%rs138, 1, 0, %p52;
	setp.ne.s16 	%p54, %rs137, 0;
	and.pred  	%p55, %p54, %p52;
	min.s64 	%rd187, %rd186, %rd182;
	setp.eq.s16 	%p56, %rs137, 0;
	selp.b16 	%rs139, %rs138, %rs136, %p56;
	selp.b64 	%rd188, %rd186, %rd182, %p56;
	selp.b16 	%rs140, 1, %rs139, %p55;
	and.b16  	%rs141, %rs140, 255;
	selp.b64 	%rd189, %rd187, %rd188, %p55;
	add.s32 	%r86, %r480, 1536;
	cvt.u64.u32 	%rd190, %r86;
	mul.wide.u32 	%rd191, %r86, 4;
	add.s64 	%rd192, %rd2, %rd191;
	add.s64 	%rd193, %rd113, %rd190;
	ld.global.u32 	%r87, [%rd192];
	setp.gt.s32 	%p57, %r87, 4;
	selp.u16 	%rs142, 1, 0, %p57;
	setp.ne.s16 	%p59, %rs141, 0;
	and.pred  	%p60, %p59, %p57;
	min.s64 	%rd194, %rd193, %rd189;
	setp.eq.s16 	%p61, %rs141, 0;
	selp.b16 	%rs143, %rs142, %rs140, %p61;
	selp.b64 	%rd195, %rd193, %rd189, %p61;
	selp.b16 	%rs144, 1, %rs143, %p60;
	and.b16  	%rs145, %rs144, 255;
	selp.b64 	%rd196, %rd194, %rd195, %p60;
	add.s32 	%r88, %r480, 1792;
	cvt.u64.u32 	%rd197, %r88;
	mul.wide.u32 	%rd198, %r88, 4;
	add.s64 	%rd199, %rd2, %rd198;
	add.s64 	%rd200, %rd113, %rd197;
	ld.global.u32 	%r89, [%rd199];
	setp.gt.s32 	%p62, %r89, 4;
	selp.u16 	%rs146, 1, 0, %p62;
	setp.ne.s16 	%p64, %rs145, 0;
	and.pred  	%p65, %p64, %p62;
	min.s64 	%rd201, %rd200, %rd196;
	setp.eq.s16 	%p66, %rs145, 0;
	selp.b16 	%rs147, %rs146, %rs144, %p66;
	selp.b64 	%rd202, %rd200, %rd196, %p66;
	selp.b16 	%rs383, 1, %rs147, %p65;
	selp.b64 	%rd417, %rd201, %rd202, %p65;
	add.s32 	%r481, %r481, 2048;
	add.s32 	%r480, %r480, 2048;
	add.s32 	%r479, %r479, 8;
	setp.ne.s32 	%p67, %r479, 0;
	@%p67 bra 	$L__BB1_87;
	add.s32 	%r483, %r481, -1024;
$L__BB1_89:
	setp.eq.s32 	%p68, %r27, 0;
	@%p68 bra 	$L__BB1_97;
	setp.lt.u32 	%p69, %r27, 4;
	@%p69 bra 	$L__BB1_92;
	add.s32 	%r90, %r483, %r478;
	cvt.u64.u32 	%rd204, %r90;
	mul.wide.u32 	%rd205, %r90, 4;
	add.s64 	%rd206, %rd2, %rd205;
	add.s64 	%rd207, %rd113, %rd204;
	ld.global.u32 	%r91, [%rd206];
	setp.gt.s32 	%p70, %r91, 4;
	selp.u16 	%rs149, 1, 0, %p70;
	and.b16  	%rs150, %rs383, 255;
	setp.ne.s16 	%p72, %rs150, 0;
	and.pred  	%p73, %p72, %p70;
	min.s64 	%rd208, %rd207, %rd417;
	setp.eq.s16 	%p74, %rs150, 0;
	selp.b16 	%rs151, %rs149, %rs383, %p74;
	selp.b64 	%rd209, %rd207, %rd417, %p74;
	selp.b16 	%rs152, 1, %rs151, %p73;
	and.b16  	%rs153, %rs152, 255;
	selp.b64 	%rd210, %rd208, %rd209, %p73;
	add.s32 	%r92, %r90, 256;
	cvt.u64.u32 	%rd211, %r92;
	mul.wide.u32 	%rd212, %r92, 4;
	add.s64 	%rd213, %rd2, %rd212;
	add.s64 	%rd214, %rd113, %rd211;
	ld.global.u32 	%r93, [%rd213];
	setp.gt.s32 	%p75, %r93, 4;
	selp.u16 	%rs154, 1, 0, %p75;
	setp.ne.s16 	%p77, %rs153, 0;
	and.pred  	%p78, %p77, %p75;
	min.s64 	%rd215, %rd214, %rd210;
	setp.eq.s16 	%p79, %rs153, 0;
	selp.b16 	%rs155, %rs154, %rs152, %p79;
	selp.b64 	%rd216, %rd214, %rd210, %p79;
	selp.b16 	%rs156, 1, %rs155, %p78;
	and.b16  	%rs157, %rs156, 255;
	selp.b64 	%rd217, %rd215, %rd216, %p78;
	add.s32 	%r94, %r90, 512;
	cvt.u64.u32 	%rd218, %r94;
	mul.wide.u32 	%rd219, %r94, 4;
	add.s64 	%rd220, %rd2, %rd219;
	add.s64 	%rd221, %rd113, %rd218;
	ld.global.u32 	%r95, [%rd220];
	setp.gt.s32 	%p80, %r95, 4;
	selp.u16 	%rs158, 1, 0, %p80;
	setp.ne.s16 	%p82, %rs157, 0;
	and.pred  	%p83, %p82, %p80;
	min.s64 	%rd222, %rd221, %rd217;
	setp.eq.s16 	%p84, %rs157, 0;
	selp.b16 	%rs159, %rs158, %rs156, %p84;
	selp.b64 	%rd223, %rd221, %rd217, %p84;
	selp.b16 	%rs160, 1, %rs159, %p83;
	and.b16  	%rs161, %rs160, 255;
	selp.b64 	%rd224, %rd222, %rd223, %p83;
	add.s32 	%r96, %r90, 768;
	cvt.u64.u32 	%rd225, %r96;
	mul.wide.u32 	%rd226, %r96, 4;
	add.s64 	%rd227, %rd2, %rd226;
	add.s64 	%rd228, %rd113, %rd225;
	ld.global.u32 	%r97, [%rd227];
	setp.gt.s32 	%p85, %r97, 4;
	selp.u16 	%rs162, 1, 0, %p85;
	setp.ne.s16 	%p87, %rs161, 0;
	and.pred  	%p88, %p87, %p85;
	min.s64 	%rd229, %rd228, %rd224;
	setp.eq.s16 	%p89, %rs161, 0;
	selp.b16 	%rs163, %rs162, %rs160, %p89;
	selp.b64 	%rd230, %rd228, %rd224, %p89;
	selp.b16 	%rs383, 1, %rs163, %p88;
	selp.b64 	%rd417, %rd229, %rd230, %p88;
	add.s32 	%r483, %r483, 1024;
$L__BB1_92:
	and.b32  	%r98, %r26, 3;
	setp.eq.s32 	%p90, %r98, 0;
	@%p90 bra 	$L__BB1_97;
	setp.eq.s32 	%p91, %r98, 1;
	@%p91 bra 	$L__BB1_95;
	add.s32 	%r99, %r483, %r478;
	cvt.u64.u32 	%rd232, %r99;
	mul.wide.u32 	%rd233, %r99, 4;
	add.s64 	%rd234, %rd2, %rd233;
	add.s64 	%rd235, %rd113, %rd232;
	ld.global.u32 	%r100, [%rd234];
	setp.gt.s32 	%p92, %r100, 4;
	selp.u16 	%rs165, 1, 0, %p92;
	and.b16  	%rs166, %rs383, 255;
	setp.ne.s16 	%p94, %rs166, 0;
	and.pred  	%p95, %p94, %p92;
	min.s64 	%rd236, %rd235, %rd417;
	setp.eq.s16 	%p96, %rs166, 0;
	selp.b16 	%rs167, %rs165, %rs383, %p96;
	selp.b64 	%rd237, %rd235, %rd417, %p96;
	selp.b16 	%rs168, 1, %rs167, %p95;
	and.b16  	%rs169, %rs168, 255;
	selp.b64 	%rd238, %rd236, %rd237, %p95;
	add.s32 	%r101, %r99, 256;
	cvt.u64.u32 	%rd239, %r101;
	mul.wide.u32 	%rd240, %r101, 4;
	add.s64 	%rd241, %rd2, %rd240;
	add.s64 	%rd242, %rd113, %rd239;
	ld.global.u32 	%r102, [%rd241];
	setp.gt.s32 	%p97, %r102, 4;
	selp.u16 	%rs170, 1, 0, %p97;
	setp.ne.s16 	%p99, %rs169, 0;
	and.pred  	%p100, %p99, %p97;
	min.s64 	%rd243, %rd242, %rd238;
	setp.eq.s16 	%p101, %rs169, 0;
	selp.b16 	%rs171, %rs170, %rs168, %p101;
	selp.b64 	%rd244, %rd242, %rd238, %p101;
	selp.b16 	%rs383, 1, %rs171, %p100;
	selp.b64 	%rd417, %rd243, %rd244, %p100;
	add.s32 	%r483, %r483, 512;
$L__BB1_95:
	and.b32  	%r103, %r25, 256;
	setp.ne.s32 	%p102, %r103, 0;
	@%p102 bra 	$L__BB1_97;
	add.s32 	%r104, %r483, %r478;
	cvt.u64.u32 	%rd245, %r104;
	mul.wide.u32 	%rd246, %r104, 4;
	add.s64 	%rd247, %rd2, %rd246;
	add.s64 	%rd248, %rd113, %rd245;
	ld.global.u32 	%r105, [%rd247];
	setp.gt.s32 	%p103, %r105, 4;
	selp.u16 	%rs172, 1, 0, %p103;
	and.b16  	%rs173, %rs383, 255;
	setp.ne.s16 	%p105, %rs173, 0;
	and.pred  	%p106, %p105, %p103;
	min.s64 	%rd249, %rd248, %rd417;
	setp.eq.s16 	%p107, %rs173, 0;
	selp.b16 	%rs174, %rs172, %rs383, %p107;
	selp.b64 	%rd250, %rd248, %rd417, %p107;
	selp.b16 	%rs383, 1, %rs174, %p106;
	selp.b64 	%rd417, %rd249, %rd250, %p106;
$L__BB1_97:
	// begin inline asm
	mov.u32 %r106, %laneid;
	// end inline asm
	cvt.u32.u16 	%r127, %rs383;
	and.b32  	%r108, %r127, 255;
	mov.b32 	%r124, 1;
	mov.b32 	%r125, 31;
	mov.b32 	%r126, -1;
	// begin inline asm
	shfl.sync.down.b32 %r107, %r108, %r124, %r125, %r126;
	// end inline asm
	// begin inline asm
	shfl.sync.down.b32 %r112, %r113, %r124, %r125, %r126;
	// end inline asm
	mov.b64 	{%r118, %r123}, %rd417;
	// begin inline asm
	shfl.sync.down.b32 %r117, %r118, %r124, %r125, %r126;
	// end inline asm
	// begin inline asm
	shfl.sync.down.b32 %r122, %r123, %r124, %r125, %r126;
	// end inline asm
	mov.b64 	%rd90, {%r117, %r122};
	cvt.u16.u32 	%rs75, %r107;
	setp.gt.s32 	%p108, %r106, 30;
	@%p108 bra 	$L__BB1_101;
	and.b16  	%rs175, %rs383, 255;
	setp.eq.s16 	%p109, %rs175, 0;
	and.b16  	%rs176, %rs75, 255;
	setp.eq.s16 	%p110, %rs176, 0;
	or.pred  	%p111, %p109, %p110;
	@%p111 bra 	$L__BB1_100;
	min.s64 	%rd417, %rd90, %rd417;
	mov.b16 	%rs383, 1;
	bra.uni 	$L__BB1_101;
$L__BB1_100:
	setp.eq.s16 	%p112, %rs175, 0;
	selp.b16 	%rs383, %rs75, %rs383, %p112;
	selp.b64 	%rd417, %rd90, %rd417, %p112;
$L__BB1_101:
	cvt.u32.u16 	%r148, %rs383;
	and.b32  	%r129, %r148, 255;
	mov.b32 	%r145, 2;
	mov.b32 	%r146, 31;
	mov.b32 	%r147, -1;
	// begin inline asm
	shfl.sync.down.b32 %r128, %r129, %r145, %r146, %r147;
	// end inline asm
	// begin inline asm
	shfl.sync.down.b32 %r133, %r134, %r145, %r146, %r147;
	// end inline asm
	mov.b64 	{%r139, %r144}, %rd417;
	// begin inline asm
	shfl.sync.down.b32 %r138, %r139, %r145, %r146, %r147;
	// end inline asm
	// begin inline asm
	shfl.sync.down.b32 %r143, %r144, %r145, %r146, %r147;
	// end inline asm
	mov.b64 	%rd94, {%r138, %r143};
	cvt.u16.u32 	%rs78, %r128;
	setp.gt.s32 	%p113, %r106, 29;
	@%p113 bra 	$L__BB1_105;
	and.b16  	%rs179, %rs383, 255;
	setp.eq.s16 	%p114, %rs179, 0;
	and.b16  	%rs180, %rs78, 255;
	setp.eq.s16 	%p115, %rs180, 0;
	or.pred  	%p116, %p114, %p115;
	@%p116 bra 	$L__BB1_104;
	min.s64 	%rd417, %rd94, %rd417;
	mov.b16 	%rs383, 1;
	bra.uni 	$L__BB1_105;
$L__BB1_104:
	setp.eq.s16 	%p117, %rs179, 0;
	selp.b16 	%rs383, %rs78, %rs383, %p117;
	selp.b64 	%rd417, %rd94, %rd417, %p117;
$L__BB1_105:
	cvt.u32.u16 	%r169, %rs383;
	and.b32  	%r150, %r169, 255;
	mov.b32 	%r166, 4;
	mov.b32 	%r167, 31;
	mov.b32 	%r168, -1;
	// begin inline asm
	shfl.sync.down.b32 %r149, %r150, %r166, %r167, %r168;
	// end inline asm
	// begin inline asm
	shfl.sync.down.b32 %r154, %r155, %r166, %r167, %r168;
	// end inline asm
	mov.b64 	{%r160, %r165}, %rd417;
	// begin inline asm
	shfl.sync.down.b32 %r159, %r160, %r166, %r167, %r168;
	// end inline asm
	// begin inline asm
	shfl.sync.down.b32 %r164, %r165, %r166, %r167, %r168;
	// end inline asm
	mov.b64 	%rd98, {%r159, %r164};
	cvt.u16.u32 	%rs81, %r149;
	setp.gt.s32 	%p118, %r106, 27;
	@%p118 bra 	$L__BB1_109;
	and.b16  	%rs183, %rs383, 255;
	setp.eq.s16 	%p119, %rs183, 0;
	and.b16  	%rs184, %rs81, 255;
	setp.eq.s16 	%p120, %rs184, 0;
	or.pred  	%p121, %p119, %p120;
	@%p121 bra 	$L__BB1_108;
	min.s64 	%rd417, %rd98, %rd417;
	mov.b16 	%rs383, 1;
	bra.uni 	$L__BB1_109;
$L__BB1_108:
	setp.eq.s16 	%p122, %rs183, 0;
	selp.b16 	%rs383, %rs81, %rs383, %p122;
	selp.b64 	%rd417, %rd98, %rd417, %p122;
$L__BB1_109:
	cvt.u32.u16 	%r190, %rs383;
	and.b32  	%r171, %r190, 255;
	mov.b32 	%r187, 8;
	mov.b32 	%r188, 31;
	mov.b32 	%r189, -1;
	// begin inline asm
	shfl.sync.down.b32 %r170, %r171, %r187, %r188, %r189;
	// end inline asm
	// begin inline asm
	shfl.sync.down.b32 %r175, %r176, %r187, %r188, %r189;
	// end inline asm
	mov.b64 	{%r181, %r186}, %rd417;
	// begin inline asm
	shfl.sync.down.b32 %r180, %r181, %r187, %r188, %r189;
	// end inline asm
	// begin inline asm
	shfl.sync.down.b32 %r185, %r186, %r187, %r188, %r189;
	// end inline asm
	mov.b64 	%rd102, {%r180, %r185};
	cvt.u16.u32 	%rs84, %r170;
	setp.gt.s32 	%p123, %r106, 23;
	@%p123 bra 	$L__BB1_113;
	and.b16  	%rs187, %rs383, 255;
	setp.eq.s16 	%p124, %rs187, 0;
	and.b16  	%rs188, %rs84, 255;
	setp.eq.s16 	%p125, %rs188, 0;
	or.pred  	%p126, %p124, %p125;
	@%p126 bra 	$L__BB1_112;
	min.s64 	%rd417, %rd102, %rd417;
	mov.b16 	%rs383, 1;
	bra.uni 	$L__BB1_113;
$L__BB1_112:
	setp.eq.s16 	%p127, %rs187, 0;
	selp.b16 	%rs383, %rs84, %rs383, %p127;
	selp.b64 	%rd417, %rd102, %rd417, %p127;
$L__BB1_113:
	cvt.u32.u16 	%r211, %rs383;
	and.b32  	%r192, %r211, 255;
	mov.b32 	%r208, 16;
	mov.b32 	%r209, 31;
	mov.b32 	%r210, -1;
	// begin inline asm
	shfl.sync.down.b32 %r191, %r192, %r208, %r209, %r210;
	// end inline asm
	// begin inline asm
	shfl.sync.down.b32 %r196, %r197, %r208, %r209, %r210;
	// end inline asm
	mov.b64 	{%r202, %r207}, %rd417;
	// begin inline asm
	shfl.sync.down.b32 %r201, %r202, %r208, %r209, %r210;
	// end inline asm
	// begin inline asm
	shfl.sync.down.b32 %r206, %r207, %r208, %r209, %r210;
	// end inline asm
	mov.b64 	%rd106, {%r201, %r206};
	cvt.u16.u32 	%rs87, %r191;
	setp.gt.s32 	%p128, %r106, 15;
	@%p128 bra 	$L__BB1_117;
	and.b16  	%rs191, %rs383, 255;
	setp.eq.s16 	%p129, %rs191, 0;
	and.b16  	%rs192, %rs87, 255;
	setp.eq.s16 	%p130, %rs192, 0;
	or.pred  	%p131, %p129, %p130;
	@%p131 bra 	$L__BB1_116;
	min.s64 	%rd417, %rd106, %rd417;
	mov.b16 	%rs383, 1;
	bra.uni 	$L__BB1_117;
$L__BB1_116:
	setp.eq.s16 	%p132, %rs191, 0;
	selp.b16 	%rs383, %rs87, %rs383, %p132;
	selp.b64 	%rd417, %rd106, %rd417, %p132;
$L__BB1_117:
	setp.ne.s32 	%p133, %r106, 0;
	@%p133 bra 	$L__BB1_119;
	shr.u32 	%r212, %r20, 1;
	and.b32  	%r213, %r212, 496;
	mov.u32 	%r214, _ZZN3cub18CUB_300001_SM_10006detail6reduce28DeviceReduceSingleTileKernelINS2_10policy_hubIN4cuda3std3__45tupleIJblEEEjN6thrust24THRUST_300001_SM_1000_NS8cuda_cub9__find_if7functorIS9_EEE10Policy1000ENSB_12zip_iteratorINS8_IJNSD_26transform_input_iterator_tIbNSB_6detail15normal_iteratorINSB_10device_ptrIiEEEE17greater_than_fourEENSB_17counting_iteratorIlNSB_11use_defaultESS_SS_EEEEEEEPS9_jSF_S9_S9_NS7_10__identityEEEvT0_T1_T2_T3_T4_T6_E12temp_storage;
	add.s32 	%r215, %r214, %r213;
	st.shared.u8 	[%r215+8], %rs383;
	st.shared.u64 	[%r215+16], %rd417;
$L__BB1_119:
	bar.sync 	0;
	setp.ne.s32 	%p134, %r20, 0;
	@%p134 bra 	$L__BB1_121;
	ld.shared.u8 	%rs195, [_ZZN3cub18CUB_300001_SM_10006detail6reduce28DeviceReduceSingleTileKernelINS2_10policy_hubIN4cuda3std3__45tupleIJblEEEjN6thrust24THRUST_300001_SM_1000_NS8cuda_cub9__find_if7functorIS9_EEE10Policy1000ENSB_12zip_iteratorINS8_IJNSD_26transform_input_iterator_tIbNSB_6detail15normal_iteratorINSB_10device_ptrIiEEEE17greater_than_fourEENSB_17counting_iteratorIlNSB_11use_defaultESS_SS_EEEEEEEPS9_jSF_S9_S9_NS7_10__identityEEEvT0_T1_T2_T3_T4_T6_E12temp_storage+24];
	ld.shared.u64 	%rd251, [_ZZN3cub18CUB_300001_SM_10006detail6reduce28DeviceReduceSingleTileKernelINS2_10policy_hubIN4cuda3std3__45tupleIJblEEEjN6thrust24THRUST_300001_SM_1000_NS8cuda_cub9__find_if7functorIS9_EEE10Policy1000ENSB_12zip_iteratorINS8_IJNSD_26transform_input_iterator_tIbNSB_6detail15normal_iteratorINSB_10device_ptrIiEEEE17greater_than_fourEENSB_17counting_iteratorIlNSB_11use_defaultESS_SS_EEEEEEEPS9_jSF_S9_S9_NS7_10__identityEEEvT0_T1_T2_T3_T4_T6_E12temp_storage+32];
	and.b16  	%rs196, %rs383, 255;
	setp.eq.s16 	%p135, %rs196, 0;
	setp.eq.s16 	%p136, %rs195, 0;
	min.s64 	%rd252, %rd251, %rd417;
	selp.b16 	%rs197, %rs383, 1, %p136;
	selp.b16 	%rs198, %rs195, %rs197, %p135;
	and.b16  	%rs199, %rs198, 255;
	selp.b64 	%rd253, %rd417, %rd252, %p136;
	selp.b64 	%rd254, %rd251, %rd253, %p135;
	ld.shared.u8 	%rs200, [_ZZN3cub18CUB_300001_SM_10006detail6reduce28DeviceReduceSingleTileKernelINS2_10policy_hubIN4cuda3std3__45tupleIJblEEEjN6thrust24THRUST_300001_SM_1000_NS8cuda_cub9__find_if7functorIS9_EEE10Policy1000ENSB_12zip_iteratorINS8_IJNSD_26transform_input_iterator_tIbNSB_6detail15normal_iteratorINSB_10device_ptrIiEEEE17greater_than_fourEENSB_17counting_iteratorIlNSB_11use_defaultESS_SS_EEEEEEEPS9_jSF_S9_S9_NS7_10__identityEEEvT0_T1_T2_T3_T4_T6_E12temp_storage+40];
	ld.shared.u64 	%rd255, [_ZZN3cub18CUB_300001_SM_10006detail6reduce28DeviceReduceSingleTileKernelINS2_10policy_hubIN4cuda3std3__45tupleIJblEEEjN6thrust24THRUST_300001_SM_1000_NS8cuda_cub9__find_if7functorIS9_EEE10Policy1000ENSB_12zip_iteratorINS8_IJNSD_26transform_input_iterator_tIbNSB_6detail15normal_iteratorINSB_10device_ptrIiEEEE17greater_than_fourEENSB_17counting_iteratorIlNSB_11use_defaultESS_SS_EEEEEEEPS9_jSF_S9_S9_NS7_10__identityEEEvT0_T1_T2_T3_T4_T6_E12temp_storage+48];
	setp.eq.s16 	%p137, %rs199, 0;
	setp.eq.s16 	%p138, %rs200, 0;
	min.s64 	%rd256, %rd255, %rd254;
	selp.b16 	%rs201, %rs198, 1, %p138;
	selp.b16 	%rs202, %rs200, %rs201, %p137;
	and.b16  	%rs203, %rs202, 255;
	selp.b64 	%rd257, %rd254, %rd256, %p138;
	selp.b64 	%rd258, %rd255, %rd257, %p137;
	ld.shared.u8 	%rs204, [_ZZN3cub18CUB_300001_SM_10006detail6reduce28DeviceReduceSingleTileKernelINS2_10policy_hubIN4cuda3std3__45tupleIJblEEEjN6thrust24THRUST_300001_SM_1000_NS8cuda_cub9__find_if7functorIS9_EEE10Policy1000ENSB_12zip_iteratorINS8_IJNSD_26transform_input_iterator_tIbNSB_6detail15normal_iteratorINSB_10device_ptrIiEEEE17greater_than_fourEENSB_17counting_iteratorIlNSB_11use_defaultESS_SS_EEEEEEEPS9_jSF_S9_S9_NS7_10__identityEEEvT0_T1_T2_T3_T4_T6_E12temp_storage+56];
	ld.shared.u64 	%rd259, [_ZZN3cub18CUB_300001_SM_10006detail6reduce28DeviceReduceSingleTileKernelINS2_10policy_hubIN4cuda3std3__45tupleIJblEEEjN6thrust24THRUST_300001_SM_1000_NS8cuda_cub9__find_if7functorIS9_EEE10Policy1000ENSB_12zip_iteratorINS8_IJNSD_26transform_input_iterator_tIbNSB_6detail15normal_iteratorINSB_10device_ptrIiEEEE17greater_than_fourEENSB_17counting_iteratorIlNSB_11use_defaultESS_SS_EEEEEEEPS9_jSF_S9_S9_NS7_10__identityEEEvT0_T1_T2_T3_T4_T6_E12temp_storage+64];
	setp.eq.s16 	%p139, %rs203, 0;
	setp.eq.s16 	%p140, %rs204, 0;
	min.s64 	%rd260, %rd259, %rd258;
	selp.b16 	%rs205, %rs202, 1, %p140;
	selp.b16 	%rs206, %rs204, %rs205, %p139;
	and.b16  	%rs207, %rs206, 255;
	selp.b64 	%rd261, %rd258, %rd260, %p140;
	selp.b64 	%rd262, %rd259, %rd261, %p139;
	ld.shared.u8 	%rs208, [_ZZN3cub18CUB_300001_SM_10006detail6reduce28DeviceReduceSingleTileKernelINS2_10policy_hubIN4cuda3std3__45tupleIJblEEEjN6thrust24THRUST_300001_SM_1000_NS8cuda_cub9__find_if7functorIS9_EEE10Policy1000ENSB_12zip_iteratorINS8_IJNSD_26transform_input_iterator_tIbNSB_6detail15normal_iteratorINSB_10device_ptrIiEEEE17greater_than_fourEENSB_17counting_iteratorIlNSB_11use_defaultESS_SS_EEEEEEEPS9_jSF_S9_S9_NS7_10__identityEEEvT0_T1_T2_T3_T4_T6_E12temp_storage+72];
	ld.shared.u64 	%rd263, [_ZZN3cub18CUB_300001_SM_10006detail6reduce28DeviceReduceSingleTileKernelINS2_10policy_hubIN4cuda3std3__45tupleIJblEEEjN6thrust24THRUST_300001_SM_1000_NS8cuda_cub9__find_if7functorIS9_EEE10Policy1000ENSB_12zip_iteratorINS8_IJNSD_26transform_input_iterator_tIbNSB_6detail15normal_iteratorINSB_10device_ptrIiEEEE17greater_than_fourEENSB_17counting_iteratorIlNSB_11use_defaultESS_SS_EEEEEEEPS9_jSF_S9_S9_NS7_10__identityEEEvT0_T1_T2_T3_T4_T6_E12temp_storage+80];
	setp.eq.s16 	%p141, %rs207, 0;
	setp.eq.s16 	%p142, %rs208, 0;
	min.s64 	%rd264, %rd263, %rd262;
	selp.b16 	%rs209, %rs206, 1, %p142;
	selp.b16 	%rs210, %rs208, %rs209, %p141;
	and.b16  	%rs211, %rs210, 255;
	selp.b64 	%rd265, %rd262, %rd264, %p142;
	selp.b64 	%rd266, %rd263, %rd265, %p141;
	ld.shared.u8 	%rs212, [_ZZN3cub18CUB_300001_SM_10006detail6reduce28DeviceReduceSingleTileKernelINS2_10policy_hubIN4cuda3std3__45tupleIJblEEEjN6thrust24THRUST_300001_SM_1000_NS8cuda_cub9__find_if7functorIS9_EEE10Policy1000ENSB_12zip_iteratorINS8_IJNSD_26transform_input_iterator_tIbNSB_6detail15normal_iteratorINSB_10device_ptrIiEEEE17greater_than_fourEENSB_17counting_iteratorIlNSB_11use_defaultESS_SS_EEEEEEEPS9_jSF_S9_S9_NS7_10__identityEEEvT0_T1_T2_T3_T4_T6_E12temp_storage+88];
	ld.shared.u64 	%rd267, [_ZZN3cub18CUB_300001_SM_10006detail6reduce28DeviceReduceSingleTileKernelINS2_10policy_hubIN4cuda3std3__45tupleIJblEEEjN6thrust24THRUST_300001_SM_1000_NS8cuda_cub9__find_if7functorIS9_EEE10Policy1000ENSB_12zip_iteratorINS8_IJNSD_26transform_input_iterator_tIbNSB_6detail15normal_iteratorINSB_10device_ptrIiEEEE17greater_than_fourEENSB_17counting_iteratorIlNSB_11use_defaultESS_SS_EEEEEEEPS9_jSF_S9_S9_NS7_10__identityEEEvT0_T1_T2_T3_T4_T6_E12temp_storage+96];
	setp.eq.s16 	%p143, %rs211, 0;
	setp.eq.s16 	%p144, %rs212, 0;
	min.s64 	%rd268, %rd267, %rd266;
	selp.b16 	%rs213, %rs210, 1, %p144;
	selp.b16 	%rs214, %rs212, %rs213, %p143;
	and.b16  	%rs215, %rs214, 255;
	selp.b64 	%rd269, %rd266, %rd268, %p144;
	selp.b64 	%rd270, %rd267, %rd269, %p143;
	ld.shared.u8 	%rs216, [_ZZN3cub18CUB_300001_SM_10006detail6reduce28DeviceReduceSingleTileKernelINS2_10policy_hubIN4cuda3std3__45tupleIJblEEEjN6thrust24THRUST_300001_SM_1000_NS8cuda_cub9__find_if7functorIS9_EEE10Policy1000ENSB_12zip_iteratorINS8_IJNSD_26transform_input_iterator_tIbNSB_6detail15normal_iteratorINSB_10device_ptrIiEEEE17greater_than_fourEENSB_17counting_iteratorIlNSB_11use_defaultESS_SS_EEEEEEEPS9_jSF_S9_S9_NS7_10__identityEEEvT0_T1_T2_T3_T4_T6_E12temp_storage+104];
	ld.shared.u64 	%rd271, [_ZZN3cub18CUB_300001_SM_10006detail6reduce28DeviceReduceSingleTileKernelINS2_10policy_hubIN4cuda3std3__45tupleIJblEEEjN6thrust24THRUST_300001_SM_1000_NS8cuda_cub9__find_if7functorIS9_EEE10Policy1000ENSB_12zip_iteratorINS8_IJNSD_26transform_input_iterator_tIbNSB_6detail15normal_iteratorINSB_10device_ptrIiEEEE17greater_than_fourEENSB_17counting_iteratorIlNSB_11use_defaultESS_SS_EEEEEEEPS9_jSF_S9_S9_NS7_10__identityEEEvT0_T1_T2_T3_T4_T6_E12temp_storage+112];
	setp.eq.s16 	%p145, %rs215, 0;
	setp.eq.s16 	%p146, %rs216, 0;
	min.s64 	%rd272, %rd271, %rd270;
	selp.b16 	%rs217, %rs214, 1, %p146;
	selp.b16 	%rs218, %rs216, %rs217, %p145;
	and.b16  	%rs219, %rs218, 255;
	selp.b64 	%rd273, %rd270, %rd272, %p146;
	selp.b64 	%rd274, %rd271, %rd273, %p145;
	ld.shared.u8 	%rs220, [_ZZN3cub18CUB_300001_SM_10006detail6reduce28DeviceReduceSingleTileKernelINS2_10policy_hubIN4cuda3std3__45tupleIJblEEEjN6thrust24THRUST_300001_SM_1000_NS8cuda_cub9__find_if7functorIS9_EEE10Policy1000ENSB_12zip_iteratorINS8_IJNSD_26transform_input_iterator_tIbNSB_6detail15normal_iteratorINSB_10device_ptrIiEEEE17greater_than_fourEENSB_17counting_iteratorIlNSB_11use_defaultESS_SS_EEEEEEEPS9_jSF_S9_S9_NS7_10__identityEEEvT0_T1_T2_T3_T4_T6_E12temp_storage+120];
	ld.shared.u64 	%rd275, [_ZZN3cub18CUB_300001_SM_10006detail6reduce28DeviceReduceSingleTileKernelINS2_10policy_hubIN4cuda3std3__45tupleIJblEEEjN6thrust24THRUST_300001_SM_1000_NS8cuda_cub9__find_if7functorIS9_EEE10Policy1000ENSB_12zip_iteratorINS8_IJNSD_26transform_input_iterator_tIbNSB_6detail15normal_iteratorINSB_10device_ptrIiEEEE17greater_than_fourEENSB_17counting_iteratorIlNSB_11use_defaultESS_SS_EEEEEEEPS9_jSF_S9_S9_NS7_10__identityEEEvT0_T1_T2_T3_T4_T6_E12temp_storage+128];
	setp.eq.s16 	%p147, %rs219, 0;
	setp.eq.s16 	%p148, %rs220, 0;
	min.s64 	%rd276, %rd275, %rd274;
	selp.b16 	%rs221, %rs218, 1, %p148;
	selp.b16 	%rs383, %rs220, %rs221, %p147;
	selp.b64 	%rd277, %rd274, %rd276, %p148;
	selp.b64 	%rd417, %rd275, %rd277, %p147;
$L__BB1_121:
	mov.u32 	%r469, %tid.x;
	setp.ne.s32 	%p325, %r469, 0;
	@%p325 bra 	$L__BB1_123;
	setp.eq.s16 	%p326, %rs100, 0;
	and.b16  	%rs371, %rs383, 255;
	setp.eq.s16 	%p327, %rs371, 0;
	min.s64 	%rd405, %rd417, %rd114;
	selp.b16 	%rs372, %rs100, 1, %p327;
	selp.b16 	%rs373, %rs383, %rs372, %p326;
	selp.b64 	%rd406, %rd114, %rd405, %p327;
	selp.b64 	%rd407, %rd417, %rd406, %p326;
	st.global.u8 	[%rd1], %rs373;
	st.global.u64 	[%rd1+8], %rd407;
$L__BB1_123:
	ret;

}
	// .globl	_ZN3cub18CUB_300001_SM_10006detail6reduce18DeviceReduceKernelINS2_10policy_hubIN4cuda3std3__45tupleIJblEEEjN6thrust24THRUST_300001_SM_1000_NS8cuda_cub9__find_if7functorIS9_EEE10Policy1000ENSB_12zip_iteratorINS8_IJNSD_26transform_input_iterator_tIbNSB_6detail15normal_iteratorINSB_10device_ptrIiEEEE17greater_than_fourEENSB_17counting_iteratorIlNSB_11use_defaultESS_SS_EEEEEEEjSF_S9_NS7_10__identityEEEvT0_PT3_T1_NS0_13GridEvenShareIS10_EET2_T4_
.visible .entry _ZN3cub18CUB_300001_SM_10006detail6reduce18DeviceReduceKernelINS2_10policy_hubIN4cuda3std3__45tupleIJblEEEjN6thrust24THRUST_300001_SM_1000_NS8cuda_cub9__find_if7functorIS9_EEE10Policy1000ENSB_12zip_iteratorINS8_IJNSD_26transform_input_iterator_tIbNSB_6detail15normal_iteratorINSB_10device_ptrIiEEEE17greater_than_fourEENSB_17counting_iteratorIlNSB_11use_defaultESS_SS_EEEEEEEjSF_S9_NS7_10__identityEEEvT0_PT3_T1_NS0_13GridEvenShareIS10_EET2_T4_(
	.param .align 8 .b8 _ZN3cub18CUB_300001_SM_10006detail6reduce18DeviceReduceKernelINS2_10policy_hubIN4cuda3std3__45tupleIJblEEEjN6thrust24THRUST_300001_SM_1000_NS8cuda_cub9__find_if7functorIS9_EEE10Policy1000ENSB_12zip_iteratorINS8_IJNSD_26transform_input_iterator_tIbNSB_6detail15normal_iteratorINSB_10device_ptrIiEEEE17greater_than_fourEENSB_17counting_iteratorIlNSB_11use_defaultESS_SS_EEEEEEEjSF_S9_NS7_10__identityEEEvT0_PT3_T1_NS0_13GridEvenShareIS10_EET2_T4__param_0[24],
	.param .u64 .ptr .align 1 _ZN3cub18CUB_300001_SM_10006detail6reduce18DeviceReduceKernelINS2_10policy_hubIN4cuda3std3__45tupleIJblEEEjN6thrust24THRUST_300001_SM_1000_NS8cuda_cub9__find_if7functorIS9_EEE10Policy1000ENSB_12zip_iteratorINS8_IJNSD_26transform_input_iterator_tIbNSB_6detail15normal_iteratorINSB_10device_ptrIiEEEE17greater_than_fourEENSB_17counting_iteratorIlNSB_11use_defaultESS_SS_EEEEEEEjSF_S9_NS7_10__identityEEEvT0_PT3_T1_NS0_13GridEvenShareIS10_EET2_T4__param_1,
	.param .u32 _ZN3cub18CUB_300001_SM_10006detail6reduce18DeviceReduceKernelINS2_10policy_hubIN4cuda3std3__45tupleIJblEEEjN6thrust24THRUST_300001_SM_1000_NS8cuda_cub9__find_if7functorIS9_EEE10Policy1000ENSB_12zip_iteratorINS8_IJNSD_26transform_input_iterator_tIbNSB_6detail15normal_iteratorINSB_10device_ptrIiEEEE17greater_than_fourEENSB_17counting_iteratorIlNSB_11use_defaultESS_SS_EEEEEEEjSF_S9_NS7_10__identityEEEvT0_PT3_T1_NS0_13GridEvenShareIS10_EET2_T4__param_2,
	.param .align 4 .b8 _ZN3cub18CUB_300001_SM_10006detail6reduce18DeviceReduceKernelINS2_10policy_hubIN4cuda3std3__45tupleIJblEEEjN6thrust24THRUST_300001_SM_1000_NS8cuda_cub9__find_if7functorIS9_EEE10Policy1000ENSB_12zip_iteratorINS8_IJNSD_26transform_input_iterator_tIbNSB_6detail15normal_iteratorINSB_10device_ptrIiEEEE17greater_than_fourEENSB_17counting_iteratorIlNSB_11use_defaultESS_SS_EEEEEEEjSF_S9_NS7_10__identityEEEvT0_PT3_T1_NS0_13GridEvenShareIS10_EET2_T4__param_3[40],
	.param .align 1 .b8 _ZN3cub18CUB_300001_SM_10006detail6reduce18DeviceReduceKernelINS2_10policy_hubIN4cuda3std3__45tupleIJblEEEjN6thrust24THRUST_300001_SM_1000_NS8cuda_cub9__find_if7functorIS9_EEE10Policy1000ENSB_12zip_iteratorINS8_IJNSD_26transform_input_iterator_tIbNSB_6detail15normal_iteratorINSB_10device_ptrIiEEEE17greater_than_fourEENSB_17counting_iteratorIlNSB_11use_defaultESS_SS_EEEEEEEjSF_S9_NS7_10__identityEEEvT0_PT3_T1_NS0_13GridEvenShareIS10_EET2_T4__param_4[1],
	.param .align 1 .b8 _ZN3cub18CUB_300001_SM_10006detail6reduce18DeviceReduceKernelINS2_10policy_hubIN4cuda3std3__45tupleIJblEEEjN6thrust24THRUST_300001_SM_1000_NS8cuda_cub9__find_if7functorIS9_EEE10Policy1000ENSB_12zip_iteratorINS8_IJNSD_26transform_input_iterator_tIbNSB_6detail15normal_iteratorINSB_10device_ptrIiEEEE17greater_than_fourEENSB_17counting_iteratorIlNSB_11use_defaultESS_SS_EEEEEEEjSF_S9_NS7_10__identityEEEvT0_PT3_T1_NS0_13GridEvenShareIS10_EET2_T4__param_5[1]
)
.maxntid 256
{
	.reg .pred 	%p<325>;
	.reg .b16 	%rs<400>;
	.reg .b32 	%r<518>;
	.reg .b64 	%rd<476>;
	// demoted variable
	.shared .align 8 .b8 _ZZN3cub18CUB_300001_SM_10006detail6reduce18DeviceReduceKernelINS2_10policy_hubIN4cuda3std3__45tupleIJblEEEjN6thrust24THRUST_300001_SM_1000_NS8cuda_cub9__find_if7functorIS9_EEE10Policy1000ENSB_12zip_iteratorINS8_IJNSD_26transform_input_iterator_tIbNSB_6detail15normal_iteratorINSB_10device_ptrIiEEEE17greater_than_fourEENSB_17counting_iteratorIlNSB_11use_defaultESS_SS_EEEEEEEjSF_S9_NS7_10__identityEEEvT0_PT3_T1_NS0_13GridEvenShareIS10_EET2_T4_E12temp_storage[152];
	ld.param.u64 	%rd2, [_ZN3cub18CUB_300001_SM_10006detail6reduce18DeviceReduceKernelINS2_10policy_hubIN4cuda3std3__45tupleIJblEEEjN6thrust24THRUST_300001_SM_1000_NS8cuda_cub9__find_if7functorIS9_EEE10Policy1000ENSB_12zip_iteratorINS8_IJNSD_26transform_input_iterator_tIbNSB_6detail15normal_iteratorINSB_10device_ptrIiEEEE17greater_than_fourEENSB_17counting_iteratorIlNSB_11use_defaultESS_SS_EEEEEEEjSF_S9_NS7_10__identityEEEvT0_PT3_T1_NS0_13GridEvenShareIS10_EET2_T4__param_0+16];
	ld.param.u32 	%r1, [_ZN3cub18CUB_300001_SM_10006detail6reduce18DeviceReduceKernelINS2_10policy_hubIN4cuda3std3__45tupleIJblEEEjN6thrust24THRUST_300001_SM_1000_NS8cuda_cub9__find_if7functorIS9_EEE10Policy1000ENSB_12zip_iteratorINS8_IJNSD_26transform_input_iterator_tIbNSB_6detail15normal_iteratorINSB_10device_ptrIiEEEE17greater_than_fourEENSB_17counting_iteratorIlNSB_11use_defaultESS_SS_EEEEEEEjSF_S9_NS7_10__identityEEEvT0_PT3_T1_NS0_13GridEvenShareIS10_EET2_T4__param_3+20];
	ld.param.u32 	%r2, [_ZN3cub18CUB_300001_SM_10006detail6reduce18DeviceReduceKernelINS2_10policy_hubIN4cuda3std3__45tupleIJblEEEjN6thrust24THRUST_300001_SM_1000_NS8cuda_cub9__find_if7functorIS9_EEE10Policy1000ENSB_12zip_iteratorINS8_IJNSD_26transform_input_iterator_tIbNSB_6detail15normal_iteratorINSB_10device_ptrIiEEEE17greater_than_fourEENSB_17counting_iteratorIlNSB_11use_defaultESS_SS_EEEEEEEjSF_S9_NS7_10__identityEEEvT0_PT3_T1_NS0_13GridEvenShareIS10_EET2_T4__param_3+24];
	ld.param.u64 	%rd109, [_ZN3cub18CUB_300001_SM_10006detail6reduce18DeviceReduceKernelINS2_10policy_hubIN4cuda3std3__45tupleIJblEEEjN6thrust24THRUST_300001_SM_1000_NS8cuda_cub9__find_if7functorIS9_EEE10Policy1000ENSB_12zip_iteratorINS8_IJNSD_26transform_input_iterator_tIbNSB_6detail15normal_iteratorINSB_10device_ptrIiEEEE17greater_than_fourEENSB_17counting_iteratorIlNSB_11use_defaultESS_SS_EEEEEEEjSF_S9_NS7_10__identityEEEvT0_PT3_T1_NS0_13GridEvenShareIS10_EET2_T4__param_0];
	cvta.to.global.u64 	%rd1, %rd109;
	mov.u32 	%r3, %ctaid.x;
	shl.b32 	%r4, %r2, 10;
	shl.b32 	%r5, %r3, 10;
	sub.s32 	%r6, %r1, %r5;
	setp.gt.u32 	%p1, %r6, 1023;
	@%p1 bra 	$L__BB2_78;
	mov.u32 	%r7, %tid.x;
	setp.ge.u32 	%p148, %r7, %r6;
	mov.b16 	%rs369, 0;
	mov.b64 	%rd445, 0;
	mov.u32 	%r505, %r7;
	@%p148 bra 	$L__BB2_3;
	add.s32 	%r235, %r5, %r7;
	cvt.u64.u32 	%rd277, %r235;
	mul.wide.u32 	%rd278, %r235, 4;
	add.s64 	%rd279, %rd1, %rd278;
	add.s64 	%rd445, %rd2, %rd277;
	ld.global.u32 	%r236, [%rd279];
	setp.gt.s32 	%p149, %r236, 4;
	selp.u16 	%rs369, 1, 0, %p149;
	add.s32 	%r505, %r7, 256;
$L__BB2_3:
	setp.ge.u32 	%p150, %r505, %r6;
	@%p150 bra 	$L__BB2_16;
	not.b32 	%r237, %r505;
	add.s32 	%r10, %r1, %r237;
	sub.s32 	%r238, %r10, %r5;
	shr.u32 	%r239, %r238, 8;
	add.s32 	%r11, %r239, 1;
	and.b32  	%r12, %r11, 7;
	setp.lt.u32 	%p151, %r238, 1792;
	@%p151 bra 	$L__BB2_8;
	add.s32 	%r504, %r505, 1024;
	add.s32 	%r503, %r505, %r5;
	and.b32  	%r240, %r11, 33554424;
	neg.s32 	%r502, %r240;
$L__BB2_6:
	.pragma "nounroll";
	cvt.u64.u32 	%rd281, %r503;
	mul.wide.u32 	%rd282, %r503, 4;
	add.s64 	%rd283, %rd1, %rd282;
	add.s64 	%rd284, %rd2, %rd281;
	ld.global.u32 	%r241, [%rd283];
	setp.gt.s32 	%p152, %r241, 4;
	selp.u16 	%rs214, 1, 0, %p152;
	and.b16  	%rs215, %rs369, 255;
	setp.ne.s16 	%p154, %rs215, 0;
	and.pred  	%p155, %p154, %p152;
	min.s64 	%rd285, %rd284, %rd445;
	setp.eq.s16 	%p156, %rs215, 0;
	selp.b64 	%rd286, %rd284, %rd445, %p156;
	selp.b16 	%rs216, %rs214, %rs369, %p156;
	selp.b64 	%rd287, %rd285, %rd286, %p155;
	selp.b16 	%rs217, 1, %rs216, %p155;
	and.b16  	%rs218, %rs217, 255;
	add.s32 	%r242, %r503, 256;
	cvt.u64.u32 	%rd288, %r242;
	mul.wide.u32 	%rd289, %r242, 4;
	add.s64 	%rd290, %rd1, %rd289;
	add.s64 	%rd291, %rd2, %rd288;
	ld.global.u32 	%r243, [%rd290];
	setp.gt.s32 	%p157, %r243, 4;
	selp.u16 	%rs219, 1, 0, %p157;
	setp.ne.s16 	%p159, %rs218, 0;
	and.pred  	%p160, %p159, %p157;
	min.s64 	%rd292, %rd291, %rd287;
	setp.eq.s16 	%p161, %rs218, 0;
	selp.b64 	%rd293, %rd291, %rd287, %p161;
	selp.b16 	%rs220, %rs219, %rs217, %p161;
	selp.b64 	%rd294, %rd292, %rd293, %p160;
	selp.b16 	%rs221, 1, %rs220, %p160;
	and.b16  	%rs222, %rs221, 255;
	add.s32 	%r244, %r503, 512;
	cvt.u64.u32 	%rd295, %r244;
	mul.wide.u32 	%rd296, %r244, 4;
	add.s64 	%rd297, %rd1, %rd296;
	add.s64 	%rd298, %rd2, %rd295;
	ld.global.u32 	%r245, [%rd297];
	setp.gt.s32 	%p162, %r245, 4;
	selp.u16 	%rs223, 1, 0, %p162;
	setp.ne.s16 	%p164, %rs222, 0;
	and.pred  	%p165, %p164, %p162;
	min.s64 	%rd299, %rd298, %rd294;
	setp.eq.s16 	%p166, %rs222, 0;
	selp.b64 	%rd300, %rd298, %rd294, %p166;
	selp.b16 	%rs224, %rs223, %rs221, %p166;
	selp.b64 	%rd301, %rd299, %rd300, %p165;
	selp.b16 	%rs225, 1, %rs224, %p165;
	and.b16  	%rs226, %rs225, 255;
	add.s32 	%r246, %r503, 768;
	cvt.u64.u32 	%rd302, %r246;
	mul.wide.u32 	%rd303, %r246, 4;
	add.s64 	%rd304, %rd1, %rd303;
	add.s64 	%rd305, %rd2, %rd302;
	ld.global.u32 	%r247, [%rd304];
	setp.gt.s32 	%p167, %r247, 4;
	selp.u16 	%rs227, 1, 0, %p167;
	setp.ne.s16 	%p169, %rs226, 0;
	and.pred  	%p170, %p169, %p167;
	min.s64 	%rd306, %rd305, %rd301;
	setp.eq.s16 	%p171, %rs226, 0;
	selp.b64 	%rd307, %rd305, %rd301, %p171;
	selp.b16 	%rs228, %rs227, %rs225, %p171;
	selp.b64 	%rd308, %rd306, %rd307, %p170;
	selp.b16 	%rs229, 1, %rs228, %p170;
	and.b16  	%rs230, %rs229, 255;
	add.s32 	%r248, %r503, 1024;
	cvt.u64.u32 	%rd309, %r248;
	mul.wide.u32 	%rd310, %r248, 4;
	add.s64 	%rd311, %rd1, %rd310;
	add.s64 	%rd312, %rd2, %rd309;
	ld.global.u32 	%r249, [%rd311];
	setp.gt.s32 	%p172, %r249, 4;
	selp.u16 	%rs231, 1, 0, %p172;
	setp.ne.s16 	%p174, %rs230, 0;
	and.pred  	%p175, %p174, %p172;
	min.s64 	%rd313, %rd312, %rd308;
	setp.eq.s16 	%p176, %rs230, 0;
	selp.b64 	%rd314, %rd312, %rd308, %p176;
	selp.b16 	%rs232, %rs231, %rs229, %p176;
	selp.b64 	%rd315, %rd313, %rd314, %p175;
	selp.b16 	%rs233, 1, %rs232, %p175;
	and.b16  	%rs234, %rs233, 255;
	add.s32 	%r250, %r503, 1280;
	cvt.u64.u32 	%rd316, %r250;
	mul.wide.u32 	%rd317, %r250, 4;
	add.s64 	%rd318, %rd1, %rd317;
	add.s64 	%rd319, %rd2, %rd316;
	ld.global.u32 	%r251, [%rd318];
	setp.gt.s32 	%p177, %r251, 4;
	selp.u16 	%rs235, 1, 0, %p177;
	setp.ne.s16 	%p179, %rs234, 0;
	and.pred  	%p180, %p179, %p177;
	min.s64 	%rd320, %rd319, %rd315;
	setp.eq.s16 	%p181, %rs234, 0;
	selp.b64 	%rd321, %rd319, %rd315, %p181;
	selp.b16 	%rs236, %rs235, %rs233, %p181;
	selp.b64 	%rd322, %rd320, %rd321, %p180;
	selp.b16 	%rs237, 1, %rs236, %p180;
	and.b16  	%rs238, %rs237, 255;
	add.s32 	%r252, %r503, 1536;
	cvt.u64.u32 	%rd323, %r252;
	mul.wide.u32 	%rd324, %r252, 4;
	add.s64 	%rd325, %rd1, %rd324;
	add.s64 	%rd326, %rd2, %rd323;
	ld.global.u32 	%r253, [%rd325];
	setp.gt.s32 	%p182, %r253, 4;
	selp.u16 	%rs239, 1, 0, %p182;
	setp.ne.s16 	%p184, %rs238, 0;
	and.pred  	%p185, %p184, %p182;
	min.s64 	%rd327, %rd326, %rd322;
	setp.eq.s16 	%p186, %rs238, 0;
	selp.b64 	%rd328, %rd326, %rd322, %p186;
	selp.b16 	%rs240, %rs239, %rs237, %p186;
	selp.b64 	%rd329, %rd327, %rd328, %p185;
	selp.b16 	%rs241, 1, %rs240, %p185;
	and.b16  	%rs242, %rs241, 255;
	add.s32 	%r254, %r503, 1792;
	cvt.u64.u32 	%rd330, %r254;
	mul.wide.u32 	%rd331, %r254, 4;
	add.s64 	%rd332, %rd1, %rd331;
	add.s64 	%rd333, %rd2, %rd330;
	ld.global.u32 	%r255, [%rd332];
	setp.gt.s32 	%p187, %r255, 4;
	selp.u16 	%rs243, 1, 0, %p187;
	setp.ne.s16 	%p189, %rs242, 0;
	and.pred  	%p190, %p189, %p187;
	min.s64 	%rd334, %rd333, %rd329;
	setp.eq.s16 	%p191, %rs242, 0;
	selp.b64 	%rd335, %rd333, %rd329, %p191;
	selp.b16 	%rs244, %rs243, %rs241, %p191;
	selp.b64 	%rd445, %rd334, %rd335, %p190;
	selp.b16 	%rs369, 1, %rs244, %p190;
	add.s32 	%r504, %r504, 2048;
	add.s32 	%r503, %r503, 2048;
	add.s32 	%r502, %r502, 8;
	setp.ne.s32 	%p192, %r502, 0;
	@%p192 bra 	$L__BB2_6;
	add.s32 	%r505, %r504, -1024;
$L__BB2_8:
	setp.eq.s32 	%p193, %r12, 0;
	@%p193 bra 	$L__BB2_16;
	setp.lt.u32 	%p194, %r12, 4;
	@%p194 bra 	$L__BB2_11;
	add.s32 	%r256, %r5, %r505;
	cvt.u64.u32 	%rd337, %r256;
	mul.wide.u32 	%rd338, %r256, 4;
	add.s64 	%rd339, %rd1, %rd338;
	add.s64 	%rd340, %rd2, %rd337;
	ld.global.u32 	%r257, [%rd339];
	setp.gt.s32 	%p195, %r257, 4;
	selp.u16 	%rs246, 1, 0, %p195;
	and.b16  	%rs247, %rs369, 255;
	setp.ne.s16 	%p197, %rs247, 0;
	and.pred  	%p198, %p197, %p195;
	min.s64 	%rd341, %rd340, %rd445;
	setp.eq.s16 	%p199, %rs247, 0;
	selp.b64 	%rd342, %rd340, %rd445, %p199;
	selp.b16 	%rs248, %rs246, %rs369, %p199;
	selp.b64 	%rd343, %rd341, %rd342, %p198;
	selp.b16 	%rs249, 1, %rs248, %p198;
	and.b16  	%rs250, %rs249, 255;
	add.s32 	%r258, %r256, 256;
	cvt.u64.u32 	%rd344, %r258;
	mul.wide.u32 	%rd345, %r258, 4;
	add.s64 	%rd346, %rd1, %rd345;
	add.s64 	%rd347, %rd2, %rd344;
	ld.global.u32 	%r259, [%rd346];
	setp.gt.s32 	%p200, %r259, 4;
	selp.u16 	%rs251, 1, 0, %p200;
	setp.ne.s16 	%p202, %rs250, 0;
	and.pred  	%p203, %p202, %p200;
	min.s64 	%rd348, %rd347, %rd343;
	setp.eq.s16 	%p204, %rs250, 0;
	selp.b64 	%rd349, %rd347, %rd343, %p204;
	selp.b16 	%rs252, %rs251, %rs249, %p204;
	selp.b64 	%rd350, %rd348, %rd349, %p203;
	selp.b16 	%rs253, 1, %rs252, %p203;
	and.b16  	%rs254, %rs253, 255;
	add.s32 	%r260, %r256, 512;
	cvt.u64.u32 	%rd351, %r260;
	mul.wide.u32 	%rd352, %r260, 4;
	add.s64 	%rd353, %rd1, %rd352;
	add.s64 	%rd354, %rd2, %rd351;
	ld.global.u32 	%r261, [%rd353];
	setp.gt.s32 	%p205, %r261, 4;
	selp.u16 	%rs255, 1, 0, %p205;
	setp.ne.s16 	%p207, %rs254, 0;
	and.pred  	%p208, %p207, %p205;
	min.s64 	%rd355, %rd354, %rd350;
	setp.eq.s16 	%p209, %rs254, 0;
	selp.b64 	%rd356, %rd354, %rd350, %p209;
	selp.b16 	%rs256, %rs255, %rs253, %p209;
	selp.b64 	%rd357, %rd355, %rd356, %p208;
	selp.b16 	%rs257, 1, %rs256, %p208;
	and.b16  	%rs258, %rs257, 255;
	add.s32 	%r262, %r256, 768;
	cvt.u64.u32 	%rd358, %r262;
	mul.wide.u32 	%rd359, %r262, 4;
	add.s64 	%rd360, %rd1, %rd359;
	add.s64 	%rd361, %rd2, %rd358;
	ld.global.u32 	%r263, [%rd360];
	setp.gt.s32 	%p210, %r263, 4;
	selp.u16 	%rs259, 1, 0, %p210;
	setp.ne.s16 	%p212, %rs258, 0;
	and.pred  	%p213, %p212, %p210;
	min.s64 	%rd362, %rd361, %rd357;
	setp.eq.s16 	%p214, %rs258, 0;
	selp.b64 	%rd363, %rd361, %rd357, %p214;
	selp.b16 	%rs260, %rs259, %rs257, %p214;
	selp.b64 	%rd445, %rd362, %rd363, %p213;
	selp.b16 	%rs369, 1, %rs260, %p213;
	add.s32 	%r505, %r505, 1024;
$L__BB2_11:
	and.b32  	%r264, %r11, 3;
	setp.eq.s32 	%p215, %r264, 0;
	@%p215 bra 	$L__BB2_16;
	setp.eq.s32 	%p216, %r264, 1;
	@%p216 bra 	$L__BB2_14;
	add.s32 	%r265, %r5, %r505;
	cvt.u64.u32 	%rd365, %r265;
	mul.wide.u32 	%rd366, %r265, 4;
	add.s64 	%rd367, %rd1, %rd366;
	add.s64 	%rd368, %rd2, %rd365;
	ld.global.u32 	%r266, [%rd367];
	setp.gt.s32 	%p217, %r266, 4;
	selp.u16 	%rs262, 1, 0, %p217;
	and.b16  	%rs263, %rs369, 255;
	setp.ne.s16 	%p219, %rs263, 0;
	and.pred  	%p220, %p219, %p217;
	min.s64 	%rd369, %rd368, %rd445;
	setp.eq.s16 	%p221, %rs263, 0;
	selp.b64 	%rd370, %rd368, %rd445, %p221;
	selp.b16 	%rs264, %rs262, %rs369, %p221;
	selp.b64 	%rd371, %rd369, %rd370, %p220;
	selp.b16 	%rs265, 1, %rs264, %p220;
	and.b16  	%rs266, %rs265, 255;
	add.s32 	%r267, %r265, 256;
	cvt.u64.u32 	%rd372, %r267;
	mul.wide.u32 	%rd373, %r267, 4;
	add.s64 	%rd374, %rd1, %rd373;
	add.s64 	%rd375, %rd2, %rd372;
	ld.global.u32 	%r268, [%rd374];
	setp.gt.s32 	%p222, %r268, 4;
	selp.u16 	%rs267, 1, 0, %p222;
	setp.ne.s16 	%p224, %rs266, 0;
	and.pred  	%p225, %p224, %p222;
	min.s64 	%rd376, %rd375, %rd371;
	setp.eq.s16 	%p226, %rs266, 0;
	selp.b64 	%rd377, %rd375, %rd371, %p226;
	selp.b16 	%rs268, %rs267, %rs265, %p226;
	selp.b64 	%rd445, %rd376, %rd377, %p225;
	selp.b16 	%rs369, 1, %rs268, %p225;
	add.s32 	%r505, %r505, 512;
$L__BB2_14:
	and.b32  	%r269, %r10, 256;
	setp.ne.s32 	%p227, %r269, 0;
	@%p227 bra 	$L__BB2_16;
	add.s32 	%r270, %r5, %r505;
	cvt.u64.u32 	%rd378, %r270;
	mul.wide.u32 	%rd379, %r270, 4;
	add.s64 	%rd380, %rd1, %rd379;
	add.s64 	%rd381, %rd2, %rd378;
	ld.global.u32 	%r271, [%rd380];
	setp.gt.s32 	%p228, %r271, 4;
	selp.u16 	%rs269, 1, 0, %p228;
	and.b16  	%rs270, %rs369, 255;
	setp.ne.s16 	%p230, %rs270, 0;
	and.pred  	%p231, %p230, %p228;
	min.s64 	%rd382, %rd381, %rd445;
	setp.eq.s16 	%p232, %rs270, 0;
	selp.b64 	%rd383, %rd381, %rd445, %p232;
	selp.b16 	%rs271, %rs269, %rs369, %p232;
	selp.b64 	%rd445, %rd382, %rd383, %p231;
	selp.b16 	%rs369, 1, %rs271, %p231;
$L__BB2_16:
	setp.lt.u32 	%p233, %r6, 256;
	@%p233 bra 	$L__BB2_41;
	// begin inline asm
	mov.u32 %r390, %laneid;
	// end inline asm
	cvt.u32.u16 	%r411, %rs369;
	and.b32  	%r392, %r411, 255;
	mov.b32 	%r408, 1;
	mov.b32 	%r409, 31;
	mov.b32 	%r410, -1;
	// begin inline asm
	shfl.sync.down.b32 %r391, %r392, %r408, %r409, %r410;
	// end inline asm
	// begin inline asm
	shfl.sync.down.b32 %r396, %r397, %r408, %r409, %r410;
	// end inline asm
	mov.b64 	{%r402, %r407}, %rd445;
	// begin inline asm
	shfl.sync.down.b32 %r401, %r402, %r408, %r409, %r410;
	// end inline asm
	// begin inline asm
	shfl.sync.down.b32 %r406, %r407, %r408, %r409, %r410;
	// end inline asm
	mov.b64 	%rd17, {%r401, %r406};
	cvt.u16.u32 	%rs15, %r391;
	setp.gt.s32 	%p283, %r390, 30;
	@%p283 bra 	$L__BB2_21;
	and.b16  	%rs313, %rs369, 255;
	setp.eq.s16 	%p284, %rs313, 0;
	and.b16  	%rs314, %rs15, 255;
	setp.eq.s16 	%p285, %rs314, 0;
	or.pred  	%p286, %p284, %p285;
	@%p286 bra 	$L__BB2_20;
	min.s64 	%rd445, %rd17, %rd445;
	mov.b16 	%rs369, 1;
	bra.uni 	$L__BB2_21;
$L__BB2_20:
	setp.eq.s16 	%p287, %rs313, 0;
	selp.b64 	%rd445, %rd17, %rd445, %p287;
	selp.b16 	%rs369, %rs15, %rs369, %p287;
$L__BB2_21:
	cvt.u32.u16 	%r432, %rs369;
	and.b32  	%r413, %r432, 255;
	mov.b32 	%r429, 2;
	mov.b32 	%r430, 31;
	mov.b32 	%r431, -1;
	// begin inline asm
	shfl.sync.down.b32 %r412, %r413, %r429, %r430, %r431;
	// end inline asm
	// begin inline asm
	shfl.sync.down.b32 %r417, %r418, %r429, %r430, %r431;
	// end inline asm
	mov.b64 	{%r423, %r428}, %rd445;
	// begin inline asm
	shfl.sync.down.b32 %r422, %r423, %r429, %r430, %r431;
	// end inline asm
	// begin inline asm
	shfl.sync.down.b32 %r427, %r428, %r429, %r430, %r431;
	// end inline asm
	mov.b64 	%rd21, {%r422, %r427};
	cvt.u16.u32 	%rs18, %r412;
	setp.gt.s32 	%p288, %r390, 29;
	@%p288 bra 	$L__BB2_25;
	and.b16  	%rs317, %rs369, 255;
	setp.eq.s16 	%p289, %rs317, 0;
	and.b16  	%rs318, %rs18, 255;
	setp.eq.s16 	%p290, %rs318, 0;
	or.pred  	%p291, %p289, %p290;
	@%p291 bra 	$L__BB2_24;
	min.s64 	%rd445, %rd21, %rd445;
	mov.b16 	%rs369, 1;
	bra.uni 	$L__BB2_25;
$L__BB2_24:
	setp.eq.s16 	%p292, %rs317, 0;
	selp.b64 	%rd445, %rd21, %rd445, %p292;
	selp.b16 	%rs369, %rs18, %rs369, %p292;
$L__BB2_25:
	cvt.u32.u16 	%r453, %rs369;
	and.b32  	%r434, %r453, 255;
	mov.b32 	%r450, 4;
	mov.b32 	%r451, 31;
	mov.b32 	%r452, -1;
	// begin inline asm
	shfl.sync.down.b32 %r433, %r434, %r450, %r451, %r452;
	// end inline asm
	// begin inline asm
	shfl.sync.down.b32 %r438, %r439, %r450, %r451, %r452;
	// end inline asm
	mov.b64 	{%r444, %r449}, %rd445;
	// begin inline asm
	shfl.sync.down.b32 %r443, %r444, %r450, %r451, %r452;
	// end inline asm
	// begin inline asm
	shfl.sync.down.b32 %r448, %r449, %r450, %r451, %r452;
	// end inline asm
	mov.b64 	%rd25, {%r443, %r448};
	cvt.u16.u32 	%rs21, %r433;
	setp.gt.s32 	%p293, %r390, 27;
	@%p293 bra 	$L__BB2_29;
	and.b16  	%rs321, %rs369, 255;
	setp.eq.s16 	%p294, %rs321, 0;
	and.b16  	%rs322, %rs21, 255;
	setp.eq.s16 	%p295, %rs322, 0;
	or.pred  	%p296, %p294, %p295;
	@%p296 bra 	$L__BB2_28;
	min.s64 	%rd445, %rd25, %rd445;
	mov.b16 	%rs369, 1;
	bra.uni 	$L__BB2_29;
$L__BB2_28:
	setp.eq.s16 	%p297, %rs321, 0;
	selp.b64 	%rd445, %rd25, %rd445, %p297;
	selp.b16 	%rs369, %rs21, %rs369, %p297;
$L__BB2_29:
	cvt.u32.u16 	%r474, %rs369;
	and.b32  	%r455, %r474, 255;
	mov.b32 	%r471, 8;
	mov.b32 	%r472, 31;
	mov.b32 	%r473, -1;
	// begin inline asm
	shfl.sync.down.b32 %r454, %r455, %r471, %r472, %r473;
	// end inline asm
	// begin inline asm
	shfl.sync.down.b32 %r459, %r460, %r471, %r472, %r473;
	// end inline asm
	mov.b64 	{%r465, %r470}, %rd445;
	// begin inline asm
	shfl.sync.down.b32 %r464, %r465, %r471, %r472, %r473;
	// end inline asm
	// begin inline asm
	shfl.sync.down.b32 %r469, %r470, %r471, %r472, %r473;
	// end inline asm
	mov.b64 	%rd29, {%r464, %r469};
	cvt.u16.u32 	%rs24, %r454;
	setp.gt.s32 	%p298, %r390, 23;
	@%p298 bra 	$L__BB2_33;
	and.b16  	%rs325, %rs369, 255;
	setp.eq.s16 	%p299, %rs325, 0;
	and.b16  	%rs326, %rs24, 255;
	setp.eq.s16 	%p300, %rs326, 0;
	or.pred  	%p301, %p299, %p300;
	@%p301 bra 	$L__BB2_32;
	min.s64 	%rd445, %rd29, %rd445;
	mov.b16 	%rs369, 1;
	bra.uni 	$L__BB2_33;
$L__BB2_32:
	setp.eq.s16 	%p302, %rs325, 0;
	selp.b64 	%rd445, %rd29, %rd445, %p302;
	selp.b16 	%rs369, %rs24, %rs369, %p302;
$L__BB2_33:
	cvt.u32.u16 	%r495, %rs369;
	and.b32  	%r476, %r495, 255;
	mov.b32 	%r492, 16;
	mov.b32 	%r493, 31;
	mov.b32 	%r494, -1;
	// begin inline asm
	shfl.sync.down.b32 %r475, %r476, %r492, %r493, %r494;
	// end inline asm
	// begin inline asm
	shfl.sync.down.b32 %r480, %r481, %r492, %r493, %r494;
	// end inline asm
	mov.b64 	{%r486, %r491}, %rd445;
	// begin inline asm
	shfl.sync.down.b32 %r485, %r486, %r492, %r493, %r494;
	// end inline asm
	// begin inline asm
	shfl.sync.down.b32 %r490, %r491, %r492, %r493, %r494;
	// end inline asm
	mov.b64 	%rd33, {%r485, %r490};
	cvt.u16.u32 	%rs27, %r475;
	setp.gt.s32 	%p303, %r390, 15;
	@%p303 bra 	$L__BB2_37;
	and.b16  	%rs329, %rs369, 255;
	setp.eq.s16 	%p304, %rs329, 0;
	and.b16  	%rs330, %rs27, 255;
	setp.eq.s16 	%p305, %rs330, 0;
	or.pred  	%p306, %p304, %p305;
	@%p306 bra 	$L__BB2_36;
	min.s64 	%rd445, %rd33, %rd445;
	mov.b16 	%rs369, 1;
	bra.uni 	$L__BB2_37;
$L__BB2_36:
	setp.eq.s16 	%p307, %rs329, 0;
	selp.b16 	%rs369, %rs27, %rs369, %p307;
	selp.b64 	%rd445, %rd33, %rd445, %p307;
$L__BB2_37:
	setp.ne.s32 	%p308, %r390, 0;
	@%p308 bra 	$L__BB2_39;
	shr.u32 	%r496, %r7, 1;
	and.b32  	%r497, %r496, 496;
	mov.u32 	%r498, _ZZN3cub18CUB_300001_SM_10006detail6reduce18DeviceReduceKernelINS2_10policy_hubIN4cuda3std3__45tupleIJblEEEjN6thrust24THRUST_300001_SM_1000_NS8cuda_cub9__find_if7functorIS9_EEE10Policy1000ENSB_12zip_iteratorINS8_IJNSD_26transform_input_iterator_tIbNSB_6detail15normal_iteratorINSB_10device_ptrIiEEEE17greater_than_fourEENSB_17counting_iteratorIlNSB_11use_defaultESS_SS_EEEEEEEjSF_S9_NS7_10__identityEEEvT0_PT3_T1_NS0_13GridEvenShareIS10_EET2_T4_E12temp_storage;
	add.s32 	%r499, %r498, %r497;
	st.shared.u8 	[%r499+8], %rs369;
	st.shared.u64 	[%r499+16], %rd445;
$L__BB2_39:
	bar.sync 	0;
	setp.ne.s32 	%p309, %r7, 0;
	@%p309 bra 	$L__BB2_119;
	ld.shared.u8 	%rs333, [_ZZN3cub18CUB_300001_SM_10006detail6reduce18DeviceReduceKernelINS2_10policy_hubIN4cuda3std3__45tupleIJblEEEjN6thrust24THRUST_300001_SM_1000_NS8cuda_cub9__find_if7functorIS9_EEE10Policy1000ENSB_12zip_iteratorINS8_IJNSD_26transform_input_iterator_tIbNSB_6detail15normal_iteratorINSB_10device_ptrIiEEEE17greater_than_fourEENSB_17counting_iteratorIlNSB_11use_defaultESS_SS_EEEEEEEjSF_S9_NS7_10__identityEEEvT0_PT3_T1_NS0_13GridEvenShareIS10_EET2_T4_E12temp_storage+24];
	ld.shared.u64 	%rd405, [_ZZN3cub18CUB_300001_SM_10006detail6reduce18DeviceReduceKernelINS2_10policy_hubIN4cuda3std3__45tupleIJblEEEjN6thrust24THRUST_300001_SM_1000_NS8cuda_cub9__find_if7functorIS9_EEE10Policy1000ENSB_12zip_iteratorINS8_IJNSD_26transform_input_iterator_tIbNSB_6detail15normal_iteratorINSB_10device_ptrIiEEEE17greater_than_fourEENSB_17counting_iteratorIlNSB_11use_defaultESS_SS_EEEEEEEjSF_S9_NS7_10__identityEEEvT0_PT3_T1_NS0_13GridEvenShareIS10_EET2_T4_E12temp_storage+32];
	and.b16  	%rs334, %rs369, 255;
	setp.eq.s16 	%p310, %rs334, 0;
	setp.eq.s16 	%p311, %rs333, 0;
	min.s64 	%rd406, %rd405, %rd445;
	selp.b16 	%rs335, %rs369, 1, %p311;
	selp.b16 	%rs336, %rs333, %rs335, %p310;
	and.b16  	%rs337, %rs336, 255;
	selp.b64 	%rd407, %rd445, %rd406, %p311;
	selp.b64 	%rd408, %rd405, %rd407, %p310;
	ld.shared.u8 	%rs338, [_ZZN3cub18CUB_300001_SM_10006detail6reduce18DeviceReduceKernelINS2_10policy_hubIN4cuda3std3__45tupleIJblEEEjN6thrust24THRUST_300001_SM_1000_NS8cuda_cub9__find_if7functorIS9_EEE10Policy1000ENSB_12zip_iteratorINS8_IJNSD_26transform_input_iterator_tIbNSB_6detail15normal_iteratorINSB_10device_ptrIiEEEE17greater_than_fourEENSB_17counting_iteratorIlNSB_11use_defaultESS_SS_EEEEEEEjSF_S9_NS7_10__identityEEEvT0_PT3_T1_NS0_13GridEvenShareIS10_EET2_T4_E12temp_storage+40];
	ld.shared.u64 	%rd409, [_ZZN3cub18CUB_300001_SM_10006detail6reduce18DeviceReduceKernelINS2_10policy_hubIN4cuda3std3__45tupleIJblEEEjN6thrust24THRUST_300001_SM_1000_NS8cuda_cub9__find_if7functorIS9_EEE10Policy1000ENSB_12zip_iteratorINS8_IJNSD_26transform_input_iterator_tIbNSB_6detail15normal_iteratorINSB_10device_ptrIiEEEE17greater_than_fourEENSB_17counting_iteratorIlNSB_11use_defaultESS_SS_EEEEEEEjSF_S9_NS7_10__identityEEEvT0_PT3_T1_NS0_13GridEvenShareIS10_EET2_T4_E12temp_storage+48];
	setp.eq.s16 	%p312, %rs337, 0;
	setp.eq.s16 	%p313, %rs338, 0;
	min.s64 	%rd410, %rd409, %rd408;
	selp.b16 	%rs339, %rs336, 1, %p313;
	selp.b16 	%rs340, %rs338, %rs339, %p312;
	and.b16  	%rs341, %rs340, 255;
	selp.b64 	%rd411, %rd408, %rd410, %p313;
	selp.b64 	%rd412, %rd409, %rd411, %p312;
	ld.shared.u8 	%rs342, [_ZZN3cub18CUB_300001_SM_10006detail6reduce18DeviceReduceKernelINS2_10policy_hubIN4cuda3std3__45tupleIJblEEEjN6thrust24THRUST_300001_SM_1000_NS8cuda_cub9__find_if7functorIS9_EEE10Policy1000ENSB_12zip_iteratorINS8_IJNSD_26transform_input_iterator_tIbNSB_6detail15normal_iteratorINSB_10device_ptrIiEEEE17greater_than_fourEENSB_17counting_iteratorIlNSB_11use_defaultESS_SS_EEEEEEEjSF_S9_NS7_10__identityEEEvT0_PT3_T1_NS0_13GridEvenShareIS10_EET2_T4_E12temp_storage+56];
	ld.shared.u64 	%rd413, [_ZZN3cub18CUB_300001_SM_10006detail6reduce18DeviceReduceKernelINS2_10policy_hubIN4cuda3std3__45tupleIJblEEEjN6thrust24THRUST_300001_SM_1000_NS8cuda_cub9__find_if7functorIS9_EEE10Policy1000ENSB_12zip_iteratorINS8_IJNSD_26transform_input_iterator_tIbNSB_6detail15normal_iteratorINSB_10device_ptrIiEEEE17greater_than_fourEENSB_17counting_iteratorIlNSB_11use_defaultESS_SS_EEEEEEEjSF_S9_NS7_10__identityEEEvT0_PT3_T1_NS0_13GridEvenShareIS10_EET2_T4_E12temp_storage+64];
	setp.eq.s16 	%p314, %rs341, 0;
	setp.eq.s16 	%p315, %rs342, 0;
	min.s64 	%rd414, %rd413, %rd412;
	selp.b16 	%rs343, %rs340, 1, %p315;
	selp.b16 	%rs344, %rs342, %rs343, %p314;
	and.b16  	%rs345, %rs344, 255;
	selp.b64 	%rd415, %rd412, %rd414, %p315;
	selp.b64 	%rd416, %rd413, %rd415, %p314;
	ld.shared.u8 	%rs346, [_ZZN3cub18CUB_300001_SM_10006detail6reduce18DeviceReduceKernelINS2_10policy_hubIN4cuda3std3__45tupleIJblEEEjN6thrust24THRUST_300001_SM_1000_NS8cuda_cub9__find_if7functorIS9_EEE10Policy1000ENSB_12zip_iteratorINS8_IJNSD_26transform_input_iterator_tIbNSB_6detail15normal_iteratorINSB_10device_ptrIiEEEE17greater_than_fourEENSB_17counting_iteratorIlNSB_11use_defaultESS_SS_EEEEEEEjSF_S9_NS7_10__identityEEEvT0_PT3_T1_NS0_13GridEvenShareIS10_EET2_T4_E12temp_storage+72];
	ld.shared.u64 	%rd417, [_ZZN3cub18CUB_300001_SM_10006detail6reduce18DeviceReduceKernelINS2_10policy_hubIN4cuda3std3__45tupleIJblEEEjN6thrust24THRUST_300001_SM_1000_NS8cuda_cub9__find_if7functorIS9_EEE10Policy1000ENSB_12zip_iteratorINS8_IJNSD_26transform_input_iterator_tIbNSB_6detail15normal_iteratorINSB_10device_ptrIiEEEE17greater_than_fourEENSB_17counting_iteratorIlNSB_11use_defaultESS_SS_EEEEEEEjSF_S9_NS7_10__identityEEEvT0_PT3_T1_NS0_13GridEvenShareIS10_EET2_T4_E12temp_storage+80];
	setp.eq.s16 	%p316, %rs345, 0;
	setp.eq.s16 	%p317, %rs346, 0;
	min.s64 	%rd418, %rd417, %rd416;
	selp.b16 	%rs347, %rs344, 1, %p317;
	selp.b16 	%rs348, %rs346, %rs347, %p316;
	and.b16  	%rs349, %rs348, 255;
	selp.b64 	%rd419, %rd416, %rd418, %p317;
	selp.b64 	%rd420, %rd417, %rd419, %p316;
	ld.shared.u8 	%rs350, [_ZZN3cub18CUB_300001_SM_10006detail6reduce18DeviceReduceKernelINS2_10policy_hubIN4cuda3std3__45tupleIJblEEEjN6thrust24THRUST_300001_SM_1000_NS8cuda_cub9__find_if7functorIS9_EEE10Policy1000ENSB_12zip_iteratorINS8_IJNSD_26transform_input_iterator_tIbNSB_6detail15normal_iteratorINSB_10device_ptrIiEEEE17greater_than_fourEENSB_17counting_iteratorIlNSB_11use_defaultESS_SS_EEEEEEEjSF_S9_NS7_10__identityEEEvT0_PT3_T1_NS0_13GridEvenShareIS10_EET2_T4_E12temp_storage+88];
	ld.shared.u64 	%rd421, [_ZZN3cub18CUB_300001_SM_10006detail6reduce18DeviceReduceKernelINS2_10policy_hubIN4cuda3std3__45tupleIJblEEEjN6thrust24THRUST_300001_SM_1000_NS8cuda_cub9__find_if7functorIS9_EEE10Policy1000ENSB_12zip_iteratorINS8_IJNSD_26transform_input_iterator_tIbNSB_6detail15normal_iteratorINSB_10device_ptrIiEEEE17greater_than_fourEENSB_17counting_iteratorIlNSB_11use_defaultESS_SS_EEEEEEEjSF_S9_NS7_10__identityEEEvT0_PT3_T1_NS0_13GridEvenShareIS10_EET2_T4_E12temp_storage+96];
	setp.eq.s16 	%p318, %rs349, 0;
	setp.eq.s16 	%p319, %rs350, 0;
	min.s64 	%rd422, %rd421, %rd420;
	selp.b16 	%rs351, %rs348, 1, %p319;
	selp.b16 	%rs352, %rs350, %rs351, %p318;
	and.b16  	%rs353, %rs352, 255;
	selp.b64 	%rd423, %rd420, %rd422, %p319;
	selp.b64 	%rd424, %rd421, %rd423, %p318;
	ld.shared.u8 	%rs354, [_ZZN3cub18CUB_300001_SM_10006detail6reduce18DeviceReduceKernelINS2_10policy_hubIN4cuda3std3__45tupleIJblEEEjN6thrust24THRUST_300001_SM_1000_NS8cuda_cub9__find_if7functorIS9_EEE10Policy1000ENSB_12zip_iteratorINS8_IJNSD_26transform_input_iterator_tIbNSB_6detail15normal_iteratorINSB_10device_ptrIiEEEE17greater_than_fourEENSB_17counting_iteratorIlNSB_11use_defaultESS_SS_EEEEEEEjSF_S9_NS7_10__identityEEEvT0_PT3_T1_NS0_13GridEvenShareIS10_EET2_T4_E12temp_storage+104];
	ld.shared.u64 	%rd425, [_ZZN3cub18CUB_300001_SM_10006detail6reduce18DeviceReduceKernelINS2_10policy_hubIN4cuda3std3__45tupleIJblEEEjN6thrust24THRUST_300001_SM_1000_NS8cuda_cub9__find_if7functorIS9_EEE10Policy1000ENSB_12zip_iteratorINS8_IJNSD_26transform_input_iterator_tIbNSB_6detail15normal_iteratorINSB_10device_ptrIiEEEE17greater_than_fourEENSB_17counting_iteratorIlNSB_11use_defaultESS_SS_EEEEEEEjSF_S9_NS7_10__identityEEEvT0_PT3_T1_NS0_13GridEvenShareIS10_EET2_T4_E12temp_storage+112];
	setp.eq.s16 	%p320, %rs353, 0;
	setp.eq.s16 	%p321, %rs354, 0;
	min.s64 	%rd426, %rd425, %rd424;
	selp.b16 	%rs355, %rs352, 1, %p321;
	selp.b16 	%rs356, %rs354, %rs355, %p320;
	and.b16  	%rs357, %rs356, 255;
	selp.b64 	%rd427, %rd424, %rd426, %p321;
	selp.b64 	%rd428, %rd425, %rd427, %p320;
	ld.shared.u8 	%rs358, [_ZZN3cub18CUB_300001_SM_10006detail6reduce18DeviceReduceKernelINS2_10policy_hubIN4cuda3std3__45tupleIJblEEEjN6thrust24THRUST_300001_SM_1000_NS8cuda_cub9__find_if7functorIS9_EEE10Policy1000ENSB_12zip_iteratorINS8_IJNSD_26transform_input_iterator_tIbNSB_6detail15normal_iteratorINSB_10device_ptrIiEEEE17greater_than_fourEENSB_17counting_iteratorIlNSB_11use_defaultESS_SS_EEEEEEEjSF_S9_NS7_10__identityEEEvT0_PT3_T1_NS0_13GridEvenShareIS10_EET2_T4_E12temp_storage+120];
	ld.shared.u64 	%rd429, [_ZZN3cub18CUB_300001_SM_10006detail6reduce18DeviceReduceKernelINS2_10policy_hubIN4cuda3std3__45tupleIJblEEEjN6thrust24THRUST_300001_SM_1000_NS8cuda_cub9__find_if7functorIS9_EEE10Policy1000ENSB_12zip_iteratorINS8_IJNSD_26transform_input_iterator_tIbNSB_6detail15normal_iteratorINSB_10device_ptrIiEEEE17greater_than_fourEENSB_17counting_iteratorIlNSB_11use_defaultESS_SS_EEEEEEEjSF_S9_NS7_10__identityEEEvT0_PT3_T1_NS0_13GridEvenShareIS10_EET2_T4_E12temp_storage+128];
	setp.eq.s16 	%p322, %rs357, 0;
	setp.eq.s16 	%p323, %rs358, 0;
	min.s64 	%rd430, %rd429, %rd428;
	selp.b16 	%rs359, %rs356, 1, %p323;
	selp.b16 	%rs369, %rs358, %rs359, %p322;
	selp.b64 	%rd431, %rd428, %rd430, %p323;
	selp.b64 	%rd445, %rd429, %rd431, %p322;
	bra.uni 	$L__BB2_119;
$L__BB2_41:
	// begin inline asm
	mov.u32 %r272, %laneid;
	// end inline asm
	and.b32  	%r293, %r7, 992;
	add.s32 	%r294, %r293, 32;
	setp.gt.u32 	%p234, %r294, %r6;
	not.b32 	%r295, %r293;
	add.s32 	%r296, %r6, %r295;
	selp.b32 	%r291, %r296, 31, %p234;
	cvt.u32.u16 	%r297, %rs369;
	and.b32  	%r274, %r297, 255;
	mov.b32 	%r290, 1;
	mov.b32 	%r292, -1;
	// begin inline asm
	shfl.sync.down.b32 %r273, %r274, %r290, %r291, %r292;
	// end inline asm
	// begin inline asm
	shfl.sync.down.b32 %r278, %r279, %r290, %r291, %r292;
	// end inline asm
	mov.b64 	{%r284, %r289}, %rd445;
	// begin inline asm
	shfl.sync.down.b32 %r283, %r284, %r290, %r291, %r292;
	// end inline asm
	// begin inline asm
	shfl.sync.down.b32 %r288, %r289, %r290, %r291, %r292;
	// end inline asm
	mov.b64 	%rd38, {%r283, %r288};
	cvt.u16.u32 	%rs31, %r273;
	setp.ge.s32 	%p235, %r272, %r291;
	@%p235 bra 	$L__BB2_45;
	and.b16  	%rs272, %rs369, 255;
	setp.eq.s16 	%p236, %rs272, 0;
	and.b16  	%rs273, %rs31, 255;
	setp.eq.s16 	%p237, %rs273, 0;
	or.pred  	%p238, %p236, %p237;
	@%p238 bra 	$L__BB2_44;
	min.s64 	%rd445, %rd38, %rd445;
	mov.b16 	%rs369, 1;
	bra.uni 	$L__BB2_45;
$L__BB2_44:
	setp.eq.s16 	%p239, %rs272, 0;
	selp.b16 	%rs369, %rs31, %rs369, %p239;
	selp.b64 	%rd445, %rd38, %rd445, %p239;
$L__BB2_45:
	cvt.u32.u16 	%r318, %rs369;
	and.b32  	%r299, %r318, 255;
	mov.b32 	%r315, 2;
	mov.b32 	%r317, -1;
	// begin inline asm
	shfl.sync.down.b32 %r298, %r299, %r315, %r291, %r317;
	// end inline asm
	// begin inline asm
	shfl.sync.down.b32 %r303, %r304, %r315, %r291, %r317;
	// end inline asm
	mov.b64 	{%r309, %r314}, %rd445;
	// begin inline asm
	shfl.sync.down.b32 %r308, %r309, %r315, %r291, %r317;
	// end inline asm
	// begin inline asm
	shfl.sync.down.b32 %r313, %r314, %r315, %r291, %r317;
	// end inline asm
	mov.b64 	%rd42, {%r308, %r313};
	cvt.u16.u32 	%rs34, %r298;
	add.s32 	%r319, %r272, 2;
	setp.gt.s32 	%p240, %r319, %r291;
	@%p240 bra 	$L__BB2_49;
	and.b16  	%rs276, %rs369, 255;
	setp.eq.s16 	%p241, %rs276, 0;
	and.b16  	%rs277, %rs34, 255;
	setp.eq.s16 	%p242, %rs277, 0;
	or.pred  	%p243, %p241, %p242;
	@%p243 bra 	$L__BB2_48;
	min.s64 	%rd445, %rd42, %rd445;
	mov.b16 	%rs369, 1;
	bra.uni 	$L__BB2_49;
$L__BB2_48:
	setp.eq.s16 	%p244, %rs276, 0;
	selp.b16 	%rs369, %rs34, %rs369, %p244;
	selp.b64 	%rd445, %rd42, %rd445, %p244;
$L__BB2_49:
	cvt.u32.u16 	%r340, %rs369;
	and.b32  	%r321, %r340, 255;
	mov.b32 	%r337, 4;
	mov.b32 	%r339, -1;
	// begin inline asm
	shfl.sync.down.b32 %r320, %r321, %r337, %r291, %r339;
	// end inline asm
	// begin inline asm
	shfl.sync.down.b32 %r325, %r326, %r337, %r291, %r339;
	// end inline asm
	mov.b64 	{%r331, %r336}, %rd445;
	// begin inline asm
	shfl.sync.down.b32 %r330, %r331, %r337, %r291, %r339;
	// end inline asm
	// begin inline asm
	shfl.sync.down.b32 %r335, %r336, %r337, %r291, %r339;
	// end inline asm
	mov.b64 	%rd46, {%r330, %r335};
	cvt.u16.u32 	%rs37, %r320;
	add.s32 	%r341, %r272, 4;
	setp.gt.s32 	%p245, %r341, %r291;
	@%p245 bra 	$L__BB2_53;
	and.b16  	%rs280, %rs369, 255;
	setp.eq.s16 	%p246, %rs280, 0;
	and.b16  	%rs281, %rs37, 255;
	setp.eq.s16 	%p247, %rs281, 0;
	or.pred  	%p248, %p246, %p247;
	@%p248 bra 	$L__BB2_52;
	min.s64 	%rd445, %rd46, %rd445;
	mov.b16 	%rs369, 1;
	bra.uni 	$L__BB2_53;
$L__BB2_52:
	setp.eq.s16 	%p249, %rs280, 0;
	selp.b16 	%rs369, %rs37, %rs369, %p249;
	selp.b64 	%rd445, %rd46, %rd445, %p249;
$L__BB2_53:
	cvt.u32.u16 	%r362, %rs369;
	and.b32  	%r343, %r362, 255;
	mov.b32 	%r359, 8;
	mov.b32 	%r361, -1;
	// begin inline asm
	shfl.sync.down.b32 %r342, %r343, %r359, %r291, %r361;
	// end inline asm
	// begin inline asm
	shfl.sync.down.b32 %r347, %r348, %r359, %r291, %r361;
	// end inline asm
	mov.b64 	{%r353, %r358}, %rd445;
	// begin inline asm
	shfl.sync.down.b32 %r352, %r353, %r359, %r291, %r361;
	// end inline asm
	// begin inline asm
	shfl.sync.down.b32 %r357, %r358, %r359, %r291, %r361;
	// end inline asm
	mov.b64 	%rd50, {%r352, %r357};
	cvt.u16.u32 	%rs40, %r342;
	add.s32 	%r363, %r272, 8;
	setp.gt.s32 	%p250, %r363, %r291;
	@%p250 bra 	$L__BB2_57;
	and.b16  	%rs284, %rs369, 255;
	setp.eq.s16 	%p251, %rs284, 0;
	and.b16  	%rs285, %rs40, 255;
	setp.eq.s16 	%p252, %rs285, 0;
	or.pred  	%p253, %p251, %p252;
	@%p253 bra 	$L__BB2_56;
	min.s64 	%rd445, %rd50, %rd445;
	mov.b16 	%rs369, 1;
	bra.uni 	$L__BB2_57;
$L__BB2_56:
	setp.eq.s16 	%p254, %rs284, 0;
	selp.b16 	%rs369, %rs40, %rs369, %p254;
	selp.b64 	%rd445, %rd50, %rd445, %p254;
$L__BB2_57:
	cvt.u32.u16 	%r384, %rs369;
	and.b32  	%r365, %r384, 255;
	mov.b32 	%r381, 16;
	mov.b32 	%r383, -1;
	// begin inline asm
	shfl.sync.down.b32 %r364, %r365, %r381, %r291, %r383;
	// end inline asm
	// begin inline asm
	shfl.sync.down.b32 %r369, %r370, %r381, %r291, %r383;
	// end inline asm
	mov.b64 	{%r375, %r380}, %rd445;
	// begin inline asm
	shfl.sync.down.b32 %r374, %r375, %r381, %r291, %r383;
	// end inline asm
	// begin inline asm
	shfl.sync.down.b32 %r379, %r380, %r381, %r291, %r383;
	// end inline asm
	mov.b64 	%rd54, {%r374, %r379};
	cvt.u16.u32 	%rs43, %r364;
	add.s32 	%r385, %r272, 16;
	setp.gt.s32 	%p255, %r385, %r291;
	@%p255 bra 	$L__BB2_61;
	and.b16  	%rs288, %rs369, 255;
	setp.eq.s16 	%p256, %rs288, 0;
	and.b16  	%rs289, %rs43, 255;
	setp.eq.s16 	%p257, %rs289, 0;
	or.pred  	%p258, %p256, %p257;
	@%p258 bra 	$L__BB2_60;
	min.s64 	%rd445, %rd54, %rd445;
	mov.b16 	%rs369, 1;
	bra.uni 	$L__BB2_61;
$L__BB2_60:
	setp.eq.s16 	%p259, %rs288, 0;
	selp.b16 	%rs369, %rs43, %rs369, %p259;
	selp.b64 	%rd445, %rd54, %rd445, %p259;
$L__BB2_61:
	setp.ne.s32 	%p260, %r272, 0;
	@%p260 bra 	$L__BB2_63;
	shr.u32 	%r386, %r7, 1;
	and.b32  	%r387, %r386, 496;
	mov.u32 	%r388, _ZZN3cub18CUB_300001_SM_10006detail6reduce18DeviceReduceKernelINS2_10policy_hubIN4cuda3std3__45tupleIJblEEEjN6thrust24THRUST_300001_SM_1000_NS8cuda_cub9__find_if7functorIS9_EEE10Policy1000ENSB_12zip_iteratorINS8_IJNSD_26transform_input_iterator_tIbNSB_6detail15normal_iteratorINSB_10device_ptrIiEEEE17greater_than_fourEENSB_17counting_iteratorIlNSB_11use_defaultESS_SS_EEEEEEEjSF_S9_NS7_10__identityEEEvT0_PT3_T1_NS0_13GridEvenShareIS10_EET2_T4_E12temp_storage;
	add.s32 	%r389, %r388, %r387;
	st.shared.u8 	[%r389+8], %rs369;
	st.shared.u64 	[%r389+16], %rd445;
$L__BB2_63:
	bar.sync 	0;
	setp.ne.s32 	%p261, %r7, 0;
	@%p261 bra 	$L__BB2_119;
	setp.lt.u32 	%p262, %r6, 33;
	@%p262 bra 	$L__BB2_66;
	ld.shared.u8 	%rs292, [_ZZN3cub18CUB_300001_SM_10006detail6reduce18DeviceReduceKernelINS2_10policy_hubIN4cuda3std3__45tupleIJblEEEjN6thrust24THRUST_300001_SM_1000_NS8cuda_cub9__find_if7functorIS9_EEE10Policy1000ENSB_12zip_iteratorINS8_IJNSD_26transform_input_iterator_tIbNSB_6detail15normal_iteratorINSB_10device_ptrIiEEEE17greater_than_fourEENSB_17counting_iteratorIlNSB_11use_defaultESS_SS_EEEEEEEjSF_S9_NS7_10__identityEEEvT0_PT3_T1_NS0_13GridEvenShareIS10_EET2_T4_E12temp_storage+24];
	ld.shared.u64 	%rd384, [_ZZN3cub18CUB_300001_SM_10006detail6reduce18DeviceReduceKernelINS2_10policy_hubIN4cuda3std3__45tupleIJblEEEjN6thrust24THRUST_300001_SM_1000_NS8cuda_cub9__find_if7functorIS9_EEE10Policy1000ENSB_12zip_iteratorINS8_IJNSD_26transform_input_iterator_tIbNSB_6detail15normal_iteratorINSB_10device_ptrIiEEEE17greater_than_fourEENSB_17counting_iteratorIlNSB_11use_defaultESS_SS_EEEEEEEjSF_S9_NS7_10__identityEEEvT0_PT3_T1_NS0_13GridEvenShareIS10_EET2_T4_E12temp_storage+32];
	and.b16  	%rs293, %rs369, 255;
	setp.eq.s16 	%p263, %rs293, 0;
	setp.eq.s16 	%p264, %rs292, 0;
	min.s64 	%rd385, %rd384, %rd445;
	selp.b16 	%rs294, %rs369, 1, %p264;
	selp.b16 	%rs369, %rs292, %rs294, %p263;
	selp.b64 	%rd386, %rd445, %rd385, %p264;
	selp.b64 	%rd445, %rd384, %rd386, %p263;
$L__BB2_66:
	setp.lt.u32 	%p265, %r6, 65;
	@%p265 bra 	$L__BB2_68;
	ld.shared.u8 	%rs295, [_ZZN3cub18CUB_300001_SM_10006detail6reduce18DeviceReduceKernelINS2_10policy_hubIN4cuda3std3__45tupleIJblEEEjN6thrust24THRUST_300001_SM_1000_NS8cuda_cub9__find_if7functorIS9_EEE10Policy1000ENSB_12zip_iteratorINS8_IJNSD_26transform_input_iterator_tIbNSB_6detail15normal_iteratorINSB_10device_ptrIiEEEE17greater_than_fourEENSB_17counting_iteratorIlNSB_11use_defaultESS_SS_EEEEEEEjSF_S9_NS7_10__identityEEEvT0_PT3_T1_NS0_13GridEvenShareIS10_EET2_T4_E12temp_storage+40];
	ld.shared.u64 	%rd387, [_ZZN3cub18CUB_300001_SM_10006detail6reduce18DeviceReduceKernelINS2_10policy_hubIN4cuda3std3__45tupleIJblEEEjN6thrust24THRUST_300001_SM_1000_NS8cuda_cub9__find_if7functorIS9_EEE10Policy1000ENSB_12zip_iteratorINS8_IJNSD_26transform_input_iterator_tIbNSB_6detail15normal_iteratorINSB_10device_ptrIiEEEE17greater_than_fourEENSB_17counting_iteratorIlNSB_11use_defaultESS_SS_EEEEEEEjSF_S9_NS7_10__identityEEEvT0_PT3_T1_NS0_13GridEvenShareIS10_EET2_T4_E12temp_storage+48];
	and.b16  	%rs296, %rs369, 255;
	setp.eq.s16 	%p266, %rs296, 0;
	setp.eq.s16 	%p267, %rs295, 0;
	min.s64 	%rd388, %rd387, %rd445;
	selp.b16 	%rs297, %rs369, 1, %p267;
	selp.b16 	%rs369, %rs295, %rs297, %p266;
	selp.b64 	%rd389, %rd445, %rd388, %p267;
	selp.b64 	%rd445, %rd387, %rd389, %p266;
$L__BB2_68:
	setp.lt.u32 	%p268, %r6, 97;
	@%p268 bra 	$L__BB2_70;
	ld.shared.u8 	%rs298, [_ZZN3cub18CUB_300001_SM_10006detail6reduce18DeviceReduceKernelINS2_10policy_hubIN4cuda3std3__45tupleIJblEEEjN6thrust24THRUST_300001_SM_1000_NS8cuda_cub9__find_if7functorIS9_EEE10Policy1000ENSB_12zip_iteratorINS8_IJNSD_26transform_input_iterator_tIbNSB_6detail15normal_iteratorINSB_10device_ptrIiEEEE17greater_than_fourEENSB_17counting_iteratorIlNSB_11use_defaultESS_SS_EEEEEEEjSF_S9_NS7_10__identityEEEvT0_PT3_T1_NS0_13GridEvenShareIS10_EET2_T4_E12temp_storage+56];
	ld.shared.u64 	%rd390, [_ZZN3cub18CUB_300001_SM_10006detail6reduce18DeviceReduceKernelINS2_10policy_hubIN4cuda3std3__45tupleIJblEEEjN6thrust24THRUST_300001_SM_1000_NS8cuda_cub9__find_if7functorIS9_EEE10Policy1000ENSB_12zip_iteratorINS8_IJNSD_26transform_input_iterator_tIbNSB_6detail15normal_iteratorINSB_10device_ptrIiEEEE17greater_than_fourEENSB_17counting_iteratorIlNSB_11use_defaultESS_SS_EEEEEEEjSF_S9_NS7_10__identityEEEvT0_PT3_T1_NS0_13GridEvenShareIS10_EET2_T4_E12temp_storage+64];
	and.b16  	%rs299, %rs369, 255;
	setp.eq.s16 	%p269, %rs299, 0;
	setp.eq.s16 	%p270, %rs298, 0;
	min.s64 	%rd391, %rd390, %rd445;
	selp.b16 	%rs300, %rs369, 1, %p270;
	selp.b16 	%rs369, %rs298, %rs300, %p269;
	selp.b64 	%rd392, %rd445, %rd391, %p270;
	selp.b64 	%rd445, %rd390, %rd392, %p269;
$L__BB2_70:
	setp.lt.u32 	%p271, %r6, 129;
	@%p271 bra 	$L__BB2_72;
	ld.shared.u8 	%rs301, [_ZZN3cub18CUB_300001_SM_10006detail6reduce18DeviceReduceKernelINS2_10policy_hubIN4cuda3std3__45tupleIJblEEEjN6thrust24THRUST_300001_SM_1000_NS8cuda_cub9__find_if7functorIS9_EEE10Policy1000ENSB_12zip_iteratorINS8_IJNSD_26transform_input_iterator_tIbNSB_6detail15normal_iteratorINSB_10device_ptrIiEEEE17greater_than_fourEENSB_17counting_iteratorIlNSB_11use_defaultESS_SS_EEEEEEEjSF_S9_NS7_10__identityEEEvT0_PT3_T1_NS0_13GridEvenShareIS10_EET2_T4_E12temp_storage+72];
	ld.shared.u64 	%rd393, [_ZZN3cub18CUB_300001_SM_10006detail6reduce18DeviceReduceKernelINS2_10policy_hubIN4cuda3std3__45tupleIJblEEEjN6thrust24THRUST_300001_SM_1000_NS8cuda_cub9__find_if7functorIS9_EEE10Policy1000ENSB_12zip_iteratorINS8_IJNSD_26transform_input_iterator_tIbNSB_6detail15normal_iteratorINSB_10device_ptrIiEEEE17greater_than_fourEENSB_17counting_iteratorIlNSB_11use_defaultESS_SS_EEEEEEEjSF_S9_NS7_10__identityEEEvT0_PT3_T1_NS0_13GridEvenShareIS10_EET2_T4_E12temp_storage+80];
	and.b16  	%rs302, %rs369, 255;
	setp.eq.s16 	%p272, %rs302, 0;
	setp.eq.s16 	%p273, %rs301, 0;
	min.s64 	%rd394, %rd393, %rd445;
	selp.b16 	%rs303, %rs369, 1, %p273;
	selp.b16 	%rs369, %rs301, %rs303, %p272;
	selp.b64 	%rd395, %rd445, %rd394, %p273;
	selp.b64 	%rd445, %rd393, %rd395, %p272;
$L__BB2_72:
	setp.lt.u32 	%p274, %r6, 161;
	@%p274 bra 	$L__BB2_74;
	ld.shared.u8 	%rs304, [_ZZN3cub18CUB_300001_SM_10006detail6reduce18DeviceReduceKernelINS2_10policy_hubIN4cuda3std3__45tupleIJblEEEjN6thrust24THRUST_300001_SM_1000_NS8cuda_cub9__find_if7functorIS9_EEE10Policy1000ENSB_12zip_iteratorINS8_IJNSD_26transform_input_iterator_tIbNSB_6detail15normal_iteratorINSB_10device_ptrIiEEEE17greater_than_fourEENSB_17counting_iteratorIlNSB_11use_defaultESS_SS_EEEEEEEjSF_S9_NS7_10__identityEEEvT0_PT3_T1_NS0_13GridEvenShareIS10_EET2_T4_E12temp_storage+88];
	ld.shared.u64 	%rd396, [_ZZN3cub18CUB_300001_SM_10006detail6reduce18DeviceReduceKernelINS2_10policy_hubIN4cuda3std3__45tupleIJblEEEjN6thrust24THRUST_300001_SM_1000_NS8cuda_cub9__find_if7functorIS9_EEE10Policy1000ENSB_12zip_iteratorINS8_IJNSD_26transform_input_iterator_tIbNSB_6detail15normal_iteratorINSB_10device_ptrIiEEEE17greater_than_fourEENSB_17counting_iteratorIlNSB_11use_defaultESS_SS_EEEEEEEjSF_S9_NS7_10__identityEEEvT0_PT3_T1_NS0_13GridEvenShareIS10_EET2_T4_E12temp_storage+96];
	and.b16  	%rs305, %rs369, 255;
	setp.eq.s16 	%p275, %rs305, 0;
	setp.eq.s16 	%p276, %rs304, 0;
	min.s64 	%rd397, %rd396, %rd445;
	selp.b16 	%rs306, %rs369, 1, %p276;
	selp.b16 	%rs369, %rs304, %rs306, %p275;
	selp.b64 	%rd398, %rd445, %rd397, %p276;
	selp.b64 	%rd445, %rd396, %rd398, %p275;
$L__BB2_74:
	setp.lt.u32 	%p277, %r6, 193;
	@%p277 bra 	$L__BB2_76;
	ld.shared.u8 	%rs307, [_ZZN3cub18CUB_300001_SM_10006detail6reduce18DeviceReduceKernelINS2_10policy_hubIN4cuda3std3__45tupleIJblEEEjN6thrust24THRUST_300001_SM_1000_NS8cuda_cub9__find_if7functorIS9_EEE10Policy1000ENSB_12zip_iteratorINS8_IJNSD_26transform_input_iterator_tIbNSB_6detail15normal_iteratorINSB_10device_ptrIiEEEE17greater_than_fourEENSB_17counting_iteratorIlNSB_11use_defaultESS_SS_EEEEEEEjSF_S9_NS7_10__identityEEEvT0_PT3_T1_NS0_13GridEvenShareIS10_EET2_T4_E12temp_storage+104];
	ld.shared.u64 	%rd399, [_ZZN3cub18CUB_300001_SM_10006detail6reduce18DeviceReduceKernelINS2_10policy_hubIN4cuda3std3__45tupleIJblEEEjN6thrust24THRUST_300001_SM_1000_NS8cuda_cub9__find_if7functorIS9_EEE10Policy1000ENSB_12zip_iteratorINS8_IJNSD_26transform_input_iterator_tIbNSB_6detail15normal_iteratorINSB_10device_ptrIiEEEE17greater_than_fourEENSB_17counting_iteratorIlNSB_11use_defaultESS_SS_EEEEEEEjSF_S9_NS7_10__identityEEEvT0_PT3_T1_NS0_13GridEvenShareIS10_EET2_T4_E12temp_storage+112];
	and.b16  	%rs308, %rs369, 255;
	setp.eq.s16 	%p278, %rs308, 0;
	setp.eq.s16 	%p279, %rs307, 0;
	min.s64 	%rd400, %rd399, %rd445;
	selp.b16 	%rs309, %rs369, 1, %p279;
	selp.b16 	%rs369, %rs307, %rs309, %p278;
	selp.b64 	%rd401, %rd445, %rd400, %p279;
	selp.b64 	%rd445, %rd399, %rd401, %p278;
$L__BB2_76:
	setp.lt.u32 	%p280, %r6, 225;
	@%p280 bra 	$L__BB2_119;
	ld.shared.u8 	%rs310, [_ZZN3cub18CUB_300001_SM_10006detail6reduce18DeviceReduceKernelINS2_10policy_hubIN4cuda3std3__45tupleIJblEEEjN6thrust24THRUST_300001_SM_1000_NS8cuda_cub9__find_if7functorIS9_EEE10Policy1000ENSB_12zip_iteratorINS8_IJNSD_26transform_input_iterator_tIbNSB_6detail15normal_iteratorINSB_10device_ptrIiEEEE17greater_than_fourEENSB_17counting_iteratorIlNSB_11use_defaultESS_SS_EEEEEEEjSF_S9_NS7_10__identityEEEvT0_PT3_T1_NS0_13GridEvenShareIS10_EET2_T4_E12temp_storage+120];
	ld.shared.u64 	%rd402, [_ZZN3cub18CUB_300001_SM_10006detail6reduce18DeviceReduceKernelINS2_10policy_hubIN4cuda3std3__45tupleIJblEEEjN6thrust24THRUST_300001_SM_1000_NS8cuda_cub9__find_if7functorIS9_EEE10Policy1000ENSB_12zip_iteratorINS8_IJNSD_26transform_input_iterator_tIbNSB_6detail15normal_iteratorINSB_10device_ptrIiEEEE17greater_than_fourEENSB_17counting_iteratorIlNSB_11use_defaultESS_SS_EEEEEEEjSF_S9_NS7_10__identityEEEvT0_PT3_T1_NS0_13GridEvenShareIS10_EET2_T4_E12temp_storage+128];
	and.b16  	%rs311, %rs369, 255;
	setp.eq.s16 	%p281, %rs311, 0;
	setp.eq.s16 	%p282, %rs310, 0;
	min.s64 	%rd403, %rd402, %rd445;
	selp.b16 	%rs312, %rs369, 1, %p282;
	selp.b16 	%rs369, %rs310, %rs312, %p281;
	selp.b64 	%rd404, %rd445, %rd403, %p282;
	selp.b64 	%rd445, %rd402, %rd404, %p281;
	bra.uni 	$L__BB2_119;
$L__BB2_78:
	mov.u32 	%r31, %tid.x;
	cvt.u64.u32 	%rd110, %r5;
	add.s64 	%rd111, %rd2, %rd110;
	cvt.u64.u32 	%rd112, %r31;
	add.s64 	%rd113, %rd112, %rd110;
	shl.b64 	%rd114, %rd113, 2;
	add.s64 	%rd115, %rd1, %rd114;
	ld.global.u32 	%r61, [%rd115];
	setp.gt.s32 	%p2, %r61, 4;
	add.s32 	%r62, %r31, 256;
	cvt.u64.u32 	%rd116, %r62;
	ld.global.u32 	%r63, [%rd115+1024];
	setp.gt.s32 	%p3, %r63, 4;
	add.s32 	%r65, %r31, 512;
	cvt.u64.u32 	%rd117, %r65;
	add.s64 	%rd118, %rd111, %rd117;
	ld.global.u32 	%r66, [%rd115+2048];
	setp.gt.s32 	%p4, %r66, 4;
	add.s64 	%rd119, %rd118, 256;
	ld.global.u32 	%r67, [%rd115+3072];
	setp.gt.s32 	%p6, %r67, 4;
	or.pred  	%p8, %p2, %p3;
	selp.b64 	%rd120, %rd112, %rd116, %p2;
	add.s64 	%rd121, %rd111, %rd120;
	min.s64 	%rd122, %rd118, %rd121;
	selp.b64 	%rd123, %rd122, %rd121, %p4;
	or.pred  	%p9, %p8, %p4;
	selp.b64 	%rd124, %rd123, %rd118, %p8;
	min.s64 	%rd125, %rd119, %rd124;
	selp.b64 	%rd126, %rd125, %rd124, %p6;
	or.pred  	%p10, %p9, %p6;
	selp.u16 	%rs369, 1, 0, %p10;
	selp.b64 	%rd445, %rd126, %rd119, %p9;
	setp.lt.u32 	%p11, %r6, %r4;
	@%p11 bra 	$L__BB2_95;
	add.s32 	%r69, %r31, %r4;
	add.s32 	%r70, %r69, %r5;
	add.s32 	%r509, %r70, 1024;
	not.b32 	%r71, %r31;
	add.s32 	%r72, %r71, %r1;
	sub.s32 	%r73, %r72, %r4;
	sub.s32 	%r508, %r73, %r5;
	mov.b32 	%r510, 0;
	mov.u32 	%r511, %r5;
$L__BB2_80:
	shl.b32 	%r38, %r2, 10;
	add.s32 	%r511, %r511, %r38;
	add.s32 	%r74, %r1, -1024;
	setp.gt.u32 	%p12, %r511, %r74;
	@%p12 bra 	$L__BB2_82;
	add.s32 	%r75, %r31, %r511;
	cvt.u64.u32 	%rd127, %r75;
	mul.wide.u32 	%rd128, %r75, 4;
	add.s64 	%rd129, %rd1, %rd128;
	add.s64 	%rd130, %rd2, %rd127;
	ld.global.u32 	%r76, [%rd129];
	setp.gt.s32 	%p13, %r76, 4;
	add.s64 	%rd131, %rd130, 256;
	ld.global.u32 	%r77, [%rd129+1024];
	setp.gt.s32 	%p14, %r77, 4;
	selp.u16 	%rs91, 1, 0, %p14;
	add.s64 	%rd132, %rd130, 512;
	ld.global.u32 	%r78, [%rd129+2048];
	setp.gt.s32 	%p15, %r78, 4;
	selp.u16 	%rs92, 1, 0, %p15;
	add.s64 	%rd133, %rd130, 768;
	ld.global.u32 	%r79, [%rd129+3072];
	setp.gt.s32 	%p16, %r79, 4;
	selp.u16 	%rs93, 1, 0, %p16;
	and.b16  	%rs94, %rs369, 255;
	setp.eq.s16 	%p17, %rs94, 0;
	selp.u16 	%rs95, 1, 0, %p13;
	min.s64 	%rd134, %rd130, %rd445;
	selp.b16 	%rs96, 1, %rs369, %p13;
	selp.b64 	%rd135, %rd134, %rd445, %p13;
	selp.b16 	%rs97, %rs95, %rs96, %p17;
	and.b16  	%rs98, %rs97, 255;
	selp.b64 	%rd136, %rd130, %rd135, %p17;
	setp.eq.s16 	%p18, %rs98, 0;
	min.s64 	%rd137, %rd131, %rd136;
	selp.b16 	%rs99, 1, %rs97, %p14;
	selp.b64 	%rd138, %rd137, %rd136, %p14;
	selp.b16 	%rs100, %rs91, %rs99, %p18;
	and.b16  	%rs101, %rs100, 255;
	selp.b64 	%rd139, %rd131, %rd138, %p18;
	setp.eq.s16 	%p19, %rs101, 0;
	min.s64 	%rd140, %rd132, %rd139;
	selp.b16 	%rs102, 1, %rs100, %p15;
	selp.b64 	%rd141, %rd140, %rd139, %p15;
	selp.b16 	%rs103, %rs92, %rs102, %p19;
	and.b16  	%rs104, %rs103, 255;
	selp.b64 	%rd142, %rd132, %rd141, %p19;
	setp.eq.s16 	%p20, %rs104, 0;
	min.s64 	%rd143, %rd133, %rd142;
	selp.b16 	%rs105, 1, %rs103, %p16;
	selp.b64 	%rd144, %rd143, %rd142, %p16;
	selp.b16 	%rs369, %rs93, %rs105, %p20;
	selp.b64 	%rd445, %rd133, %rd144, %p20;
	sub.s32 	%r80, %r1, %r511;
	shl.b32 	%r81, %r2, 10;
	setp.lt.u32 	%p21, %r80, %r81;
	add.s32 	%r510, %r510, 1;
	add.s32 	%r509, %r509, %r81;
	sub.s32 	%r508, %r508, %r81;
	@%p21 bra 	$L__BB2_95;
	bra.uni 	$L__BB2_80;
$L__BB2_82:
	setp.le.u32 	%p22, %r1, %r511;
	sub.s32 	%r82, %r1, %r511;
	setp.ge.s32 	%p23, %r31, %r82;
	or.pred  	%p24, %p22, %p23;
	@%p24 bra 	$L__BB2_95;
	not.b32 	%r84, %r31;
	add.s32 	%r43, %r1, %r84;
	add.s32 	%r85, %r38, %r5;
	sub.s32 	%r86, %r43, %r85;
	mul.lo.s32 	%r87, %r2, %r510;
	shl.b32 	%r88, %r87, 10;
	sub.s32 	%r89, %r86, %r88;
	shr.u32 	%r90, %r89, 8;
	add.s32 	%r44, %r90, 1;
	and.b32  	%r45, %r44, 7;
	setp.lt.u32 	%p25, %r89, 1792;
	mov.u32 	%r516, %r31;
	@%p25 bra 	$L__BB2_87;
	or.b32  	%r514, %r31, 1024;
	shr.u32 	%r91, %r508, 8;
	add.s32 	%r92, %r91, 1;
	and.b32  	%r93, %r92, 33554424;
	neg.s32 	%r512, %r93;
$L__BB2_85:
	.pragma "nounroll";
	add.s32 	%r94, %r509, -1024;
	cvt.u64.u32 	%rd146, %r94;
	mul.wide.u32 	%rd147, %r94, 4;
	add.s64 	%rd148, %rd1, %rd147;
	add.s64 	%rd149, %rd2, %rd146;
	ld.global.u32 	%r95, [%rd148];
	setp.gt.s32 	%p26, %r95, 4;
	selp.u16 	%rs107, 1, 0, %p26;
	and.b16  	%rs108, %rs369, 255;
	setp.ne.s16 	%p28, %rs108, 0;
	and.pred  	%p29, %p28, %p26;
	min.s64 	%rd150, %rd149, %rd445;
	setp.eq.s16 	%p30, %rs108, 0;
	selp.b16 	%rs109, %rs107, %rs369, %p30;
	selp.b64 	%rd151, %rd149, %rd445, %p30;
	selp.b16 	%rs110, 1, %rs109, %p29;
	and.b16  	%rs111, %rs110, 255;
	selp.b64 	%rd152, %rd150, %rd151, %p29;
	add.s32 	%r96, %r509, -768;
	cvt.u64.u32 	%rd153, %r96;
	mul.wide.u32 	%rd154, %r96, 4;
	add.s64 	%rd155, %rd1, %rd154;
	add.s64 	%rd156, %rd2, %rd153;
	ld.global.u32 	%r97, [%rd155];
	setp.gt.s32 	%p31, %r97, 4;
	selp.u16 	%rs112, 1, 0, %p31;
	setp.ne.s16 	%p33, %rs111, 0;
	and.pred  	%p34, %p33, %p31;
	min.s64 	%rd157, %rd156, %rd152;
	setp.eq.s16 	%p35, %rs111, 0;
	selp.b16 	%rs113, %rs112, %rs110, %p35;
	selp.b64 	%rd158, %rd156, %rd152, %p35;
	selp.b16 	%rs114, 1, %rs113, %p34;
	and.b16  	%rs115, %rs114, 255;
	selp.b64 	%rd159, %rd157, %rd158, %p34;
	add.s32 	%r98, %r509, -512;
	cvt.u64.u32 	%rd160, %r98;
	mul.wide.u32 	%rd161, %r98, 4;
	add.s64 	%rd162, %rd1, %rd161;
	add.s64 	%rd163, %rd2, %rd160;
	ld.global.u32 	%r99, [%rd162];
	setp.gt.s32 	%p36, %r99, 4;
	selp.u16 	%rs116, 1, 0, %p36;
	setp.ne.s16 	%p38, %rs115, 0;
	and.pred  	%p39, %p38, %p36;
	min.s64 	%rd164, %rd163, %rd159;
	setp.eq.s16 	%p40, %rs115, 0;
	selp.b16 	%rs117, %rs116, %rs114, %p40;
	selp.b64 	%rd165, %rd163, %rd159, %p40;
	selp.b16 	%rs118, 1, %rs117, %p39;
	and.b16  	%rs119, %rs118, 255;
	selp.b64 	%rd166, %rd164, %rd165, %p39;
	add.s32 	%r100, %r509, 768;
	add.s32 	%r101, %r509, -256;
	cvt.u64.u32 	%rd167, %r101;
	mul.wide.u32 	%rd168, %r101, 4;
	add.s64 	%rd169, %rd1, %rd168;
	add.s64 	%rd170, %rd2, %rd167;
	ld.global.u32 	%r102, [%rd169];
	setp.gt.s32 	%p41, %r102, 4;
	selp.u16 	%rs120, 1, 0, %p41;
	setp.ne.s16 	%p43, %rs119, 0;
	and.pred  	%p44, %p43, %p41;
	min.s64 	%rd171, %rd170, %rd166;
	setp.eq.s16 	%p45, %rs119, 0;
	selp.b16 	%rs121, %rs120, %rs118, %p45;
	selp.b64 	%rd172, %rd170, %rd166, %p45;
	selp.b16 	%rs122, 1, %rs121, %p44;
	and.b16  	%rs123, %rs122, 255;
	selp.b64 	%rd173, %rd171, %rd172, %p44;
	cvt.u64.u32 	%rd174, %r509;
	mul.wide.u32 	%rd175, %r509, 4;
	add.s64 	%rd176, %rd1, %rd175;
	add.s64 	%rd177, %rd2, %rd174;
	ld.global.u32 	%r103, [%rd176];
	setp.gt.s32 	%p46, %r103, 4;
	selp.u16 	%rs124, 1, 0, %p46;
	setp.ne.s16 	%p48, %rs123, 0;
	and.pred  	%p49, %p48, %p46;
	min.s64 	%rd178, %rd177, %rd173;
	setp.eq.s16 	%p50, %rs123, 0;
	selp.b16 	%rs125, %rs124, %rs122, %p50;
	selp.b64 	%rd179, %rd177, %rd173, %p50;
	selp.b16 	%rs126, 1, %rs125, %p49;
	and.b16  	%rs127, %rs126, 255;
	selp.b64 	%rd180, %rd178, %rd179, %p49;
	add.s32 	%r104, %r509, 256;
	cvt.u64.u32 	%rd181, %r104;
	mul.wide.u32 	%rd182, %r104, 4;
	add.s64 	%rd183, %rd1, %rd182;
	add.s64 	%rd184, %rd2, %rd181;
	ld.global.u32 	%r105, [%rd183];
	setp.gt.s32 	%p51, %r105, 4;
	selp.u16 	%rs128, 1, 0, %p51;
	setp.ne.s16 	%p53, %rs127, 0;
	and.pred  	%p54, %p53, %p51;
	min.s64 	%rd185, %rd184, %rd180;
	setp.eq.s16 	%p55, %rs127, 0;
	selp.b16 	%rs129, %rs128, %rs126, %p55;
	selp.b64 	%rd186, %rd184, %rd180, %p55;
	selp.b16 	%rs130, 1, %rs129, %p54;
	and.b16  	%rs131, %rs130, 255;
	selp.b64 	%rd187, %rd185, %rd186, %p54;
	add.s32 	%r106, %r509, 512;
	cvt.u64.u32 	%rd188, %r106;
	mul.wide.u32 	%rd189, %r106, 4;
	add.s64 	%rd190, %rd1, %rd189;
	add.s64 	%rd191, %rd2, %rd188;
	ld.global.u32 	%r107, [%rd190];
	setp.gt.s32 	%p56, %r107, 4;
	selp.u16 	%rs132, 1, 0, %p56;
	setp.ne.s16 	%p58, %rs131, 0;
	and.pred  	%p59, %p58, %p56;
	min.s64 	%rd192, %rd191, %rd187;
	setp.eq.s16 	%p60, %rs131, 0;
	selp.b16 	%rs133, %rs132, %rs130, %p60;
	selp.b64 	%rd193, %rd191, %rd187, %p60;
	selp.b16 	%rs134, 1, %rs133, %p59;
	and.b16  	%rs135, %rs134, 255;
	selp.b64 	%rd194, %rd192, %rd193, %p59;
	cvt.u64.u32 	%rd195, %r100;
	mul.wide.u32 	%rd196, %r100, 4;
	add.s64 	%rd197, %rd1, %rd196;
	add.s64 	%rd198, %rd2, %rd195;
	ld.global.u32 	%r108, [%rd197];
	setp.gt.s32 	%p61, %r108, 4;
	selp.u16 	%rs136, 1, 0, %p61;
	setp.ne.s16 	%p63, %rs135, 0;
	and.pred  	%p64, %p63, %p61;
	min.s64 	%rd199, %rd198, %rd194;
	setp.eq.s16 	%p65, %rs135, 0;
	selp.b16 	%rs137, %rs136, %rs134, %p65;
	selp.b64 	%rd200, %rd198, %rd194, %p65;
	selp.b16 	%rs369, 1, %rs137, %p64;
	selp.b64 	%rd445, %rd199, %rd200, %p64;
	add.s32 	%r514, %r514, 2048;
	add.s32 	%r509, %r509, 2048;
	add.s32 	%r512, %r512, 8;
	setp.ne.s32 	%p66, %r512, 0;
	@%p66 bra 	$L__BB2_85;
	add.s32 	%r516, %r514, -1024;
$L__BB2_87:
	setp.eq.s32 	%p67, %r45, 0;
	@%p67 bra 	$L__BB2_95;
	setp.lt.u32 	%p68, %r45, 4;
	@%p68 bra 	$L__BB2_90;
	add.s32 	%r109, %r516, %r511;
	cvt.u64.u32 	%rd202, %r109;
	mul.wide.u32 	%rd203, %r109, 4;
	add.s64 	%rd204, %rd1, %rd203;
	add.s64 	%rd205, %rd2, %rd202;
	ld.global.u32 	%r110, [%rd204];
	setp.gt.s32 	%p69, %r110, 4;
	selp.u16 	%rs139, 1, 0, %p69;
	and.b16  	%rs140, %rs369, 255;
	setp.ne.s16 	%p71, %rs140, 0;
	and.pred  	%p72, %p71, %p69;
	min.s64 	%rd206, %rd205, %rd445;
	setp.eq.s16 	%p73, %rs140, 0;
	selp.b16 	%rs141, %rs139, %rs369, %p73;
	selp.b64 	%rd207, %rd205, %rd445, %p73;
	selp.b16 	%rs142, 1, %rs141, %p72;
	and.b16  	%rs143, %rs142, 255;
	selp.b64 	%rd208, %rd206, %rd207, %p72;
	add.s32 	%r111, %r109, 256;
	cvt.u64.u32 	%rd209, %r111;
	mul.wide.u32 	%rd210, %r111, 4;
	add.s64 	%rd211, %rd1, %rd210;
	add.s64 	%rd212, %rd2, %rd209;
	ld.global.u32 	%r112, [%rd211];
	setp.gt.s32 	%p74, %r112, 4;
	selp.u16 	%rs144, 1, 0, %p74;
	setp.ne.s16 	%p76, %rs143, 0;
	and.pred  	%p77, %p76, %p74;
	min.s64 	%rd213, %rd212, %rd208;
	setp.eq.s16 	%p78, %rs143, 0;
	selp.b16 	%rs145, %rs144, %rs142, %p78;
	selp.b64 	%rd214, %rd212, %rd208, %p78;
	selp.b16 	%rs146, 1, %rs145, %p77;
	and.b16  	%rs147, %rs146, 255;
	selp.b64 	%rd215, %rd213, %rd214, %p77;
	add.s32 	%r113, %r109, 512;
	cvt.u64.u32 	%rd216, %r113;
	mul.wide.u32 	%rd217, %r113, 4;
	add.s64 	%rd218, %rd1, %rd217;
	add.s64 	%rd219, %rd2, %rd216;
	ld.global.u32 	%r114, [%rd218];
	setp.gt.s32 	%p79, %r114, 4;
	selp.u16 	%rs148, 1, 0, %p79;
	setp.ne.s16 	%p81, %rs147, 0;
	and.pred  	%p82, %p81, %p79;
	min.s64 	%rd220, %rd219, %rd215;
	setp.eq.s16 	%p83, %rs147, 0;
	selp.b16 	%rs149, %rs148, %rs146, %p83;
	selp.b64 	%rd221, %rd219, %rd215, %p83;
	selp.b16 	%rs150, 1, %rs149, %p82;
	and.b16  	%rs151, %rs150, 255;
	selp.b64 	%rd222, %rd220, %rd221, %p82;
	add.s32 	%r115, %r109, 768;
	cvt.u64.u32 	%rd223, %r115;
	mul.wide.u32 	%rd224, %r115, 4;
	add.s64 	%rd225, %rd1, %rd224;
	add.s64 	%rd226, %rd2, %rd223;
	ld.global.u32 	%r116, [%rd225];
	setp.gt.s32 	%p84, %r116, 4;
	selp.u16 	%rs152, 1, 0, %p84;
	setp.ne.s16 	%p86, %rs151, 0;
	and.pred  	%p87, %p86, %p84;
	min.s64 	%rd227, %rd226, %rd222;
	setp.eq.s16 	%p88, %rs151, 0;
	selp.b16 	%rs153, %rs152, %rs150, %p88;
	selp.b64 	%rd228, %rd226, %rd222, %p88;
	selp.b16 	%rs369, 1, %rs153, %p87;
	selp.b64 	%rd445, %rd227, %rd228, %p87;
	add.s32 	%r516, %r516, 1024;
$L__BB2_90:
	and.b32  	%r117, %r44, 3;
	setp.eq.s32 	%p89, %r117, 0;
	@%p89 bra 	$L__BB2_95;
	setp.eq.s32 	%p90, %r117, 1;
	@%p90 bra 	$L__BB2_93;
	add.s32 	%r118, %r516, %r511;
	cvt.u64.u32 	%rd230, %r118;
	mul.wide.u32 	%rd231, %r118, 4;
	add.s64 	%rd232, %rd1, %rd231;
	add.s64 	%rd233, %rd2, %rd230;
	ld.global.u32 	%r119, [%rd232];
	setp.gt.s32 	%p91, %r119, 4;
	selp.u16 	%rs155, 1, 0, %p91;
	and.b16  	%rs156, %rs369, 255;
	setp.ne.s16 	%p93, %rs156, 0;
	and.pred  	%p94, %p93, %p91;
	min.s64 	%rd234, %rd233, %rd445;
	setp.eq.s16 	%p95, %rs156, 0;
	selp.b16 	%rs157, %rs155, %rs369, %p95;
	selp.b64 	%rd235, %rd233, %rd445, %p95;
	selp.b16 	%rs158, 1, %rs157, %p94;
	and.b16  	%rs159, %rs158, 255;
	selp.b64 	%rd236, %rd234, %rd235, %p94;
	add.s32 	%r120, %r118, 256;
	cvt.u64.u32 	%rd237, %r120;
	mul.wide.u32 	%rd238, %r120, 4;
	add.s64 	%rd239, %rd1, %rd238;
	add.s64 	%rd240, %rd2, %rd237;
	ld.global.u32 	%r121, [%rd239];
	setp.gt.s32 	%p96, %r121, 4;
	selp.u16 	%rs160, 1, 0, %p96;
	setp.ne.s16 	%p98, %rs159, 0;
	and.pred  	%p99, %p98, %p96;
	min.s64 	%rd241, %rd240, %rd236;
	setp.eq.s16 	%p100, %rs159, 0;
	selp.b16 	%rs161, %rs160, %rs158, %p100;
	selp.b64 	%rd242, %rd240, %rd236, %p100;
	selp.b16 	%rs369, 1, %rs161, %p99;
	selp.b64 	%rd445, %rd241, %rd242, %p99;
	add.s32 	%r516, %r516, 512;
$L__BB2_93:
	and.b32  	%r122, %r43, 256;
	setp.ne.s32 	%p101, %r122, 0;
	@%p101 bra 	$L__BB2_95;
	add.s32 	%r123, %r516, %r511;
	cvt.u64.u32 	%rd243, %r123;
	mul.wide.u32 	%rd244, %r123, 4;
	add.s64 	%rd245, %rd1, %rd244;
	add.s64 	%rd246, %rd2, %rd243;
	ld.global.u32 	%r124, [%rd245];
	setp.gt.s32 	%p102, %r124, 4;
	selp.u16 	%rs162, 1, 0, %p102;
	and.b16  	%rs163, %rs369, 255;
	setp.ne.s16 	%p104, %rs163, 0;
	and.pred  	%p105, %p104, %p102;
	min.s64 	%rd247, %rd246, %rd445;
	setp.eq.s16 	%p106, %rs163, 0;
	selp.b16 	%rs164, %rs162, %rs369, %p106;
	selp.b64 	%rd248, %rd246, %rd445, %p106;
	selp.b16 	%rs369, 1, %rs164, %p105;
	selp.b64 	%rd445, %rd247, %rd248, %p105;
$L__BB2_95:
	// begin inline asm
	mov.u32 %r125, %laneid;
	// end inline asm
	cvt.u32.u16 	%r146, %rs369;
	and.b32  	%r127, %r146, 255;
	mov.b32 	%r143, 1;
	mov.b32 	%r144, 31;
	mov.b32 	%r145, -1;
	// begin inline asm
	shfl.sync.down.b32 %r126, %r127, %r143, %r144, %r145;
	// end inline asm
	// begin inline asm
	shfl.sync.down.b32 %r131, %r132, %r143, %r144, %r145;
	// end inline asm
	mov.b64 	{%r137, %r142}, %rd445;
	// begin inline asm
	shfl.sync.down.b32 %r136, %r137, %r143, %r144, %r145;
	// end inline asm
	// begin inline asm
	shfl.sync.down.b32 %r141, %r142, %r143, %r144, %r145;
	// end inline asm
	mov.b64 	%rd86, {%r136, %r141};
	cvt.u16.u32 	%rs74, %r126;
	setp.gt.s32 	%p107, %r125, 30;
	@%p107 bra 	$L__BB2_99;
	and.b16  	%rs165, %rs369, 255;
	setp.eq.s16 	%p108, %rs165, 0;
	and.b16  	%rs166, %rs74, 255;
	setp.eq.s16 	%p109, %rs166, 0;
	or.pred  	%p110, %p108, %p109;
	@%p110 bra 	$L__BB2_98;
	min.s64 	%rd445, %rd86, %rd445;
	mov.b16 	%rs369, 1;
	bra.uni 	$L__BB2_99;
$L__BB2_98:
	setp.eq.s16 	%p111, %rs165, 0;
	selp.b16 	%rs369, %rs74, %rs369, %p111;
	selp.b64 	%rd445, %rd86, %rd445, %p111;
$L__BB2_99:
	cvt.u32.u16 	%r167, %rs369;
	and.b32  	%r148, %r167, 255;
	mov.b32 	%r164, 2;
	mov.b32 	%r165, 31;
	mov.b32 	%r166, -1;
	// begin inline asm
	shfl.sync.down.b32 %r147, %r148, %r164, %r165, %r166;
	// end inline asm
	// begin inline asm
	shfl.sync.down.b32 %r152, %r153, %r164, %r165, %r166;
	// end inline asm
	mov.b64 	{%r158, %r163}, %rd445;
	// begin inline asm
	shfl.sync.down.b32 %r157, %r158, %r164, %r165, %r166;
	// end inline asm
	// begin inline asm
	shfl.sync.down.b32 %r162, %r163, %r164, %r165, %r166;
	// end inline asm
	mov.b64 	%rd90, {%r157, %r162};
	cvt.u16.u32 	%rs77, %r147;
	setp.gt.s32 	%p112, %r125, 29;
	@%p112 bra 	$L__BB2_103;
	and.b16  	%rs169, %rs369, 255;
	setp.eq.s16 	%p113, %rs169, 0;
	and.b16  	%rs170, %rs77, 255;
	setp.eq.s16 	%p114, %rs170, 0;
	or.pred  	%p115, %p113, %p114;
	@%p115 bra 	$L__BB2_102;
	min.s64 	%rd445, %rd90, %rd445;
	mov.b16 	%rs369, 1;
	bra.uni 	$L__BB2_103;
$L__BB2_102:
	setp.eq.s16 	%p116, %rs169, 0;
	selp.b16 	%rs369, %rs77, %rs369, %p116;
	selp.b64 	%rd445, %rd90, %rd445, %p116;
$L__BB2_103:
	cvt.u32.u16 	%r188, %rs369;
	and.b32  	%r169, %r188, 255;
	mov.b32 	%r185, 4;
	mov.b32 	%r186, 31;
	mov.b32 	%r187, -1;
	// begin inline asm
	shfl.sync.down.b32 %r168, %r169, %r185, %r186, %r187;
	// end inline asm
	// begin inline asm
	shfl.sync.down.b32 %r173, %r174, %r185, %r186, %r187;
	// end inline asm
	mov.b64 	{%r179, %r184}, %rd445;
	// begin inline asm
	shfl.sync.down.b32 %r178, %r179, %r185, %r186, %r187;
	// end inline asm
	// begin inline asm
	shfl.sync.down.b32 %r183, %r184, %r185, %r186, %r187;
	// end inline asm
	mov.b64 	%rd94, {%r178, %r183};
	cvt.u16.u32 	%rs80, %r168;
	setp.gt.s32 	%p117, %r125, 27;
	@%p117 bra 	$L__BB2_107;
	and.b16  	%rs173, %rs369, 255;
	setp.eq.s16 	%p118, %rs173, 0;
	and.b16  	%rs174, %rs80, 255;
	setp.eq.s16 	%p119, %rs174, 0;
	or.pred  	%p120, %p118, %p119;
	@%p120 bra 	$L__BB2_106;
	min.s64 	%rd445, %rd94, %rd445;
	mov.b16 	%rs369, 1;
	bra.uni 	$L__BB2_107;
$L__BB2_106:
	setp.eq.s16 	%p121, %rs173, 0;
	selp.b16 	%rs369, %rs80, %rs369, %p121;
	selp.b64 	%rd445, %rd94, %rd445, %p121;
$L__BB2_107:
	cvt.u32.u16 	%r209, %rs369;
	and.b32  	%r190, %r209, 255;
	mov.b32 	%r206, 8;
	mov.b32 	%r207, 31;
	mov.b32 	%r208, -1;
	// begin inline asm
	shfl.sync.down.b32 %r189, %r190, %r206, %r207, %r208;
	// end inline asm
	// begin inline asm
	shfl.sync.down.b32 %r194, %r195, %r206, %r207, %r208;
	// end inline asm
	mov.b64 	{%r200, %r205}, %rd445;
	// begin inline asm
	shfl.sync.down.b32 %r199, %r200, %r206, %r207, %r208;
	// end inline asm
	// begin inline asm
	shfl.sync.down.b32 %r204, %r205, %r206, %r207, %r208;
	// end inline asm
	mov.b64 	%rd98, {%r199, %r204};
	cvt.u16.u32 	%rs83, %r189;
	setp.gt.s32 	%p122, %r125, 23;
	@%p122 bra 	$L__BB2_111;
	and.b16  	%rs177, %rs369, 255;
	setp.eq.s16 	%p123, %rs177, 0;
	and.b16  	%rs178, %rs83, 255;
	setp.eq.s16 	%p124, %rs178, 0;
	or.pred  	%p125, %p123, %p124;
	@%p125 bra 	$L__BB2_110;
	min.s64 	%rd445, %rd98, %rd445;
	mov.b16 	%rs369, 1;
	bra.uni 	$L__BB2_111;
$L__BB2_110:
	setp.eq.s16 	%p126, %rs177, 0;
	selp.b16 	%rs369, %rs83, %rs369, %p126;
	selp.b64 	%rd445, %rd98, %rd445, %p126;
$L__BB2_111:
	cvt.u32.u16 	%r230, %rs369;
	and.b32  	%r211, %r230, 255;
	mov.b32 	%r227, 16;
	mov.b32 	%r228, 31;
	mov.b32 	%r229, -1;
	// begin inline asm
	shfl.sync.down.b32 %r210, %r211, %r227, %r228, %r229;
	// end inline asm
	// begin inline asm
	shfl.sync.down.b32 %r215, %r216, %r227, %r228, %r229;
	// end inline asm
	mov.b64 	{%r221, %r226}, %rd445;
	// begin inline asm
	shfl.sync.down.b32 %r220, %r221, %r227, %r228, %r229;
	// end inline asm
	// begin inline asm
	shfl.sync.down.b32 %r225, %r226, %r227, %r228, %r229;
	// end inline asm
	mov.b64 	%rd102, {%r220, %r225};
	cvt.u16.u32 	%rs86, %r210;
	setp.gt.s32 	%p127, %r125, 15;
	@%p127 bra 	$L__BB2_115;
	and.b16  	%rs181, %rs369, 255;
	setp.eq.s16 	%p128, %rs181, 0;
	and.b16  	%rs182, %rs86, 255;
	setp.eq.s16 	%p129, %rs182, 0;
	or.pred  	%p130, %p128, %p129;
	@%p130 bra 	$L__BB2_114;
	min.s64 	%rd445, %rd102, %rd445;
	mov.b16 	%rs369, 1;
	bra.uni 	$L__BB2_115;
$L__BB2_114:
	setp.eq.s16 	%p131, %rs181, 0;
	selp.b16 	%rs369, %rs86, %rs369, %p131;
	selp.b64 	%rd445, %rd102, %rd445, %p131;
$L__BB2_115:
	setp.ne.s32 	%p132, %r125, 0;
	@%p132 bra 	$L__BB2_117;
	shr.u32 	%r231, %r31, 1;
	and.b32  	%r232, %r231, 496;
	mov.u32 	%r233, _ZZN3cub18CUB_300001_SM_10006detail6reduce18DeviceReduceKernelINS2_10policy_hubIN4cuda3std3__45tupleIJblEEEjN6thrust24THRUST_300001_SM_1000_NS8cuda_cub9__find_if7functorIS9_EEE10Policy1000ENSB_12zip_iteratorINS8_IJNSD_26transform_input_iterator_tIbNSB_6detail15normal_iteratorINSB_10device_ptrIiEEEE17greater_than_fourEENSB_17counting_iteratorIlNSB_11use_defaultESS_SS_EEEEEEEjSF_S9_NS7_10__identityEEEvT0_PT3_T1_NS0_13GridEvenShareIS10_EET2_T4_E12temp_storage;
	add.s32 	%r234, %r233, %r232;
	st.shared.u8 	[%r234+8], %rs369;
	st.shared.u64 	[%r234+16], %rd445;
$L__BB2_117:
	bar.sync 	0;
	setp.ne.s32 	%p133, %r31, 0;
	@%p133 bra 	$L__BB2_119;
	ld.shared.u8 	%rs185, [_ZZN3cub18CUB_300001_SM_10006detail6reduce18DeviceReduceKernelINS2_10policy_hubIN4cuda3std3__45tupleIJblEEEjN6thrust24THRUST_300001_SM_1000_NS8cuda_cub9__find_if7functorIS9_EEE10Policy1000ENSB_12zip_iteratorINS8_IJNSD_26transform_input_iterator_tIbNSB_6detail15normal_iteratorINSB_10device_ptrIiEEEE17greater_than_fourEENSB_17counting_iteratorIlNSB_11use_defaultESS_SS_EEEEEEEjSF_S9_NS7_10__identityEEEvT0_PT3_T1_NS0_13GridEvenShareIS10_EET2_T4_E12temp_storage+24];
	ld.shared.u64 	%rd249, [_ZZN3cub18CUB_300001_SM_10006detail6reduce18DeviceReduceKernelINS2_10policy_hubIN4cuda3std3__45tupleIJblEEEjN6thrust24THRUST_300001_SM_1000_NS8cuda_cub9__find_if7functorIS9_EEE10Policy1000ENSB_12zip_iteratorINS8_IJNSD_26transform_input_iterator_tIbNSB_6detail15normal_iteratorINSB_10device_ptrIiEEEE17greater_than_fourEENSB_17counting_iteratorIlNSB_11use_defaultESS_SS_EEEEEEEjSF_S9_NS7_10__identityEEEvT0_PT3_T1_NS0_13GridEvenShareIS10_EET2_T4_E12temp_storage+32];
	and.b16  	%rs186, %rs369, 255;
	setp.eq.s16 	%p134, %rs186, 0;
	setp.eq.s16 	%p135, %rs185, 0;
	min.s64 	%rd250, %rd249, %rd445;
	selp.b16 	%rs187, %rs369, 1, %p135;
	selp.b16 	%rs188, %rs185, %rs187, %p134;
	and.b16  	%rs189, %rs188, 255;
	selp.b64 	%rd251, %rd445, %rd250, %p135;
	selp.b64 	%rd252, %rd249, %rd251, %p134;
	ld.shared.u8 	%rs190, [_ZZN3cub18CUB_300001_SM_10006detail6reduce18DeviceReduceKernelINS2_10policy_hubIN4cuda3std3__45tupleIJblEEEjN6thrust24THRUST_300001_SM_1000_NS8cuda_cub9__find_if7functorIS9_EEE10Policy1000ENSB_12zip_iteratorINS8_IJNSD_26transform_input_iterator_tIbNSB_6detail15normal_iteratorINSB_10device_ptrIiEEEE17greater_than_fourEENSB_17counting_iteratorIlNSB_11use_defaultESS_SS_EEEEEEEjSF_S9_NS7_10__identityEEEvT0_PT3_T1_NS0_13GridEvenShareIS10_EET2_T4_E12temp_storage+40];
	ld.shared.u64 	%rd253, [_ZZN3cub18CUB_300001_SM_10006detail6reduce18DeviceReduceKernelINS2_10policy_hubIN4cuda3std3__45tupleIJblEEEjN6thrust24THRUST_300001_SM_1000_NS8cuda_cub9__find_if7functorIS9_EEE10Policy1000ENSB_12zip_iteratorINS8_IJNSD_26transform_input_iterator_tIbNSB_6detail15normal_iteratorINSB_10device_ptrIiEEEE17greater_than_fourEENSB_17counting_iteratorIlNSB_11use_defaultESS_SS_EEEEEEEjSF_S9_NS7_10__identityEEEvT0_PT3_T1_NS0_13GridEvenShareIS10_EET2_T4_E12temp_storage+48];
	setp.eq.s16 	%p136, %rs189, 0;
	setp.eq.s16 	%p137, %rs190, 0;
	min.s64 	%rd254, %rd253, %rd252;
	selp.b16 	%rs191, %rs188, 1, %p137;
	selp.b16 	%rs192, %rs190, %rs191, %p136;
	and.b16  	%rs193, %rs192, 255;
	selp.b64 	%rd255, %rd252, %rd254, %p137;
	selp.b64 	%rd256, %rd253, %rd255, %p136;
	ld.shared.u8 	%rs194, [_ZZN3cub18CUB_300001_SM_10006detail6reduce18DeviceReduceKernelINS2_10policy_hubIN4cuda3std3__45tupleIJblEEEjN6thrust24THRUST_300001_SM_1000_NS8cuda_cub9__find_if7functorIS9_EEE10Policy1000ENSB_12zip_iteratorINS8_IJNSD_26transform_input_iterator_tIbNSB_6detail15normal_iteratorINSB_10device_ptrIiEEEE17greater_than_fourEENSB_17counting_iteratorIlNSB_11use_defaultESS_SS_EEEEEEEjSF_S9_NS7_10__identityEEEvT0_PT3_T1_NS0_13GridEvenShareIS10_EET2_T4_E12temp_storage+56];
	ld.shared.u64 	%rd257, [_ZZN3cub18CUB_300001_SM_10006detail6reduce18DeviceReduceKernelINS2_10policy_hubIN4cuda3std3__45tupleIJblEEEjN6thrust24THRUST_300001_SM_1000_NS8cuda_cub9__find_if7functorIS9_EEE10Policy1000ENSB_12zip_iteratorINS8_IJNSD_26transform_input_iterator_tIbNSB_6detail15normal_iteratorINSB_10device_ptrIiEEEE17greater_than_fourEENSB_17counting_iteratorIlNSB_11use_defaultESS_SS_EEEEEEEjSF_S9_NS7_10__identityEEEvT0_PT3_T1_NS0_13GridEvenShareIS10_EET2_T4_E12temp_storage+64];
	setp.eq.s16 	%p138, %rs193, 0;
	setp.eq.s16 	%p139, %rs194, 0;
	min.s64 	%rd258, %rd257, %rd256;
	selp.b16 	%rs195, %rs192, 1, %p139;
	selp.b16 	%rs196, %rs194, %rs195, %p138;
	and.b16  	%rs197, %rs196, 255;
	selp.b64 	%rd259, %rd256, %rd258, %p139;
	selp.b64 	%rd260, %rd257, %rd259, %p138;
	ld.shared.u8 	%rs198, [_ZZN3cub18CUB_300001_SM_10006detail6reduce18DeviceReduceKernelINS2_10policy_hubIN4cuda3std3__45tupleIJblEEEjN6thrust24THRUST_300001_SM_1000_NS8cuda_cub9__find_if7functorIS9_EEE10Policy1000ENSB_12zip_iteratorINS8_IJNSD_26transform_input_iterator_tIbNSB_6detail15normal_iteratorINSB_10device_ptrIiEEEE17greater_than_fourEENSB_17counting_iteratorIlNSB_11use_defaultESS_SS_EEEEEEEjSF_S9_NS7_10__identityEEEvT0_PT3_T1_NS0_13GridEvenShareIS10_EET2_T4_E12temp_storage+72];
	ld.shared.u64 	%rd261, [_ZZN3cub18CUB_300001_SM_10006detail6reduce18DeviceReduceKernelINS2_10policy_hubIN4cuda3std3__45tupleIJblEEEjN6thrust24THRUST_300001_SM_1000_NS8cuda_cub9__find_if7functorIS9_EEE10Policy1000ENSB_12zip_iteratorINS8_IJNSD_26transform_input_iterator_tIbNSB_6detail15normal_iteratorINSB_10device_ptrIiEEEE17greater_than_fourEENSB_17counting_iteratorIlNSB_11use_defaultESS_SS_EEEEEEEjSF_S9_NS7_10__identityEEEvT0_PT3_T1_NS0_13GridEvenShareIS10_EET2_T4_E12temp_storage+80];
	setp.eq.s16 	%p140, %rs197, 0;
	setp.eq.s16 	%p141, %rs198, 0;
	min.s64 	%rd262, %rd261, %rd260;
	selp.b16 	%rs199, %rs196, 1, %p141;
	selp.b16 	%rs200, %rs198, %rs199, %p140;
	and.b16  	%rs201, %rs200, 255;
	selp.b64 	%rd263, %rd260, %rd262, %p141;
	selp.b64 	%rd264, %rd261, %rd263, %p140;
	ld.shared.u8 	%rs202, [_ZZN3cub18CUB_300001_SM_10006detail6reduce18DeviceReduceKernelINS2_10policy_hubIN4cuda3std3__45tupleIJblEEEjN6thrust24THRUST_300001_SM_1000_NS8cuda_cub9__find_if7functorIS9_EEE10Policy1000ENSB_12zip_iteratorINS8_IJNSD_26transform_input_iterator_tIbNSB_6detail15normal_iteratorINSB_10device_ptrIiEEEE17greater_than_fourEENSB_17counting_iteratorIlNSB_11use_defaultESS_SS_EEEEEEEjSF_S9_NS7_10__identityEEEvT0_PT3_T1_NS0_13GridEvenShareIS10_EET2_T4_E12temp_storage+88];
	ld.shared.u64 	%rd265, [_ZZN3cub18CUB_300001_SM_10006detail6reduce18DeviceReduceKernelINS2_10policy_hubIN4cuda3std3__45tupleIJblEEEjN6thrust24THRUST_300001_SM_1000_NS8cuda_cub9__find_if7functorIS9_EEE10Policy1000ENSB_12zip_iteratorINS8_IJNSD_26transform_input_iterator_tIbNSB_6detail15normal_iteratorINSB_10device_ptrIiEEEE17greater_than_fourEENSB_17counting_iteratorIlNSB_11use_defaultESS_SS_EEEEEEEjSF_S9_NS7_10__identityEEEvT0_PT3_T1_NS0_13GridEvenShareIS10_EET2_T4_E12temp_storage+96];
	setp.eq.s16 	%p142, %rs201, 0;
	setp.eq.s16 	%p143, %rs202, 0;
	min.s64 	%rd266, %rd265, %rd264;
	selp.b16 	%rs203, %rs200, 1, %p143;
	selp.b16 	%rs204, %rs202, %rs203, %p142;
	and.b16  	%rs205, %rs204, 255;
	selp.b64 	%rd267, %rd264, %rd266, %p143;
	selp.b64 	%rd268, %rd265, %rd267, %p142;
	ld.shared.u8 	%rs206, [_ZZN3cub18CUB_300001_SM_10006detail6reduce18DeviceReduceKernelINS2_10policy_hubIN4cuda3std3__45tupleIJblEEEjN6thrust24THRUST_300001_SM_1000_NS8cuda_cub9__find_if7functorIS9_EEE10Policy1000ENSB_12zip_iteratorINS8_IJNSD_26transform_input_iterator_tIbNSB_6detail15normal_iteratorINSB_10device_ptrIiEEEE17greater_than_fourEENSB_17counting_iteratorIlNSB_11use_defaultESS_SS_EEEEEEEjSF_S9_NS7_10__identityEEEvT0_PT3_T1_NS0_13GridEvenShareIS10_EET2_T4_E12temp_storage+104];
	ld.shared.u64 	%rd269, [_ZZN3cub18CUB_300001_SM_10006detail6reduce18DeviceReduceKernelINS2_10policy_hubIN4cuda3std3__45tupleIJblEEEjN6thrust24THRUST_300001_SM_1000_NS8cuda_cub9__find_if7functorIS9_EEE10Policy1000ENSB_12zip_iteratorINS8_IJNSD_26transform_input_iterator_tIbNSB_6detail15normal_iteratorINSB_10device_ptrIiEEEE17greater_than_fourEENSB_17counting_iteratorIlNSB_11use_defaultESS_SS_EEEEEEEjSF_S9_NS7_10__identityEEEvT0_PT3_T1_NS0_13GridEvenShareIS10_EET2_T4_E12temp_storage+112];
	setp.eq.s16 	%p144, %rs205, 0;
	setp.eq.s16 	%p145, %rs206, 0;
	min.s64 	%rd270, %rd269, %rd268;
	selp.b16 	%rs207, %rs204, 1, %p145;
	selp.b16 	%rs208, %rs206, %rs207, %p144;
	and.b16  	%rs209, %rs208, 255;
	selp.b64 	%rd271, %rd268, %rd270, %p145;
	selp.b64 	%rd272, %rd269, %rd271, %p144;
	ld.shared.u8 	%rs210, [_ZZN3cub18CUB_300001_SM_10006detail6reduce18DeviceReduceKernelINS2_10policy_hubIN4cuda3std3__45tupleIJblEEEjN6thrust24THRUST_300001_SM_1000_NS8cuda_cub9__find_if7functorIS9_EEE10Policy1000ENSB_12zip_iteratorINS8_IJNSD_26transform_input_iterator_tIbNSB_6detail15normal_iteratorINSB_10device_ptrIiEEEE17greater_than_fourEENSB_17counting_iteratorIlNSB_11use_defaultESS_SS_EEEEEEEjSF_S9_NS7_10__identityEEEvT0_PT3_T1_NS0_13GridEvenShareIS10_EET2_T4_E12temp_storage+120];
	ld.shared.u64 	%rd273, [_ZZN3cub18CUB_300001_SM_10006detail6reduce18DeviceReduceKernelINS2_10policy_hubIN4cuda3std3__45tupleIJblEEEjN6thrust24THRUST_300001_SM_1000_NS8cuda_cub9__find_if7functorIS9_EEE10Policy1000ENSB_12zip_iteratorINS8_IJNSD_26transform_input_iterator_tIbNSB_6detail15normal_iteratorINSB_10device_ptrIiEEEE17greater_than_fourEENSB_17counting_iteratorIlNSB_11use_defaultESS_SS_EEEEEEEjSF_S9_NS7_10__identityEEEvT0_PT3_T1_NS0_13GridEvenShareIS10_EET2_T4_E12temp_storage+128];
	setp.eq.s16 	%p146, %rs209, 0;
	setp.eq.s16 	%p147, %rs210, 0;
	min.s64 	%rd274, %rd273, %rd272;
	selp.b16 	%rs211, %rs208, 1, %p147;
	selp.b16 	%rs369, %rs210, %rs211, %p146;
	selp.b64 	%rd275, %rd272, %rd274, %p147;
	selp.b64 	%rd445, %rd273, %rd275, %p146;
$L__BB2_119:
	mov.u32 	%r500, %tid.x;
	setp.ne.s32 	%p324, %r500, 0;
	@%p324 bra 	$L__BB2_121;
	ld.param.u64 	%rd435, [_ZN3cub18CUB_300001_SM_10006detail6reduce18DeviceReduceKernelINS2_10policy_hubIN4cuda3std3__45tupleIJblEEEjN6thrust24THRUST_300001_SM_1000_NS8cuda_cub9__find_if7functorIS9_EEE10Policy1000ENSB_12zip_iteratorINS8_IJNSD_26transform_input_iterator_tIbNSB_6detail15normal_iteratorINSB_10device_ptrIiEEEE17greater_than_fourEENSB_17counting_iteratorIlNSB_11use_defaultESS_SS_EEEEEEEjSF_S9_NS7_10__identityEEEvT0_PT3_T1_NS0_13GridEvenShareIS10_EET2_T4__param_1];
	cvta.to.global.u64 	%rd432, %rd435;
	mul.wide.u32 	%rd433, %r3, 16;
	add.s64 	%rd434, %rd432, %rd433;
	st.global.u8 	[%rd434], %rs369;
	st.global.u64 	[%rd434+8], %rd445;
$L__BB2_121:
	ret;

}
	// .globl	_ZN3cub18CUB_300001_SM_10006detail6reduce28DeviceReduceSingleTileKernelINS2_10policy_hubIN4cuda3std3__45tupleIJblEEEjN6thrust24THRUST_300001_SM_1000_NS8cuda_cub9__find_if7functorIS9_EEE10Policy1000EPS9_SI_iSF_S9_S9_NS7_10__identityEEEvT0_T1_T2_T3_T4_T6_
.visible .entry _ZN3cub18CUB_300001_SM_10006detail6reduce28DeviceReduceSingleTileKernelINS2_10policy_hubIN4cuda3std3__45tupleIJblEEEjN6thrust24THRUST_300001_SM_1000_NS8cuda_cub9__find_if7functorIS9_EEE10Policy1000EPS9_SI_iSF_S9_S9_NS7_10__identityEEEvT0_T1_T2_T3_T4_T6_(
	.param .u64 .ptr .align 1 _ZN3cub18CUB_300001_SM_10006detail6reduce28DeviceReduceSingleTileKernelINS2_10policy_hubIN4cuda3std3__45tupleIJblEEEjN6thrust24THRUST_300001_SM_1000_NS8cuda_cub9__find_if7functorIS9_EEE10Policy1000EPS9_SI_iSF_S9_S9_NS7_10__identityEEEvT0_T1_T2_T3_T4_T6__param_0,
	.param .u64 .ptr .align 1 _ZN3cub18CUB_300001_SM_10006detail6reduce28DeviceReduceSingleTileKernelINS2_10policy_hubIN4cuda3std3__45tupleIJblEEEjN6thrust24THRUST_300001_SM_1000_NS8cuda_cub9__find_if7functorIS9_EEE10Policy1000EPS9_SI_iSF_S9_S9_NS7_10__identityEEEvT0_T1_T2_T3_T4_T6__param_1,
	.param .u32 _ZN3cub18CUB_300001_SM_10006detail6reduce28DeviceReduceSingleTileKernelINS2_10policy_hubIN4cuda3std3__45tupleIJblEEEjN6thrust24THRUST_300001_SM_1000_NS8cuda_cub9__find_if7functorIS9_EEE10Policy1000EPS9_SI_iSF_S9_S9_NS7_10__identityEEEvT0_T1_T2_T3_T4_T6__param_2,
	.param .align 1 .b8 _ZN3cub18CUB_300001_SM_10006detail6reduce28DeviceReduceSingleTileKernelINS2_10policy_hubIN4cuda3std3__45tupleIJblEEEjN6thrust24THRUST_300001_SM_1000_NS8cuda_cub9__find_if7functorIS9_EEE10Policy1000EPS9_SI_iSF_S9_S9_NS7_10__identityEEEvT0_T1_T2_T3_T4_T6__param_3[1],
	.param .align 8 .b8 _ZN3cub18CUB_300001_SM_10006detail6reduce28DeviceReduceSingleTileKernelINS2_10policy_hubIN4cuda3std3__45tupleIJblEEEjN6thrust24THRUST_300001_SM_1000_NS8cuda_cub9__find_if7functorIS9_EEE10Policy1000EPS9_SI_iSF_S9_S9_NS7_10__identityEEEvT0_T1_T2_T3_T4_T6__param_4[16],
	.param .align 1 .b8 _ZN3cub18CUB_300001_SM_10006detail6reduce28DeviceReduceSingleTileKernelINS2_10policy_hubIN4cuda3std3__45tupleIJblEEEjN6thrust24THRUST_300001_SM_1000_NS8cuda_cub9__find_if7functorIS9_EEE10Policy1000EPS9_SI_iSF_S9_S9_NS7_10__identityEEEvT0_T1_T2_T3_T4_T6__param_5[1]
)
.maxntid 256
.minnctapersm 1
{
	.reg .pred 	%p<188>;
	.reg .b16 	%rs<340>;
	.reg .b32 	%r<406>;
	.reg .b64 	%rd<359>;
	// demoted variable
	.shared .align 8 .b8 _ZZN3cub18CUB_300001_SM_10006detail6reduce28DeviceReduceSingleTileKernelINS2_10policy_hubIN4cuda3std3__45tupleIJblEEEjN6thrust24THRUST_300001_SM_1000_NS8cuda_cub9__find_if7functorIS9_EEE10Policy1000EPS9_SI_iSF_S9_S9_NS7_10__identityEEEvT0_T1_T2_T3_T4_T6_E12temp_storage[152];
	ld.param.u64 	%rd106, [_ZN3cub18CUB_300001_SM_10006detail6reduce28DeviceReduceSingleTileKernelINS2_10policy_hubIN4cuda3std3__45tupleIJblEEEjN6thrust24THRUST_300001_SM_1000_NS8cuda_cub9__find_if7functorIS9_EEE10Policy1000EPS9_SI_iSF_S9_S9_NS7_10__identityEEEvT0_T1_T2_T3_T4_T6__param_4+8];
	ld.param.u64 	%rd105, [_ZN3cub18CUB_300001_SM_10006detail6reduce28DeviceReduceSingleTileKernelINS2_10policy_hubIN4cuda3std3__45tupleIJblEEEjN6thrust24THRUST_300001_SM_1000_NS8cuda_cub9__find_if7functorIS9_EEE10Policy1000EPS9_SI_iSF_S9_S9_NS7_10__identityEEEvT0_T1_T2_T3_T4_T6__param_0];
	ld.param.u64 	%rd107, [_ZN3cub18CUB_300001_SM_10006detail6reduce28DeviceReduceSingleTileKernelINS2_10policy_hubIN4cuda3std3__45tupleIJblEEEjN6thrust24THRUST_300001_SM_1000_NS8cuda_cub9__find_if7functorIS9_EEE10Policy1000EPS9_SI_iSF_S9_S9_NS7_10__identityEEEvT0_T1_T2_T3_T4_T6__param_1];
	ld.param.u32 	%r38, [_ZN3cub18CUB_300001_SM_10006detail6reduce28DeviceReduceSingleTileKernelINS2_10policy_hubIN4cuda3std3__45tupleIJblEEEjN6thrust24THRUST_300001_SM_1000_NS8cuda_cub9__find_if7functorIS9_EEE10Policy1000EPS9_SI_iSF_S9_S9_NS7_10__identityEEEvT0_T1_T2_T3_T4_T6__param_2];
	ld.param.u8 	%rs82, [_ZN3cub18CUB_300001_SM_10006detail6reduce28DeviceReduceSingleTileKernelINS2_10policy_hubIN4cuda3std3__45tupleIJblEEEjN6thrust24THRUST_300001_SM_1000_NS8cuda_cub9__find_if7functorIS9_EEE10Policy1000EPS9_SI_iSF_S9_S9_NS7_10__identityEEEvT0_T1_T2_T3_T4_T6__param_4];
	cvta.to.global.u64 	%rd1, %rd107;
	setp.ne.s32 	%p1, %r38, 0;
	@%p1 bra 	$L__BB3_3;
	mov.u32 	%r392, %tid.x;
	setp.ne.s32 	%p187, %r392, 0;
	@%p187 bra 	$L__BB3_112;
	st.global.u8 	[%rd1], %rs82;
	st.global.u64 	[%rd1+8], %rd106;
	bra.uni 	$L__BB3_112;
$L__BB3_3:
	setp.gt.s32 	%p2, %r38, 1023;
	@%p2 bra 	$L__BB3_74;
	mov.u32 	%r1, %tid.x;
	setp.ge.s32 	%p77, %r1, %r38;
	mov.b16 	%rs311, 0;
	mov.b64 	%rd329, 0;
	mov.u32 	%r396, %r1;
	@%p77 bra 	$L__BB3_6;
	mul.wide.u32 	%rd234, %r1, 16;
	add.s64 	%rd231, %rd105, %rd234;
	// begin inline asm
	ld.global.nc.u64 %rd230, [%rd231];
	// end inline asm
	add.s64 	%rd233, %rd231, 8;
	// begin inline asm
	ld.global.nc.u64 %rd329, [%rd233];
	// end inline asm
	cvt.u16.u64 	%rs311, %rd230;
	add.s32 	%r396, %r1, 256;
$L__BB3_6:
	setp.ge.s32 	%p78, %r396, %r38;
	@%p78 bra 	$L__BB3_12;
	not.b32 	%r158, %r396;
	add.s32 	%r4, %r38, %r158;
	and.b32  	%r159, %r4, 768;
	setp.eq.s32 	%p79, %r159, 768;
	@%p79 bra 	$L__BB3_10;
	mul.wide.u32 	%rd236, %r396, 16;
	add.s64 	%rd323, %rd105, %rd236;
	shr.u32 	%r160, %r4, 8;
	add.s32 	%r161, %r160, 1;
	and.b32  	%r162, %r161, 3;
	neg.s32 	%r394, %r162;
$L__BB3_9:
	.pragma "nounroll";
	// begin inline asm
	ld.global.nc.u64 %rd237, [%rd323];
	// end inline asm
	add.s64 	%rd240, %rd323, 8;
	// begin inline asm
	ld.global.nc.u64 %rd239, [%rd240];
	// end inline asm
	cvt.u16.u64 	%rs190, %rd237;
	and.b16  	%rs191, %rs190, 255;
	and.b16  	%rs192, %rs311, 255;
	setp.eq.s16 	%p80, %rs192, 0;
	setp.eq.s16 	%p81, %rs191, 0;
	min.s64 	%rd241, %rd239, %rd329;
	selp.b64 	%rd242, %rd329, %rd241, %p81;
	selp.b64 	%rd329, %rd239, %rd242, %p80;
	selp.b16 	%rs193, %rs311, 1, %p81;
	selp.b16 	%rs311, %rs190, %rs193, %p80;
	add.s32 	%r396, %r396, 256;
	add.s64 	%rd323, %rd323, 4096;
	add.s32 	%r394, %r394, 1;
	setp.ne.s32 	%p82, %r394, 0;
	@%p82 bra 	$L__BB3_9;
$L__BB3_10:
	setp.lt.u32 	%p83, %r4, 768;
	@%p83 bra 	$L__BB3_12;
$L__BB3_11:
	mul.wide.s32 	%rd259, %r396, 16;
	add.s64 	%rd244, %rd105, %rd259;
	// begin inline asm
	ld.global.nc.u64 %rd243, [%rd244];
	// end inline asm
	add.s64 	%rd246, %rd244, 8;
	// begin inline asm
	ld.global.nc.u64 %rd245, [%rd246];
	// end inline asm
	cvt.u16.u64 	%rs194, %rd243;
	and.b16  	%rs195, %rs194, 255;
	and.b16  	%rs196, %rs311, 255;
	setp.eq.s16 	%p84, %rs196, 0;
	setp.eq.s16 	%p85, %rs195, 0;
	min.s64 	%rd260, %rd245, %rd329;
	selp.b64 	%rd261, %rd329, %rd260, %p85;
	selp.b64 	%rd262, %rd245, %rd261, %p84;
	selp.b16 	%rs197, %rs311, 1, %p85;
	selp.b16 	%rs198, %rs194, %rs197, %p84;
	and.b16  	%rs199, %rs198, 255;
	add.s64 	%rd248, %rd244, 4096;
	// begin inline asm
	ld.global.nc.u64 %rd247, [%rd248];
	// end inline asm
	add.s64 	%rd250, %rd244, 4104;
	// begin inline asm
	ld.global.nc.u64 %rd249, [%rd250];
	// end inline asm
	cvt.u16.u64 	%rs200, %rd247;
	and.b16  	%rs201, %rs200, 255;
	setp.eq.s16 	%p86, %rs199, 0;
	setp.eq.s16 	%p87, %rs201, 0;
	min.s64 	%rd263, %rd249, %rd262;
	selp.b64 	%rd264, %rd262, %rd263, %p87;
	selp.b64 	%rd265, %rd249, %rd264, %p86;
	selp.b16 	%rs202, %rs198, 1, %p87;
	selp.b16 	%rs203, %rs200, %rs202, %p86;
	and.b16  	%rs204, %rs203, 255;
	add.s64 	%rd252, %rd244, 8192;
	// begin inline asm
	ld.global.nc.u64 %rd251, [%rd252];
	// end inline asm
	add.s64 	%rd254, %rd244, 8200;
	// begin inline asm
	ld.global.nc.u64 %rd253, [%rd254];
	// end inline asm
	cvt.u16.u64 	%rs205, %rd251;
	and.b16  	%rs206, %rs205, 255;
	setp.eq.s16 	%p88, %rs204, 0;
	setp.eq.s16 	%p89, %rs206, 0;
	min.s64 	%rd266, %rd253, %rd265;
	selp.b64 	%rd267, %rd265, %rd266, %p89;
	selp.b64 	%rd268, %rd253, %rd267, %p88;
	selp.b16 	%rs207, %rs203, 1, %p89;
	selp.b16 	%rs208, %rs205, %rs207, %p88;
	and.b16  	%rs209, %rs208, 255;
	add.s64 	%rd256, %rd244, 12288;
	// begin inline asm
	ld.global.nc.u64 %rd255, [%rd256];
	// end inline asm
	add.s64 	%rd258, %rd244, 12296;
	// begin inline asm
	ld.global.nc.u64 %rd257, [%rd258];
	// end inline asm
	cvt.u16.u64 	%rs210, %rd255;
	and.b16  	%rs211, %rs210, 255;
	setp.eq.s16 	%p90, %rs209, 0;
	setp.eq.s16 	%p91, %rs211, 0;
	min.s64 	%rd269, %rd257, %rd268;
	selp.b64 	%rd270, %rd268, %rd269, %p91;
	selp.b64 	%rd329, %rd257, %rd270, %p90;
	selp.b16 	%rs212, %rs208, 1, %p91;
	selp.b16 	%rs311, %rs210, %rs212, %p90;
	add.s32 	%r396, %r396, 1024;
	setp.lt.s32 	%p92, %r396, %r38;
	@%p92 bra 	$L__BB3_11;
$L__BB3_12:
	setp.lt.s32 	%p93, %r38, 256;
	@%p93 bra 	$L__BB3_37;
	// begin inline asm
	mov.u32 %r281, %laneid;
	// end inline asm
	cvt.u32.u16 	%r302, %rs311;
	and.b32  	%r283, %r302, 255;
	mov.b32 	%r299, 1;
	mov.b32 	%r300, 31;
	mov.b32 	%r301, -1;
	// begin inline asm
	shfl.sync.down.b32 %r282, %r283, %r299, %r300, %r301;
	// end inline asm
	// begin inline asm
	shfl.sync.down.b32 %r287, %r288, %r299, %r300, %r301;
	// end inline asm
	mov.b64 	{%r293, %r298}, %rd329;
	// begin inline asm
	shfl.sync.down.b32 %r292, %r293, %r299, %r300, %r301;
	// end inline asm
	// begin inline asm
	shfl.sync.down.b32 %r297, %r298, %r299, %r300, %r301;
	// end inline asm
	mov.b64 	%rd14, {%r292, %r297};
	cvt.u16.u32 	%rs10, %r282;
	setp.gt.s32 	%p143, %r281, 30;
	@%p143 bra 	$L__BB3_17;
	and.b16  	%rs254, %rs311, 255;
	setp.eq.s16 	%p144, %rs254, 0;
	and.b16  	%rs255, %rs10, 255;
	setp.eq.s16 	%p145, %rs255, 0;
	or.pred  	%p146, %p144, %p145;
	@%p146 bra 	$L__BB3_16;
	min.s64 	%rd329, %rd14, %rd329;
	mov.b16 	%rs311, 1;
	bra.uni 	$L__BB3_17;
$L__BB3_16:
	setp.eq.s16 	%p147, %rs254, 0;
	selp.b64 	%rd329, %rd14, %rd329, %p147;
	selp.b16 	%rs311, %rs10, %rs311, %p147;
$L__BB3_17:
	cvt.u32.u16 	%r323, %rs311;
	and.b32  	%r304, %r323, 255;
	mov.b32 	%r320, 2;
	mov.b32 	%r321, 31;
	mov.b32 	%r322, -1;
	// begin inline asm
	shfl.sync.down.b32 %r303, %r304, %r320, %r321, %r322;
	// end inline asm
	// begin inline asm
	shfl.sync.down.b32 %r308, %r309, %r320, %r321, %r322;
	// end inline asm
	mov.b64 	{%r314, %r319}, %rd329;
	// begin inline asm
	shfl.sync.down.b32 %r313, %r314, %r320, %r321, %r322;
	// end inline asm
	// begin inline asm
	shfl.sync.down.b32 %r318, %r319, %r320, %r321, %r322;
	// end inline asm
	mov.b64 	%rd18, {%r313, %r318};
	cvt.u16.u32 	%rs13, %r303;
	setp.gt.s32 	%p148, %r281, 29;
	@%p148 bra 	$L__BB3_21;
	and.b16  	%rs258, %rs311, 255;
	setp.eq.s16 	%p149, %rs258, 0;
	and.b16  	%rs259, %rs13, 255;
	setp.eq.s16 	%p150, %rs259, 0;
	or.pred  	%p151, %p149, %p150;
	@%p151 bra 	$L__BB3_20;
	min.s64 	%rd329, %rd18, %rd329;
	mov.b16 	%rs311, 1;
	bra.uni 	$L__BB3_21;
$L__BB3_20:
	setp.eq.s16 	%p152, %rs258, 0;
	selp.b64 	%rd329, %rd18, %rd329, %p152;
	selp.b16 	%rs311, %rs13, %rs311, %p152;
$L__BB3_21:
	cvt.u32.u16 	%r344, %rs311;
	and.b32  	%r325, %r344, 255;
	mov.b32 	%r341, 4;
	mov.b32 	%r342, 31;
	mov.b32 	%r343, -1;
	// begin inline asm
	shfl.sync.down.b32 %r324, %r325, %r341, %r342, %r343;
	// end inline asm
	// begin inline asm
	shfl.sync.down.b32 %r329, %r330, %r341, %r342, %r343;
	// end inline asm
	mov.b64 	{%r335, %r340}, %rd329;
	// begin inline asm
	shfl.sync.down.b32 %r334, %r335, %r341, %r342, %r343;
	// end inline asm
	// begin inline asm
	shfl.sync.down.b32 %r339, %r340, %r341, %r342, %r343;
	// end inline asm
	mov.b64 	%rd22, {%r334, %r339};
	cvt.u16.u32 	%rs16, %r324;
	setp.gt.s32 	%p153, %r281, 27;
	@%p153 bra 	$L__BB3_25;
	and.b16  	%rs262, %rs311, 255;
	setp.eq.s16 	%p154, %rs262, 0;
	and.b16  	%rs263, %rs16, 255;
	setp.eq.s16 	%p155, %rs263, 0;
	or.pred  	%p156, %p154, %p155;
	@%p156 bra 	$L__BB3_24;
	min.s64 	%rd329, %rd22, %rd329;
	mov.b16 	%rs311, 1;
	bra.uni 	$L__BB3_25;
$L__BB3_24:
	setp.eq.s16 	%p157, %rs262, 0;
	selp.b64 	%rd329, %rd22, %rd329, %p157;
	selp.b16 	%rs311, %rs16, %rs311, %p157;
$L__BB3_25:
	cvt.u32.u16 	%r365, %rs311;
	and.b32  	%r346, %r365, 255;
	mov.b32 	%r362, 8;
	mov.b32 	%r363, 31;
	mov.b32 	%r364, -1;
	// begin inline asm
	shfl.sync.down.b32 %r345, %r346, %r362, %r363, %r364;
	// end inline asm
	// begin inline asm
	shfl.sync.down.b32 %r350, %r351, %r362, %r363, %r364;
	// end inline asm
	mov.b64 	{%r356, %r361}, %rd329;
	// begin inline asm
	shfl.sync.down.b32 %r355, %r356, %r362, %r363, %r364;
	// end inline asm
	// begin inline asm
	shfl.sync.down.b32 %r360, %r361, %r362, %r363, %r364;
	// end inline asm
	mov.b64 	%rd26, {%r355, %r360};
	cvt.u16.u32 	%rs19, %r345;
	setp.gt.s32 	%p158, %r281, 23;
	@%p158 bra 	$L__BB3_29;
	and.b16  	%rs266, %rs311, 255;
	setp.eq.s16 	%p159, %rs266, 0;
	and.b16  	%rs267, %rs19, 255;
	setp.eq.s16 	%p160, %rs267, 0;
	or.pred  	%p161, %p159, %p160;
	@%p161 bra 	$L__BB3_28;
	min.s64 	%rd329, %rd26, %rd329;
	mov.b16 	%rs311, 1;
	bra.uni 	$L__BB3_29;
$L__BB3_28:
	setp.eq.s16 	%p162, %rs266, 0;
	selp.b64 	%rd329, %rd26, %rd329, %p162;
	selp.b16 	%rs311, %rs19, %rs311, %p162;
$L__BB3_29:
	cvt.u32.u16 	%r386, %rs311;
	and.b32  	%r367, %r386, 255;
	mov.b32 	%r383, 16;
	mov.b32 	%r384, 31;
	mov.b32 	%r385, -1;
	// begin inline asm
	shfl.sync.down.b32 %r366, %r367, %r383, %r384, %r385;
	// end inline asm
	// begin inline asm
	shfl.sync.down.b32 %r371, %r372, %r383, %r384, %r385;
	// end inline asm
	mov.b64 	{%r377, %r382}, %rd329;
	// begin inline asm
	shfl.sync.down.b32 %r376, %r377, %r383, %r384, %r385;
	// end inline asm
	// begin inline asm
	shfl.sync.down.b32 %r381, %r382, %r383, %r384, %r385;
	// end inline asm
	mov.b64 	%rd30, {%r376, %r381};
	cvt.u16.u32 	%rs22, %r366;
	setp.gt.s32 	%p163, %r281, 15;
	@%p163 bra 	$L__BB3_33;
	and.b16  	%rs270, %rs311, 255;
	setp.eq.s16 	%p164, %rs270, 0;
	and.b16  	%rs271, %rs22, 255;
	setp.eq.s16 	%p165, %rs271, 0;
	or.pred  	%p166, %p164, %p165;
	@%p166 bra 	$L__BB3_32;
	min.s64 	%rd329, %rd30, %rd329;
	mov.b16 	%rs311, 1;
	bra.uni 	$L__BB3_33;
$L__BB3_32:
	setp.eq.s16 	%p167, %rs270, 0;
	selp.b64 	%rd329, %rd30, %rd329, %p167;
	selp.b16 	%rs311, %rs22, %rs311, %p167;
$L__BB3_33:
	setp.ne.s32 	%p168, %r281, 0;
	@%p168 bra 	$L__BB3_35;
	shr.u32 	%r387, %r1, 1;
	and.b32  	%r388, %r387, 496;
	mov.u32 	%r389, _ZZN3cub18CUB_300001_SM_10006detail6reduce28DeviceReduceSingleTileKernelINS2_10policy_hubIN4cuda3std3__45tupleIJblEEEjN6thrust24THRUST_300001_SM_1000_NS8cuda_cub9__find_if7functorIS9_EEE10Policy1000EPS9_SI_iSF_S9_S9_NS7_10__identityEEEvT0_T1_T2_T3_T4_T6_E12temp_storage;
	add.s32 	%r390, %r389, %r388;
	st.shared.u8 	[%r390+8], %rs311;
	st.shared.u64 	[%r390+16], %rd329;
$L__BB3_35:
	bar.sync 	0;
	setp.ne.s32 	%p169, %r1, 0;
	@%p169 bra 	$L__BB3_110;
	ld.shared.u8 	%rs274, [_ZZN3cub18CUB_300001_SM_10006detail6reduce28DeviceReduceSingleTileKernelINS2_10policy_hubIN4cuda3std3__45tupleIJblEEEjN6thrust24THRUST_300001_SM_1000_NS8cuda_cub9__find_if7functorIS9_EEE10Policy1000EPS9_SI_iSF_S9_S9_NS7_10__identityEEEvT0_T1_T2_T3_T4_T6_E12temp_storage+24];
	ld.shared.u64 	%rd292, [_ZZN3cub18CUB_300001_SM_10006detail6reduce28DeviceReduceSingleTileKernelINS2_10policy_hubIN4cuda3std3__45tupleIJblEEEjN6thrust24THRUST_300001_SM_1000_NS8cuda_cub9__find_if7functorIS9_EEE10Policy1000EPS9_SI_iSF_S9_S9_NS7_10__identityEEEvT0_T1_T2_T3_T4_T6_E12temp_storage+32];
	and.b16  	%rs275, %rs311, 255;
	setp.eq.s16 	%p170, %rs275, 0;
	setp.eq.s16 	%p171, %rs274, 0;
	min.s64 	%rd293, %rd292, %rd329;
	selp.b64 	%rd294, %rd329, %rd293, %p171;
	selp.b64 	%rd295, %rd292, %rd294, %p170;
	selp.b16 	%rs276, %rs311, 1, %p171;
	selp.b16 	%rs277, %rs274, %rs276, %p170;
	and.b16  	%rs278, %rs277, 255;
	ld.shared.u8 	%rs279, [_ZZN3cub18CUB_300001_SM_10006detail6reduce28DeviceReduceSingleTileKernelINS2_10policy_hubIN4cuda3std3__45tupleIJblEEEjN6thrust24THRUST_300001_SM_1000_NS8cuda_cub9__find_if7functorIS9_EEE10Policy1000EPS9_SI_iSF_S9_S9_NS7_10__identityEEEvT0_T1_T2_T3_T4_T6_E12temp_storage+40];
	ld.shared.u64 	%rd296, [_ZZN3cub18CUB_300001_SM_10006detail6reduce28DeviceReduceSingleTileKernelINS2_10policy_hubIN4cuda3std3__45tupleIJblEEEjN6thrust24THRUST_300001_SM_1000_NS8cuda_cub9__find_if7functorIS9_EEE10Policy1000EPS9_SI_iSF_S9_S9_NS7_10__identityEEEvT0_T1_T2_T3_T4_T6_E12temp_storage+48];
	setp.eq.s16 	%p172, %rs278, 0;
	setp.eq.s16 	%p173, %rs279, 0;
	min.s64 	%rd297, %rd296, %rd295;
	selp.b64 	%rd298, %rd295, %rd297, %p173;
	selp.b64 	%rd299, %rd296, %rd298, %p172;
	selp.b16 	%rs280, %rs277, 1, %p173;
	selp.b16 	%rs281, %rs279, %rs280, %p172;
	and.b16  	%rs282, %rs281, 255;
	ld.shared.u8 	%rs283, [_ZZN3cub18CUB_300001_SM_10006detail6reduce28DeviceReduceSingleTileKernelINS2_10policy_hubIN4cuda3std3__45tupleIJblEEEjN6thrust24THRUST_300001_SM_1000_NS8cuda_cub9__find_if7functorIS9_EEE10Policy1000EPS9_SI_iSF_S9_S9_NS7_10__identityEEEvT0_T1_T2_T3_T4_T6_E12temp_storage+56];
	ld.shared.u64 	%rd300, [_ZZN3cub18CUB_300001_SM_10006detail6reduce28DeviceReduceSingleTileKernelINS2_10policy_hubIN4cuda3std3__45tupleIJblEEEjN6thrust24THRUST_300001_SM_1000_NS8cuda_cub9__find_if7functorIS9_EEE10Policy1000EPS9_SI_iSF_S9_S9_NS7_10__identityEEEvT0_T1_T2_T3_T4_T6_E12temp_storage+64];
	setp.eq.s16 	%p174, %rs282, 0;
	setp.eq.s16 	%p175, %rs283, 0;
	min.s64 	%rd301, %rd300, %rd299;
	selp.b16 	%rs284, %rs281, 1, %p175;
	selp.b16 	%rs285, %rs283, %rs284, %p174;
	and.b16  	%rs286, %rs285, 255;
	selp.b64 	%rd302, %rd299, %rd301, %p175;
	selp.b64 	%rd303, %rd300, %rd302, %p174;
	ld.shared.u8 	%rs287, [_ZZN3cub18CUB_300001_SM_10006detail6reduce28DeviceReduceSingleTileKernelINS2_10policy_hubIN4cuda3std3__45tupleIJblEEEjN6thrust24THRUST_300001_SM_1000_NS8cuda_cub9__find_if7functorIS9_EEE10Policy1000EPS9_SI_iSF_S9_S9_NS7_10__identityEEEvT0_T1_T2_T3_T4_T6_E12temp_storage+72];
	ld.shared.u64 	%rd304, [_ZZN3cub18CUB_300001_SM_10006detail6reduce28DeviceReduceSingleTileKernelINS2_10policy_hubIN4cuda3std3__45tupleIJblEEEjN6thrust24THRUST_300001_SM_1000_NS8cuda_cub9__find_if7functorIS9_EEE10Policy1000EPS9_SI_iSF_S9_S9_NS7_10__identityEEEvT0_T1_T2_T3_T4_T6_E12temp_storage+80];
	setp.eq.s16 	%p176, %rs286, 0;
	setp.eq.s16 	%p177, %rs287, 0;
	min.s64 	%rd305, %rd304, %rd303;
	selp.b16 	%rs288, %rs285, 1, %p177;
	selp.b16 	%rs289, %rs287, %rs288, %p176;
	and.b16  	%rs290, %rs289, 255;
	selp.b64 	%rd306, %rd303, %rd305, %p177;
	selp.b64 	%rd307, %rd304, %rd306, %p176;
	ld.shared.u8 	%rs291, [_ZZN3cub18CUB_300001_SM_10006detail6reduce28DeviceReduceSingleTileKernelINS2_10policy_hubIN4cuda3std3__45tupleIJblEEEjN6thrust24THRUST_300001_SM_1000_NS8cuda_cub9__find_if7functorIS9_EEE10Policy1000EPS9_SI_iSF_S9_S9_NS7_10__identityEEEvT0_T1_T2_T3_T4_T6_E12temp_storage+88];
	ld.shared.u64 	%rd308, [_ZZN3cub18CUB_300001_SM_10006detail6reduce28DeviceReduceSingleTileKernelINS2_10policy_hubIN4cuda3std3__45tupleIJblEEEjN6thrust24THRUST_300001_SM_1000_NS8cuda_cub9__find_if7functorIS9_EEE10Policy1000EPS9_SI_iSF_S9_S9_NS7_10__identityEEEvT0_T1_T2_T3_T4_T6_E12temp_storage+96];
	setp.eq.s16 	%p178, %rs290, 0;
	setp.eq.s16 	%p179, %rs291, 0;
	min.s64 	%rd309, %rd308, %rd307;
	selp.b16 	%rs292, %rs289, 1, %p179;
	selp.b16 	%rs293, %rs291, %rs292, %p178;
	and.b16  	%rs294, %rs293, 255;
	selp.b64 	%rd310, %rd307, %rd309, %p179;
	selp.b64 	%rd311, %rd308, %rd310, %p178;
	ld.shared.u8 	%rs295, [_ZZN3cub18CUB_300001_SM_10006detail6reduce28DeviceReduceSingleTileKernelINS2_10policy_hubIN4cuda3std3__45tupleIJblEEEjN6thrust24THRUST_300001_SM_1000_NS8cuda_cub9__find_if7functorIS9_EEE10Policy1000EPS9_SI_iSF_S9_S9_NS7_10__identityEEEvT0_T1_T2_T3_T4_T6_E12temp_storage+104];
	ld.shared.u64 	%rd312, [_ZZN3cub18CUB_300001_SM_10006detail6reduce28DeviceReduceSingleTileKernelINS2_10policy_hubIN4cuda3std3__45tupleIJblEEEjN6thrust24THRUST_300001_SM_1000_NS8cuda_cub9__find_if7functorIS9_EEE10Policy1000EPS9_SI_iSF_S9_S9_NS7_10__identityEEEvT0_T1_T2_T3_T4_T6_E12temp_storage+112];
	setp.eq.s16 	%p180, %rs294, 0;
	setp.eq.s16 	%p181, %rs295, 0;
	min.s64 	%rd313, %rd312, %rd311;
	selp.b16 	%rs296, %rs293, 1, %p181;
	selp.b16 	%rs297, %rs295, %rs296, %p180;
	and.b16  	%rs298, %rs297, 255;
	selp.b64 	%rd314, %rd311, %rd313, %p181;
	selp.b64 	%rd315, %rd312, %rd314, %p180;
	ld.shared.u8 	%rs299, [_ZZN3cub18CUB_300001_SM_10006detail6reduce28DeviceReduceSingleTileKernelINS2_10policy_hubIN4cuda3std3__45tupleIJblEEEjN6thrust24THRUST_300001_SM_1000_NS8cuda_cub9__find_if7functorIS9_EEE10Policy1000EPS9_SI_iSF_S9_S9_NS7_10__identityEEEvT0_T1_T2_T3_T4_T6_E12temp_storage+120];
	ld.shared.u64 	%rd316, [_ZZN3cub18CUB_300001_SM_10006detail6reduce28DeviceReduceSingleTileKernelINS2_10policy_hubIN4cuda3std3__45tupleIJblEEEjN6thrust24THRUST_300001_SM_1000_NS8cuda_cub9__find_if7functorIS9_EEE10Policy1000EPS9_SI_iSF_S9_S9_NS7_10__identityEEEvT0_T1_T2_T3_T4_T6_E12temp_storage+128];
	setp.eq.s16 	%p182, %rs298, 0;
	setp.eq.s16 	%p183, %rs299, 0;
	min.s64 	%rd317, %rd316, %rd315;
	selp.b16 	%rs300, %rs297, 1, %p183;
	selp.b16 	%rs311, %rs299, %rs300, %p182;
	selp.b64 	%rd318, %rd315, %rd317, %p183;
	selp.b64 	%rd329, %rd316, %rd318, %p182;
	bra.uni 	$L__BB3_110;
$L__BB3_37:
	// begin inline asm
	mov.u32 %r163, %laneid;
	// end inline asm
	and.b32  	%r184, %r1, 992;
	add.s32 	%r185, %r184, 32;
	setp.gt.s32 	%p94, %r185, %r38;
	not.b32 	%r186, %r184;
	add.s32 	%r187, %r38, %r186;
	selp.b32 	%r182, %r187, 31, %p94;
	cvt.u32.u16 	%r188, %rs311;
	and.b32  	%r165, %r188, 255;
	mov.b32 	%r181, 1;
	mov.b32 	%r183, -1;
	// begin inline asm
	shfl.sync.down.b32 %r164, %r165, %r181, %r182, %r183;
	// end inline asm
	// begin inline asm
	shfl.sync.down.b32 %r169, %r170, %r181, %r182, %r183;
	// end inline asm
	mov.b64 	{%r175, %r180}, %rd329;
	// begin inline asm
	shfl.sync.down.b32 %r174, %r175, %r181, %r182, %r183;
	// end inline asm
	// begin inline asm
	shfl.sync.down.b32 %r179, %r180, %r181, %r182, %r183;
	// end inline asm
	mov.b64 	%rd35, {%r174, %r179};
	cvt.u16.u32 	%rs26, %r164;
	setp.ge.s32 	%p95, %r163, %r182;
	@%p95 bra 	$L__BB3_41;
	and.b16  	%rs213, %rs311, 255;
	setp.eq.s16 	%p96, %rs213, 0;
	and.b16  	%rs214, %rs26, 255;
	setp.eq.s16 	%p97, %rs214, 0;
	or.pred  	%p98, %p96, %p97;
	@%p98 bra 	$L__BB3_40;
	min.s64 	%rd329, %rd35, %rd329;
	mov.b16 	%rs311, 1;
	bra.uni 	$L__BB3_41;
$L__BB3_40:
	setp.eq.s16 	%p99, %rs213, 0;
	selp.b16 	%rs311, %rs26, %rs311, %p99;
	selp.b64 	%rd329, %rd35, %rd329, %p99;
$L__BB3_41:
	cvt.u32.u16 	%r209, %rs311;
	and.b32  	%r190, %r209, 255;
	mov.b32 	%r206, 2;
	mov.b32 	%r208, -1;
	// begin inline asm
	shfl.sync.down.b32 %r189, %r190, %r206, %r182, %r208;
	// end inline asm
	// begin inline asm
	shfl.sync.down.b32 %r194, %r195, %r206, %r182, %r208;
	// end inline asm
	mov.b64 	{%r200, %r205}, %rd329;
	// begin inline asm
	shfl.sync.down.b32 %r199, %r200, %r206, %r182, %r208;
	// end inline asm
	// begin inline asm
	shfl.sync.down.b32 %r204, %r205, %r206, %r182, %r208;
	// end inline asm
	mov.b64 	%rd39, {%r199, %r204};
	cvt.u16.u32 	%rs29, %r189;
	add.s32 	%r210, %r163, 2;
	setp.gt.s32 	%p100, %r210, %r182;
	@%p100 bra 	$L__BB3_45;
	and.b16  	%rs217, %rs311, 255;
	setp.eq.s16 	%p101, %rs217, 0;
	and.b16  	%rs218, %rs29, 255;
	setp.eq.s16 	%p102, %rs218, 0;
	or.pred  	%p103, %p101, %p102;
	@%p103 bra 	$L__BB3_44;
	min.s64 	%rd329, %rd39, %rd329;
	mov.b16 	%rs311, 1;
	bra.uni 	$L__BB3_45;
$L__BB3_44:
	setp.eq.s16 	%p104, %rs217, 0;
	selp.b16 	%rs311, %rs29, %rs311, %p104;
	selp.b64 	%rd329, %rd39, %rd329, %p104;
$L__BB3_45:
	cvt.u32.u16 	%r231, %rs311;
	and.b32  	%r212, %r231, 255;
	mov.b32 	%r228, 4;
	mov.b32 	%r230, -1;
	// begin inline asm
	shfl.sync.down.b32 %r211, %r212, %r228, %r182, %r230;
	// end inline asm
	// begin inline asm
	shfl.sync.down.b32 %r216, %r217, %r228, %r182, %r230;
	// end inline asm
	mov.b64 	{%r222, %r227}, %rd329;
	// begin inline asm
	shfl.sync.down.b32 %r221, %r222, %r228, %r182, %r230;
	// end inline asm
	// begin inline asm
	shfl.sync.down.b32 %r226, %r227, %r228, %r182, %r230;
	// end inline asm
	mov.b64 	%rd43, {%r221, %r226};
	cvt.u16.u32 	%rs32, %r211;
	add.s32 	%r232, %r163, 4;
	setp.gt.s32 	%p105, %r232, %r182;
	@%p105 bra 	$L__BB3_49;
	and.b16  	%rs221, %rs311, 255;
	setp.eq.s16 	%p106, %rs221, 0;
	and.b16  	%rs222, %rs32, 255;
	setp.eq.s16 	%p107, %rs222, 0;
	or.pred  	%p108, %p106, %p107;
	@%p108 bra 	$L__BB3_48;
	min.s64 	%rd329, %rd43, %rd329;
	mov.b16 	%rs311, 1;
	bra.uni 	$L__BB3_49;
$L__BB3_48:
	setp.eq.s16 	%p109, %rs221, 0;
	selp.b16 	%rs311, %rs32, %rs311, %p109;
	selp.b64 	%rd329, %rd43, %rd329, %p109;
$L__BB3_49:
	cvt.u32.u16 	%r253, %rs311;
	and.b32  	%r234, %r253, 255;
	mov.b32 	%r250, 8;
	mov.b32 	%r252, -1;
	// begin inline asm
	shfl.sync.down.b32 %r233, %r234, %r250, %r182, %r252;
	// end inline asm
	// begin inline asm
	shfl.sync.down.b32 %r238, %r239, %r250, %r182, %r252;
	// end inline asm
	mov.b64 	{%r244, %r249}, %rd329;
	// begin inline asm
	shfl.sync.down.b32 %r243, %r244, %r250, %r182, %r252;
	// end inline asm
	// begin inline asm
	shfl.sync.down.b32 %r248, %r249, %r250, %r182, %r252;
	// end inline asm
	mov.b64 	%rd47, {%r243, %r248};
	cvt.u16.u32 	%rs35, %r233;
	add.s32 	%r254, %r163, 8;
	setp.gt.s32 	%p110, %r254, %r182;
	@%p110 bra 	$L__BB3_53;
	and.b16  	%rs225, %rs311, 255;
	setp.eq.s16 	%p111, %rs225, 0;
	and.b16  	%rs226, %rs35, 255;
	setp.eq.s16 	%p112, %rs226, 0;
	or.pred  	%p113, %p111, %p112;
	@%p113 bra 	$L__BB3_52;
	min.s64 	%rd329, %rd47, %rd329;
	mov.b16 	%rs311, 1;
	bra.uni 	$L__BB3_53;
$L__BB3_52:
	setp.eq.s16 	%p114, %rs225, 0;
	selp.b16 	%rs311, %rs35, %rs311, %p114;
	selp.b64 	%rd329, %rd47, %rd329, %p114;
$L__BB3_53:
	cvt.u32.u16 	%r275, %rs311;
	and.b32  	%r256, %r275, 255;
	mov.b32 	%r272, 16;
	mov.b32 	%r274, -1;
	// begin inline asm
	shfl.sync.down.b32 %r255, %r256, %r272, %r182, %r274;
	// end inline asm
	// begin inline asm
	shfl.sync.down.b32 %r260, %r261, %r272, %r182, %r274;
	// end inline asm
	mov.b64 	{%r266, %r271}, %rd329;
	// begin inline asm
	shfl.sync.down.b32 %r265, %r266, %r272, %r182, %r274;
	// end inline asm
	// begin inline asm
	shfl.sync.down.b32 %r270, %r271, %r272, %r182, %r274;
	// end inline asm
	mov.b64 	%rd51, {%r265, %r270};
	cvt.u16.u32 	%rs38, %r255;
	add.s32 	%r276, %r163, 16;
	setp.gt.s32 	%p115, %r276, %r182;
	@%p115 bra 	$L__BB3_57;
	and.b16  	%rs229, %rs311, 255;
	setp.eq.s16 	%p116, %rs229, 0;
	and.b16  	%rs230, %rs38, 255;
	setp.eq.s16 	%p117, %rs230, 0;
	or.pred  	%p118, %p116, %p117;
	@%p118 bra 	$L__BB3_56;
	min.s64 	%rd329, %rd51, %rd329;
	mov.b16 	%rs311, 1;
	bra.uni 	$L__BB3_57;
$L__BB3_56:
	setp.eq.s16 	%p119, %rs229, 0;
	selp.b16 	%rs311, %rs38, %rs311, %p119;
	selp.b64 	%rd329, %rd51, %rd329, %p119;
$L__BB3_57:
	setp.ne.s32 	%p120, %r163, 0;
	@%p120 bra 	$L__BB3_59;
	shr.u32 	%r277, %r1, 1;
	and.b32  	%r278, %r277, 496;
	mov.u32 	%r279, _ZZN3cub18CUB_300001_SM_10006detail6reduce28DeviceReduceSingleTileKernelINS2_10policy_hubIN4cuda3std3__45tupleIJblEEEjN6thrust24THRUST_300001_SM_1000_NS8cuda_cub9__find_if7functorIS9_EEE10Policy1000EPS9_SI_iSF_S9_S9_NS7_10__identityEEEvT0_T1_T2_T3_T4_T6_E12temp_storage;
	add.s32 	%r280, %r279, %r278;
	st.shared.u8 	[%r280+8], %rs311;
	st.shared.u64 	[%r280+16], %rd329;
$L__BB3_59:
	bar.sync 	0;
	setp.ne.s32 	%p121, %r1, 0;
	@%p121 bra 	$L__BB3_110;
	setp.lt.s32 	%p122, %r38, 33;
	@%p122 bra 	$L__BB3_62;
	ld.shared.u8 	%rs233, [_ZZN3cub18CUB_300001_SM_10006detail6reduce28DeviceReduceSingleTileKernelINS2_10policy_hubIN4cuda3std3__45tupleIJblEEEjN6thrust24THRUST_300001_SM_1000_NS8cuda_cub9__find_if7functorIS9_EEE10Policy1000EPS9_SI_iSF_S9_S9_NS7_10__identityEEEvT0_T1_T2_T3_T4_T6_E12temp_storage+24];
	ld.shared.u64 	%rd271, [_ZZN3cub18CUB_300001_SM_10006detail6reduce28DeviceReduceSingleTileKernelINS2_10policy_hubIN4cuda3std3__45tupleIJblEEEjN6thrust24THRUST_300001_SM_1000_NS8cuda_cub9__find_if7functorIS9_EEE10Policy1000EPS9_SI_iSF_S9_S9_NS7_10__identityEEEvT0_T1_T2_T3_T4_T6_E12temp_storage+32];
	and.b16  	%rs234, %rs311, 255;
	setp.eq.s16 	%p123, %rs234, 0;
	setp.eq.s16 	%p124, %rs233, 0;
	min.s64 	%rd272, %rd271, %rd329;
	selp.b16 	%rs235, %rs311, 1, %p124;
	selp.b16 	%rs311, %rs233, %rs235, %p123;
	selp.b64 	%rd273, %rd329, %rd272, %p124;
	selp.b64 	%rd329, %rd271, %rd273, %p123;
$L__BB3_62:
	setp.lt.s32 	%p125, %r38, 65;
	@%p125 bra 	$L__BB3_64;
	ld.shared.u8 	%rs236, [_ZZN3cub18CUB_300001_SM_10006detail6reduce28DeviceReduceSingleTileKernelINS2_10policy_hubIN4cuda3std3__45tupleIJblEEEjN6thrust24THRUST_300001_SM_1000_NS8cuda_cub9__find_if7functorIS9_EEE10Policy1000EPS9_SI_iSF_S9_S9_NS7_10__identityEEEvT0_T1_T2_T3_T4_T6_E12temp_storage+40];
	ld.shared.u64 	%rd274, [_ZZN3cub18CUB_300001_SM_10006detail6reduce28DeviceReduceSingleTileKernelINS2_10policy_hubIN4cuda3std3__45tupleIJblEEEjN6thrust24THRUST_300001_SM_1000_NS8cuda_cub9__find_if7functorIS9_EEE10Policy1000EPS9_SI_iSF_S9_S9_NS7_10__identityEEEvT0_T1_T2_T3_T4_T6_E12temp_storage+48];
	and.b16  	%rs237, %rs311, 255;
	setp.eq.s16 	%p126, %rs237, 0;
	setp.eq.s16 	%p127, %rs236, 0;
	min.s64 	%rd275, %rd274, %rd329;
	selp.b16 	%rs238, %rs311, 1, %p127;
	selp.b16 	%rs311, %rs236, %rs238, %p126;
	selp.b64 	%rd276, %rd329, %rd275, %p127;
	selp.b64 	%rd329, %rd274, %rd276, %p126;
$L__BB3_64:
	setp.lt.s32 	%p128, %r38, 97;
	@%p128 bra 	$L__BB3_66;
	ld.shared.u8 	%rs239, [_ZZN3cub18CUB_300001_SM_10006detail6reduce28DeviceReduceSingleTileKernelINS2_10policy_hubIN4cuda3std3__45tupleIJblEEEjN6thrust24THRUST_300001_SM_1000_NS8cuda_cub9__find_if7functorIS9_EEE10Policy1000EPS9_SI_iSF_S9_S9_NS7_10__identityEEEvT0_T1_T2_T3_T4_T6_E12temp_storage+56];
	ld.shared.u64 	%rd277, [_ZZN3cub18CUB_300001_SM_10006detail6reduce28DeviceReduceSingleTileKernelINS2_10policy_hubIN4cuda3std3__45tupleIJblEEEjN6thrust24THRUST_300001_SM_1000_NS8cuda_cub9__find_if7functorIS9_EEE10Policy1000EPS9_SI_iSF_S9_S9_NS7_10__identityEEEvT0_T1_T2_T3_T4_T6_E12temp_storage+64];
	and.b16  	%rs240, %rs311, 255;
	setp.eq.s16 	%p129, %rs240, 0;
	setp.eq.s16 	%p130, %rs239, 0;
	min.s64 	%rd278, %rd277, %rd329;
	selp.b16 	%rs241, %rs311, 1, %p130;
	selp.b16 	%rs311, %rs239, %rs241, %p129;
	selp.b64 	%rd279, %rd329, %rd278, %p130;
	selp.b64 	%rd329, %rd277, %rd279, %p129;
$L__BB3_66:
	setp.lt.s32 	%p131, %r38, 129;
	@%p131 bra 	$L__BB3_68;
	ld.shared.u8 	%rs242, [_ZZN3cub18CUB_300001_SM_10006detail6reduce28DeviceReduceSingleTileKernelINS2_10policy_hubIN4cuda3std3__45tupleIJblEEEjN6thrust24THRUST_300001_SM_1000_NS8cuda_cub9__find_if7functorIS9_EEE10Policy1000EPS9_SI_iSF_S9_S9_NS7_10__identityEEEvT0_T1_T2_T3_T4_T6_E12temp_storage+72];
	ld.shared.u64 	%rd280, [_ZZN3cub18CUB_300001_SM_10006detail6reduce28DeviceReduceSingleTileKernelINS2_10policy_hubIN4cuda3std3__45tupleIJblEEEjN6thrust24THRUST_300001_SM_1000_NS8cuda_cub9__find_if7functorIS9_EEE10Policy1000EPS9_SI_iSF_S9_S9_NS7_10__identityEEEvT0_T1_T2_T3_T4_T6_E12temp_storage+80];
	and.b16  	%rs243, %rs311, 255;
	setp.eq.s16 	%p132, %rs243, 0;
	setp.eq.s16 	%p133, %rs242, 0;
	min.s64 	%rd281, %rd280, %rd329;
	selp.b16 	%rs244, %rs311, 1, %p133;
	selp.b16 	%rs311, %rs242, %rs244, %p132;
	selp.b64 	%rd282, %rd329, %rd281, %p133;
	selp.b64 	%rd329, %rd280, %rd282, %p132;
$L__BB3_68:
	setp.lt.s32 	%p134, %r38, 161;
	@%p134 bra 	$L__BB3_70;
	ld.shared.u8 	%rs245, [_ZZN3cub18CUB_300001_SM_10006detail6reduce28DeviceReduceSingleTileKernelINS2_10policy_hubIN4cuda3std3__45tupleIJblEEEjN6thrust24THRUST_300001_SM_1000_NS8cuda_cub9__find_if7functorIS9_EEE10Policy1000EPS9_SI_iSF_S9_S9_NS7_10__identityEEEvT0_T1_T2_T3_T4_T6_E12temp_storage+88];
	ld.shared.u64 	%rd283, [_ZZN3cub18CUB_300001_SM_10006detail6reduce28DeviceReduceSingleTileKernelINS2_10policy_hubIN4cuda3std3__45tupleIJblEEEjN6thrust24THRUST_300001_SM_1000_NS8cuda_cub9__find_if7functorIS9_EEE10Policy1000EPS9_SI_iSF_S9_S9_NS7_10__identityEEEvT0_T1_T2_T3_T4_T6_E12temp_storage+96];
	and.b16  	%rs246, %rs311, 255;
	setp.eq.s16 	%p135, %rs246, 0;
	setp.eq.s16 	%p136, %rs245, 0;
	min.s64 	%rd284, %rd283, %rd329;
	selp.b16 	%rs247, %rs311, 1, %p136;
	selp.b16 	%rs311, %rs245, %rs247, %p135;
	selp.b64 	%rd285, %rd329, %rd284, %p136;
	selp.b64 	%rd329, %rd283, %rd285, %p135;
$L__BB3_70:
	setp.lt.s32 	%p137, %r38, 193;
	@%p137 bra 	$L__BB3_72;
	ld.shared.u8 	%rs248, [_ZZN3cub18CUB_300001_SM_10006detail6reduce28DeviceReduceSingleTileKernelINS2_10policy_hubIN4cuda3std3__45tupleIJblEEEjN6thrust24THRUST_300001_SM_1000_NS8cuda_cub9__find_if7functorIS9_EEE10Policy1000EPS9_SI_iSF_S9_S9_NS7_10__identityEEEvT0_T1_T2_T3_T4_T6_E12temp_storage+104];
	ld.shared.u64 	%rd286, [_ZZN3cub18CUB_300001_SM_10006detail6reduce28DeviceReduceSingleTileKernelINS2_10policy_hubIN4cuda3std3__45tupleIJblEEEjN6thrust24THRUST_300001_SM_1000_NS8cuda_cub9__find_if7functorIS9_EEE10Policy1000EPS9_SI_iSF_S9_S9_NS7_10__identityEEEvT0_T1_T2_T3_T4_T6_E12temp_storage+112];
	and.b16  	%rs249, %rs311, 255;
	setp.eq.s16 	%p138, %rs249, 0;
	setp.eq.s16 	%p139, %rs248, 0;
	min.s64 	%rd287, %rd286, %rd329;
	selp.b16 	%rs250, %rs311, 1, %p139;
	selp.b16 	%rs311, %rs248, %rs250, %p138;
	selp.b64 	%rd288, %rd329, %rd287, %p139;
	selp.b64 	%rd329, %rd286, %rd288, %p138;
$L__BB3_72:
	setp.lt.s32 	%p140, %r38, 225;
	@%p140 bra 	$L__BB3_110;
	ld.shared.u8 	%rs251, [_ZZN3cub18CUB_300001_SM_10006detail6reduce28DeviceReduceSingleTileKernelINS2_10policy_hubIN4cuda3std3__45tupleIJblEEEjN6thrust24THRUST_300001_SM_1000_NS8cuda_cub9__find_if7functorIS9_EEE10Policy1000EPS9_SI_iSF_S9_S9_NS7_10__identityEEEvT0_T1_T2_T3_T4_T6_E12temp_storage+120];
	ld.shared.u64 	%rd289, [_ZZN3cub18CUB_300001_SM_10006detail6reduce28DeviceReduceSingleTileKernelINS2_10policy_hubIN4cuda3std3__45tupleIJblEEEjN6thrust24THRUST_300001_SM_1000_NS8cuda_cub9__find_if7functorIS9_EEE10Policy1000EPS9_SI_iSF_S9_S9_NS7_10__identityEEEvT0_T1_T2_T3_T4_T6_E12temp_storage+128];
	and.b16  	%rs252, %rs311, 255;
	setp.eq.s16 	%p141, %rs252, 0;
	setp.eq.s16 	%p142, %rs251, 0;
	min.s64 	%rd290, %rd289, %rd329;
	selp.b16 	%rs253, %rs311, 1, %p142;
	selp.b16 	%rs311, %rs251, %rs253, %p141;
	selp.b64 	%rd291, %rd329, %rd290, %p142;
	selp.b64 	%rd329, %rd289, %rd291, %p141;
	bra.uni 	$L__BB3_110;
$L__BB3_74:
	mov.u32 	%r16, %tid.x;
	mul.wide.u32 	%rd124, %r16, 16;
	add.s64 	%rd109, %rd105, %rd124;
	// begin inline asm
	ld.global.nc.u64 %rd108, [%rd109];
	// end inline asm
	add.s64 	%rd111, %rd109, 8;
	// begin inline asm
	ld.global.nc.u64 %rd110, [%rd111];
	// end inline asm
	cvt.u16.u64 	%rs83, %rd108;
	and.b16  	%rs84, %rs83, 255;
	add.s64 	%rd113, %rd109, 4096;
	// begin inline asm
	ld.global.nc.u64 %rd112, [%rd113];
	// end inline asm
	add.s64 	%rd115, %rd109, 4104;
	// begin inline asm
	ld.global.nc.u64 %rd114, [%rd115];
	// end inline asm
	cvt.u16.u64 	%rs85, %rd112;
	and.b16  	%rs86, %rs85, 255;
	add.s64 	%rd117, %rd109, 8192;
	// begin inline asm
	ld.global.nc.u64 %rd116, [%rd117];
	// end inline asm
	add.s64 	%rd119, %rd109, 8200;
	// begin inline asm
	ld.global.nc.u64 %rd118, [%rd119];
	// end inline asm
	cvt.u16.u64 	%rs87, %rd116;
	and.b16  	%rs88, %rs87, 255;
	add.s64 	%rd121, %rd109, 12288;
	// begin inline asm
	ld.global.nc.u64 %rd120, [%rd121];
	// end inline asm
	add.s64 	%rd123, %rd109, 12296;
	// begin inline asm
	ld.global.nc.u64 %rd122, [%rd123];
	// end inline asm
	cvt.u16.u64 	%rs89, %rd120;
	and.b16  	%rs90, %rs89, 255;
	setp.eq.s16 	%p3, %rs84, 0;
	setp.eq.s16 	%p4, %rs86, 0;
	min.s64 	%rd125, %rd114, %rd110;
	selp.b16 	%rs91, %rs83, 1, %p4;
	selp.b64 	%rd126, %rd110, %rd125, %p4;
	selp.b16 	%rs92, %rs85, %rs91, %p3;
	and.b16  	%rs93, %rs92, 255;
	selp.b64 	%rd127, %rd114, %rd126, %p3;
	setp.eq.s16 	%p5, %rs93, 0;
	setp.eq.s16 	%p6, %rs88, 0;
	min.s64 	%rd128, %rd118, %rd127;
	selp.b16 	%rs94, %rs92, 1, %p6;
	selp.b64 	%rd129, %rd127, %rd128, %p6;
	selp.b16 	%rs95, %rs87, %rs94, %p5;
	and.b16  	%rs96, %rs95, 255;
	selp.b64 	%rd130, %rd118, %rd129, %p5;
	setp.eq.s16 	%p7, %rs96, 0;
	setp.eq.s16 	%p8, %rs90, 0;
	min.s64 	%rd131, %rd122, %rd130;
	selp.b16 	%rs97, %rs95, 1, %p8;
	selp.b64 	%rd132, %rd130, %rd131, %p8;
	selp.b16 	%rs311, %rs89, %rs97, %p7;
	selp.b64 	%rd329, %rd122, %rd132, %p7;
	setp.lt.u32 	%p9, %r38, 2048;
	mov.b32 	%r399, 1024;
	@%p9 bra 	$L__BB3_78;
	add.s32 	%r17, %r38, -1024;
	mov.b32 	%r399, 1024;
$L__BB3_76:
	mul.wide.s32 	%rd149, %r399, 16;
	add.s64 	%rd134, %rd109, %rd149;
	// begin inline asm
	ld.global.nc.u64 %rd133, [%rd134];
	// end inline asm
	add.s64 	%rd136, %rd134, 8;
	// begin inline asm
	ld.global.nc.u64 %rd135, [%rd136];
	// end inline asm
	cvt.u16.u64 	%rs98, %rd133;
	and.b16  	%rs99, %rs98, 255;
	add.s64 	%rd138, %rd134, 4096;
	// begin inline asm
	ld.global.nc.u64 %rd137, [%rd138];
	// end inline asm
	add.s64 	%rd140, %rd134, 4104;
	// begin inline asm
	ld.global.nc.u64 %rd139, [%rd140];
	// end inline asm
	cvt.u16.u64 	%rs100, %rd137;
	and.b16  	%rs101, %rs100, 255;
	add.s64 	%rd142, %rd134, 8192;
	// begin inline asm
	ld.global.nc.u64 %rd141, [%rd142];
	// end inline asm
	add.s64 	%rd144, %rd134, 8200;
	// begin inline asm
	ld.global.nc.u64 %rd143, [%rd144];
	// end inline asm
	cvt.u16.u64 	%rs102, %rd141;
	and.b16  	%rs103, %rs102, 255;
	add.s64 	%rd146, %rd134, 12288;
	// begin inline asm
	ld.global.nc.u64 %rd145, [%rd146];
	// end inline asm
	add.s64 	%rd148, %rd134, 12296;
	// begin inline asm
	ld.global.nc.u64 %rd147, [%rd148];
	// end inline asm
	cvt.u16.u64 	%rs104, %rd145;
	and.b16  	%rs105, %rs104, 255;
	and.b16  	%rs106, %rs311, 255;
	setp.eq.s16 	%p10, %rs106, 0;
	setp.eq.s16 	%p11, %rs99, 0;
	min.s64 	%rd150, %rd135, %rd329;
	selp.b16 	%rs107, %rs311, 1, %p11;
	selp.b64 	%rd151, %rd329, %rd150, %p11;
	selp.b16 	%rs108, %rs98, %rs107, %p10;
	and.b16  	%rs109, %rs108, 255;
	selp.b64 	%rd152, %rd135, %rd151, %p10;
	setp.eq.s16 	%p12, %rs109, 0;
	setp.eq.s16 	%p13, %rs101, 0;
	min.s64 	%rd153, %rd139, %rd152;
	selp.b16 	%rs110, %rs108, 1, %p13;
	selp.b64 	%rd154, %rd152, %rd153, %p13;
	selp.b16 	%rs111, %rs100, %rs110, %p12;
	and.b16  	%rs112, %rs111, 255;
	selp.b64 	%rd155, %rd139, %rd154, %p12;
	setp.eq.s16 	%p14, %rs112, 0;
	setp.eq.s16 	%p15, %rs103, 0;
	min.s64 	%rd156, %rd143, %rd155;
	selp.b16 	%rs113, %rs111, 1, %p15;
	selp.b64 	%rd157, %rd155, %rd156, %p15;
	selp.b16 	%rs114, %rs102, %rs113, %p14;
	and.b16  	%rs115, %rs114, 255;
	selp.b64 	%rd158, %rd143, %rd157, %p14;
	setp.eq.s16 	%p16, %rs115, 0;
	setp.eq.s16 	%p17, %rs105, 0;
	min.s64 	%rd159, %rd147, %rd158;
	selp.b16 	%rs116, %rs114, 1, %p17;
	selp.b64 	%rd160, %rd158, %rd159, %p17;
	selp.b16 	%rs311, %rs104, %rs116, %p16;
	selp.b64 	%rd329, %rd147, %rd160, %p16;
	sub.s32 	%r41, %r38, %r399;
	setp.lt.s32 	%p18, %r41, 1024;
	@%p18 bra 	$L__BB3_86;
	add.s32 	%r399, %r399, 1024;
	setp.le.s32 	%p19, %r399, %r17;
	@%p19 bra 	$L__BB3_76;
$L__BB3_78:
	setp.le.s32 	%p20, %r38, %r399;
	@%p20 bra 	$L__BB3_86;
	sub.s32 	%r21, %r38, %r399;
	setp.ge.s32 	%p21, %r16, %r21;
	@%p21 bra 	$L__BB3_86;
	not.b32 	%r42, %r16;
	add.s32 	%r43, %r38, %r42;
	sub.s32 	%r22, %r43, %r399;
	and.b32  	%r44, %r22, 768;
	setp.eq.s32 	%p22, %r44, 768;
	mov.u32 	%r403, %r16;
	@%p22 bra 	$L__BB3_83;
	add.s32 	%r401, %r16, %r399;
	shr.u32 	%r45, %r22, 8;
	add.s32 	%r46, %r45, 1;
	and.b32  	%r47, %r46, 3;
	neg.s32 	%r400, %r47;
	mov.u32 	%r403, %r16;
$L__BB3_82:
	.pragma "nounroll";
	mul.wide.u32 	%rd166, %r401, 16;
	add.s64 	%rd163, %rd105, %rd166;
	// begin inline asm
	ld.global.nc.u64 %rd162, [%rd163];
	// end inline asm
	add.s64 	%rd165, %rd163, 8;
	// begin inline asm
	ld.global.nc.u64 %rd164, [%rd165];
	// end inline asm
	cvt.u16.u64 	%rs118, %rd162;
	and.b16  	%rs119, %rs118, 255;
	and.b16  	%rs120, %rs311, 255;
	setp.eq.s16 	%p23, %rs120, 0;
	setp.eq.s16 	%p24, %rs119, 0;
	min.s64 	%rd167, %rd164, %rd329;
	selp.b16 	%rs121, %rs311, 1, %p24;
	selp.b16 	%rs311, %rs118, %rs121, %p23;
	selp.b64 	%rd168, %rd329, %rd167, %p24;
	selp.b64 	%rd329, %rd164, %rd168, %p23;
	add.s32 	%r403, %r403, 256;
	add.s32 	%r401, %r401, 256;
	add.s32 	%r400, %r400, 1;
	setp.ne.s32 	%p25, %r400, 0;
	@%p25 bra 	$L__BB3_82;
$L__BB3_83:
	setp.lt.u32 	%p26, %r22, 768;
	@%p26 bra 	$L__BB3_86;
	cvt.u64.u32 	%rd169, %r403;
	cvt.u64.u32 	%rd170, %r399;
	add.s64 	%rd171, %rd169, %rd170;
	shl.b64 	%rd172, %rd171, 4;
	add.s64 	%rd173, %rd172, %rd105;
	add.s64 	%rd350, %rd173, 12296;
	add.s32 	%r404, %r403, %r399;
$L__BB3_85:
	mul.wide.u32 	%rd190, %r404, 16;
	add.s64 	%rd175, %rd105, %rd190;
	// begin inline asm
	ld.global.nc.u64 %rd174, [%rd175];
	// end inline asm
	add.s64 	%rd177, %rd175, 8;
	// begin inline asm
	ld.global.nc.u64 %rd176, [%rd177];
	// end inline asm
	cvt.u16.u64 	%rs122, %rd174;
	and.b16  	%rs123, %rs122, 255;
	and.b16  	%rs124, %rs311, 255;
	setp.eq.s16 	%p27, %rs124, 0;
	setp.eq.s16 	%p28, %rs123, 0;
	min.s64 	%rd191, %rd176, %rd329;
	selp.b16 	%rs125, %rs311, 1, %p28;
	selp.b16 	%rs126, %rs122, %rs125, %p27;
	and.b16  	%rs127, %rs126, 255;
	selp.b64 	%rd192, %rd329, %rd191, %p28;
	selp.b64 	%rd193, %rd176, %rd192, %p27;
	add.s64 	%rd179, %rd350, -8200;
	// begin inline asm
	ld.global.nc.u64 %rd178, [%rd179];
	// end inline asm
	add.s64 	%rd181, %rd350, -8192;
	// begin inline asm
	ld.global.nc.u64 %rd180, [%rd181];
	// end inline asm
	cvt.u16.u64 	%rs128, %rd178;
	and.b16  	%rs129, %rs128, 255;
	setp.eq.s16 	%p29, %rs127, 0;
	setp.eq.s16 	%p30, %rs129, 0;
	min.s64 	%rd194, %rd180, %rd193;
	selp.b16 	%rs130, %rs126, 1, %p30;
	selp.b16 	%rs131, %rs128, %rs130, %p29;
	and.b16  	%rs132, %rs131, 255;
	selp.b64 	%rd195, %rd193, %rd194, %p30;
	selp.b64 	%rd196, %rd180, %rd195, %p29;
	add.s64 	%rd183, %rd350, -4104;
	// begin inline asm
	ld.global.nc.u64 %rd182, [%rd183];
	// end inline asm
	add.s64 	%rd185, %rd350, -4096;
	// begin inline asm
	ld.global.nc.u64 %rd184, [%rd185];
	// end inline asm
	cvt.u16.u64 	%rs133, %rd182;
	and.b16  	%rs134, %rs133, 255;
	setp.eq.s16 	%p31, %rs132, 0;
	setp.eq.s16 	%p32, %rs134, 0;
	min.s64 	%rd197, %rd184, %rd196;
	selp.b16 	%rs135, %rs131, 1, %p32;
	selp.b16 	%rs136, %rs133, %rs135, %p31;
	and.b16  	%rs137, %rs136, 255;
	selp.b64 	%rd198, %rd196, %rd197, %p32;
	selp.b64 	%rd199, %rd184, %rd198, %p31;
	add.s64 	%rd187, %rd350, -8;
	// begin inline asm
	ld.global.nc.u64 %rd186, [%rd187];
	// end inline asm
	// begin inline asm
	ld.global.nc.u64 %rd188, [%rd350];
	// end inline asm
	cvt.u16.u64 	%rs138, %rd186;
	and.b16  	%rs139, %rs138, 255;
	setp.eq.s16 	%p33, %rs137, 0;
	setp.eq.s16 	%p34, %rs139, 0;
	min.s64 	%rd200, %rd188, %rd199;
	selp.b16 	%rs140, %rs136, 1, %p34;
	selp.b16 	%rs311, %rs138, %rs140, %p33;
	selp.b64 	%rd201, %rd199, %rd200, %p34;
	selp.b64 	%rd329, %rd188, %rd201, %p33;
	add.s32 	%r403, %r403, 1024;
	add.s64 	%rd350, %rd350, 16384;
	add.s32 	%r404, %r404, 1024;
	setp.lt.s32 	%p35, %r403, %r21;
	@%p35 bra 	$L__BB3_85;
$L__BB3_86:
	// begin inline asm
	mov.u32 %r48, %laneid;
	// end inline asm
	cvt.u32.u16 	%r69, %rs311;
	and.b32  	%r50, %r69, 255;
	mov.b32 	%r66, 1;
	mov.b32 	%r67, 31;
	mov.b32 	%r68, -1;
	// begin inline asm
	shfl.sync.down.b32 %r49, %r50, %r66, %r67, %r68;
	// end inline asm
	// begin inline asm
	shfl.sync.down.b32 %r54, %r55, %r66, %r67, %r68;
	// end inline asm
	mov.b64 	{%r60, %r65}, %rd329;
	// begin inline asm
	shfl.sync.down.b32 %r59, %r60, %r66, %r67, %r68;
	// end inline asm
	// begin inline asm
	shfl.sync.down.b32 %r64, %r65, %r66, %r67, %r68;
	// end inline asm
	mov.b64 	%rd83, {%r59, %r64};
	cvt.u16.u32 	%rs65, %r49;
	setp.gt.s32 	%p36, %r48, 30;
	@%p36 bra 	$L__BB3_90;
	and.b16  	%rs141, %rs311, 255;
	setp.eq.s16 	%p37, %rs141, 0;
	and.b16  	%rs142, %rs65, 255;
	setp.eq.s16 	%p38, %rs142, 0;
	or.pred  	%p39, %p37, %p38;
	@%p39 bra 	$L__BB3_89;
	min.s64 	%rd329, %rd83, %rd329;
	mov.b16 	%rs311, 1;
	bra.uni 	$L__BB3_90;
$L__BB3_89:
	setp.eq.s16 	%p40, %rs141, 0;
	selp.b16 	%rs311, %rs65, %rs311, %p40;
	selp.b64 	%rd329, %rd83, %rd329, %p40;
$L__BB3_90:
	cvt.u32.u16 	%r90, %rs311;
	and.b32  	%r71, %r90, 255;
	mov.b32 	%r87, 2;
	mov.b32 	%r88, 31;
	mov.b32 	%r89, -1;
	// begin inline asm
	shfl.sync.down.b32 %r70, %r71, %r87, %r88, %r89;
	// end inline asm
	// begin inline asm
	shfl.sync.down.b32 %r75, %r76, %r87, %r88, %r89;
	// end inline asm
	mov.b64 	{%r81, %r86}, %rd329;
	// begin inline asm
	shfl.sync.down.b32 %r80, %r81, %r87, %r88, %r89;
	// end inline asm
	// begin inline asm
	shfl.sync.down.b32 %r85, %r86, %r87, %r88, %r89;
	// end inline asm
	mov.b64 	%rd87, {%r80, %r85};
	cvt.u16.u32 	%rs68, %r70;
	setp.gt.s32 	%p41, %r48, 29;
	@%p41 bra 	$L__BB3_94;
	and.b16  	%rs145, %rs311, 255;
	setp.eq.s16 	%p42, %rs145, 0;
	and.b16  	%rs146, %rs68, 255;
	setp.eq.s16 	%p43, %rs146, 0;
	or.pred  	%p44, %p42, %p43;
	@%p44 bra 	$L__BB3_93;
	min.s64 	%rd329, %rd87, %rd329;
	mov.b16 	%rs311, 1;
	bra.uni 	$L__BB3_94;
$L__BB3_93:
	setp.eq.s16 	%p45, %rs145, 0;
	selp.b16 	%rs311, %rs68, %rs311, %p45;
	selp.b64 	%rd329, %rd87, %rd329, %p45;
$L__BB3_94:
	cvt.u32.u16 	%r111, %rs311;
	and.b32  	%r92, %r111, 255;
	mov.b32 	%r108, 4;
	mov.b32 	%r109, 31;
	mov.b32 	%r110, -1;
	// begin inline asm
	shfl.sync.down.b32 %r91, %r92, %r108, %r109, %r110;
	// end inline asm
	// begin inline asm
	shfl.sync.down.b32 %r96, %r97, %r108, %r109, %r110;
	// end inline asm
	mov.b64 	{%r102, %r107}, %rd329;
	// begin inline asm
	shfl.sync.down.b32 %r101, %r102, %r108, %r109, %r110;
	// end inline asm
	// begin inline asm
	shfl.sync.down.b32 %r106, %r107, %r108, %r109, %r110;
	// end inline asm
	mov.b64 	%rd91, {%r101, %r106};
	cvt.u16.u32 	%rs71, %r91;
	setp.gt.s32 	%p46, %r48, 27;
	@%p46 bra 	$L__BB3_98;
	and.b16  	%rs149, %rs311, 255;
	setp.eq.s16 	%p47, %rs149, 0;
	and.b16  	%rs150, %rs71, 255;
	setp.eq.s16 	%p48, %rs150, 0;
	or.pred  	%p49, %p47, %p48;
	@%p49 bra 	$L__BB3_97;
	min.s64 	%rd329, %rd91, %rd329;
	mov.b16 	%rs311, 1;
	bra.uni 	$L__BB3_98;
$L__BB3_97:
	setp.eq.s16 	%p50, %rs149, 0;
	selp.b16 	%rs311, %rs71, %rs311, %p50;
	selp.b64 	%rd329, %rd91, %rd329, %p50;
$L__BB3_98:
	cvt.u32.u16 	%r132, %rs311;
	and.b32  	%r113, %r132, 255;
	mov.b32 	%r129, 8;
	mov.b32 	%r130, 31;
	mov.b32 	%r131, -1;
	// begin inline asm
	shfl.sync.down.b32 %r112, %r113, %r129, %r130, %r131;
	// end inline asm
	// begin inline asm
	shfl.sync.down.b32 %r117, %r118, %r129, %r130, %r131;
	// end inline asm
	mov.b64 	{%r123, %r128}, %rd329;
	// begin inline asm
	shfl.sync.down.b32 %r122, %r123, %r129, %r130, %r131;
	// end inline asm
	// begin inline asm
	shfl.sync.down.b32 %r127, %r128, %r129, %r130, %r131;
	// end inline asm
	mov.b64 	%rd95, {%r122, %r127};
	cvt.u16.u32 	%rs74, %r112;
	setp.gt.s32 	%p51, %r48, 23;
	@%p51 bra 	$L__BB3_102;
	and.b16  	%rs153, %rs311, 255;
	setp.eq.s16 	%p52, %rs153, 0;
	and.b16  	%rs154, %rs74, 255;
	setp.eq.s16 	%p53, %rs154, 0;
	or.pred  	%p54, %p52, %p53;
	@%p54 bra 	$L__BB3_101;
	min.s64 	%rd329, %rd95, %rd329;
	mov.b16 	%rs311, 1;
	bra.uni 	$L__BB3_102;
$L__BB3_101:
	setp.eq.s16 	%p55, %rs153, 0;
	selp.b16 	%rs311, %rs74, %rs311, %p55;
	selp.b64 	%rd329, %rd95, %rd329, %p55;
$L__BB3_102:
	cvt.u32.u16 	%r153, %rs311;
	and.b32  	%r134, %r153, 255;
	mov.b32 	%r150, 16;
	mov.b32 	%r151, 31;
	mov.b32 	%r152, -1;
	// begin inline asm
	shfl.sync.down.b32 %r133, %r134, %r150, %r151, %r152;
	// end inline asm
	// begin inline asm
	shfl.sync.down.b32 %r138, %r139, %r150, %r151, %r152;
	// end inline asm
	mov.b64 	{%r144, %r149}, %rd329;
	// begin inline asm
	shfl.sync.down.b32 %r143, %r144, %r150, %r151, %r152;
	// end inline asm
	// begin inline asm
	shfl.sync.down.b32 %r148, %r149, %r150, %r151, %r152;
	// end inline asm
	mov.b64 	%rd99, {%r143, %r148};
	cvt.u16.u32 	%rs77, %r133;
	setp.gt.s32 	%p56, %r48, 15;
	@%p56 bra 	$L__BB3_106;
	and.b16  	%rs157, %rs311, 255;
	setp.eq.s16 	%p57, %rs157, 0;
	and.b16  	%rs158, %rs77, 255;
	setp.eq.s16 	%p58, %rs158, 0;
	or.pred  	%p59, %p57, %p58;
	@%p59 bra 	$L__BB3_105;
	min.s64 	%rd329, %rd99, %rd329;
	mov.b16 	%rs311, 1;
	bra.uni 	$L__BB3_106;
$L__BB3_105:
	setp.eq.s16 	%p60, %rs157, 0;
	selp.b16 	%rs311, %rs77, %rs311, %p60;
	selp.b64 	%rd329, %rd99, %rd329, %p60;
$L__BB3_106:
	setp.ne.s32 	%p61, %r48, 0;
	@%p61 bra 	$L__BB3_108;
	shr.u32 	%r154, %r16, 1;
	and.b32  	%r155, %r154, 496;
	mov.u32 	%r156, _ZZN3cub18CUB_300001_SM_10006detail6reduce28DeviceReduceSingleTileKernelINS2_10policy_hubIN4cuda3std3__45tupleIJblEEEjN6thrust24THRUST_300001_SM_1000_NS8cuda_cub9__find_if7functorIS9_EEE10Policy1000EPS9_SI_iSF_S9_S9_NS7_10__identityEEEvT0_T1_T2_T3_T4_T6_E12temp_storage;
	add.s32 	%r157, %r156, %r155;
	st.shared.u8 	[%r157+8], %rs311;
	st.shared.u64 	[%r157+16], %rd329;
$L__BB3_108:
	bar.sync 	0;
	setp.ne.s32 	%p62, %r16, 0;
	@%p62 bra 	$L__BB3_110;
	ld.shared.u8 	%rs161, [_ZZN3cub18CUB_300001_SM_10006detail6reduce28DeviceReduceSingleTileKernelINS2_10policy_hubIN4cuda3std3__45tupleIJblEEEjN6thrust24THRUST_300001_SM_1000_NS8cuda_cub9__find_if7functorIS9_EEE10Policy1000EPS9_SI_iSF_S9_S9_NS7_10__identityEEEvT0_T1_T2_T3_T4_T6_E12temp_storage+24];
	ld.shared.u64 	%rd202, [_ZZN3cub18CUB_300001_SM_10006detail6reduce28DeviceReduceSingleTileKernelINS2_10policy_hubIN4cuda3std3__45tupleIJblEEEjN6thrust24THRUST_300001_SM_1000_NS8cuda_cub9__find_if7functorIS9_EEE10Policy1000EPS9_SI_iSF_S9_S9_NS7_10__identityEEEvT0_T1_T2_T3_T4_T6_E12temp_storage+32];
	and.b16  	%rs162, %rs311, 255;
	setp.eq.s16 	%p63, %rs162, 0;
	setp.eq.s16 	%p64, %rs161, 0;
	min.s64 	%rd203, %rd202, %rd329;
	selp.b16 	%rs163, %rs311, 1, %p64;
	selp.b16 	%rs164, %rs161, %rs163, %p63;
	and.b16  	%rs165, %rs164, 255;
	selp.b64 	%rd204, %rd329, %rd203, %p64;
	selp.b64 	%rd205, %rd202, %rd204, %p63;
	ld.shared.u8 	%rs166, [_ZZN3cub18CUB_300001_SM_10006detail6reduce28DeviceReduceSingleTileKernelINS2_10policy_hubIN4cuda3std3__45tupleIJblEEEjN6thrust24THRUST_300001_SM_1000_NS8cuda_cub9__find_if7functorIS9_EEE10Policy1000EPS9_SI_iSF_S9_S9_NS7_10__identityEEEvT0_T1_T2_T3_T4_T6_E12temp_storage+40];
	ld.shared.u64 	%rd206, [_ZZN3cub18CUB_300001_SM_10006detail6reduce28DeviceReduceSingleTileKernelINS2_10policy_hubIN4cuda3std3__45tupleIJblEEEjN6thrust24THRUST_300001_SM_1000_NS8cuda_cub9__find_if7functorIS9_EEE10Policy1000EPS9_SI_iSF_S9_S9_NS7_10__identityEEEvT0_T1_T2_T3_T4_T6_E12temp_storage+48];
	setp.eq.s16 	%p65, %rs165, 0;
	setp.eq.s16 	%p66, %rs166, 0;
	min.s64 	%rd207, %rd206, %rd205;
	selp.b16 	%rs167, %rs164, 1, %p66;
	selp.b16 	%rs168, %rs166, %rs167, %p65;
	and.b16  	%rs169, %rs168, 255;
	selp.b64 	%rd208, %rd205, %rd207, %p66;
	selp.b64 	%rd209, %rd206, %rd208, %p65;
	ld.shared.u8 	%rs170, [_ZZN3cub18CUB_300001_SM_10006detail6reduce28DeviceReduceSingleTileKernelINS2_10policy_hubIN4cuda3std3__45tupleIJblEEEjN6thrust24THRUST_300001_SM_1000_NS8cuda_cub9__find_if7functorIS9_EEE10Policy1000EPS9_SI_iSF_S9_S9_NS7_10__identityEEEvT0_T1_T2_T3_T4_T6_E12temp_storage+56];
	ld.shared.u64 	%rd210, [_ZZN3cub18CUB_300001_SM_10006detail6reduce28DeviceReduceSingleTileKernelINS2_10policy_hubIN4cuda3std3__45tupleIJblEEEjN6thrust24THRUST_300001_SM_1000_NS8cuda_cub9__find_if7functorIS9_EEE10Policy1000EPS9_SI_iSF_S9_S9_NS7_10__identityEEEvT0_T1_T2_T3_T4_T6_E12temp_storage+64];
	setp.eq.s16 	%p67, %rs169, 0;
	setp.eq.s16 	%p68, %rs170, 0;
	min.s64 	%rd211, %rd210, %rd209;
	selp.b16 	%rs171, %rs168, 1, %p68;
	selp.b16 	%rs172, %rs170, %rs171, %p67;
	and.b16  	%rs173, %rs172, 255;
	selp.b64 	%rd212, %rd209, %rd211, %p68;
	selp.b64 	%rd213, %rd210, %rd212, %p67;
	ld.shared.u8 	%rs174, [_ZZN3cub18CUB_300001_SM_10006detail6reduce28DeviceReduceSingleTileKernelINS2_10policy_hubIN4cuda3std3__45tupleIJblEEEjN6thrust24THRUST_300001_SM_1000_NS8cuda_cub9__find_if7functorIS9_EEE10Policy1000EPS9_SI_iSF_S9_S9_NS7_10__identityEEEvT0_T1_T2_T3_T4_T6_E12temp_storage+72];
	ld.shared.u64 	%rd214, [_ZZN3cub18CUB_300001_SM_10006detail6reduce28DeviceReduceSingleTileKernelINS2_10policy_hubIN4cuda3std3__45tupleIJblEEEjN6thrust24THRUST_300001_SM_1000_NS8cuda_cub9__find_if7functorIS9_EEE10Policy1000EPS9_SI_iSF_S9_S9_NS7_10__identityEEEvT0_T1_T2_T3_T4_T6_E12temp_storage+80];
	setp.eq.s16 	%p69, %rs173, 0;
	setp.eq.s16 	%p70, %rs174, 0;
	min.s64 	%rd215, %rd214, %rd213;
	selp.b16 	%rs175, %rs172, 1, %p70;
	selp.b16 	%rs176, %rs174, %rs175, %p69;
	and.b16  	%rs177, %rs176, 255;
	selp.b64 	%rd216, %rd213, %rd215, %p70;
	selp.b64 	%rd217, %rd214, %rd216, %p69;
	ld.shared.u8 	%rs178, [_ZZN3cub18CUB_300001_SM_10006detail6reduce28DeviceReduceSingleTileKernelINS2_10policy_hubIN4cuda3std3__45tupleIJblEEEjN6thrust24THRUST_300001_SM_1000_NS8cuda_cub9__find_if7functorIS9_EEE10Policy1000EPS9_SI_iSF_S9_S9_NS7_10__identityEEEvT0_T1_T2_T3_T4_T6_E12temp_storage+88];
	ld.shared.u64 	%rd218, [_ZZN3cub18CUB_300001_SM_10006detail6reduce28DeviceReduceSingleTileKernelINS2_10policy_hubIN4cuda3std3__45tupleIJblEEEjN6thrust24THRUST_300001_SM_1000_NS8cuda_cub9__find_if7functorIS9_EEE10Policy1000EPS9_SI_iSF_S9_S9_NS7_10__identityEEEvT0_T1_T2_T3_T4_T6_E12temp_storage+96];
	setp.eq.s16 	%p71, %rs177, 0;
	setp.eq.s16 	%p72, %rs178, 0;
	min.s64 	%rd219, %rd218, %rd217;
	selp.b16 	%rs179, %rs176, 1, %p72;
	selp.b16 	%rs180, %rs178, %rs179, %p71;
	and.b16  	%rs181, %rs180, 255;
	selp.b64 	%rd220, %rd217, %rd219, %p72;
	selp.b64 	%rd221, %rd218, %rd220, %p71;
	ld.shared.u8 	%rs182, [_ZZN3cub18CUB_300001_SM_10006detail6reduce28DeviceReduceSingleTileKernelINS2_10policy_hubIN4cuda3std3__45tupleIJblEEEjN6thrust24THRUST_300001_SM_1000_NS8cuda_cub9__find_if7functorIS9_EEE10Policy1000EPS9_SI_iSF_S9_S9_NS7_10__identityEEEvT0_T1_T2_T3_T4_T6_E12temp_storage+104];
	ld.shared.u64 	%rd222, [_ZZN3cub18CUB_300001_SM_10006detail6reduce28DeviceReduceSingleTileKernelINS2_10policy_hubIN4cuda3std3__45tupleIJblEEEjN6thrust24THRUST_300001_SM_1000_NS8cuda_cub9__find_if7functorIS9_EEE10Policy1000EPS9_SI_iSF_S9_S9_NS7_10__identityEEEvT0_T1_T2_T3_T4_T6_E12temp_storage+112];
	setp.eq.s16 	%p73, %rs181, 0;
	setp.eq.s16 	%p74, %rs182, 0;
	min.s64 	%rd223, %rd222, %rd221;
	selp.b16 	%rs183, %rs180, 1, %p74;
	selp.b16 	%rs184, %rs182, %rs183, %p73;
	and.b16  	%rs185, %rs184, 255;
	selp.b64 	%rd224, %rd221, %rd223, %p74;
	selp.b64 	%rd225, %rd222, %rd224, %p73;
	ld.shared.u8 	%rs186, [_ZZN3cub18CUB_300001_SM_10006detail6reduce28DeviceReduceSingleTileKernelINS2_10policy_hubIN4cuda3std3__45tupleIJblEEEjN6thrust24THRUST_300001_SM_1000_NS8cuda_cub9__find_if7functorIS9_EEE10Policy1000EPS9_SI_iSF_S9_S9_NS7_10__identityEEEvT0_T1_T2_T3_T4_T6_E12temp_storage+120];
	ld.shared.u64 	%rd226, [_ZZN3cub18CUB_300001_SM_10006detail6reduce28DeviceReduceSingleTileKernelINS2_10policy_hubIN4cuda3std3__45tupleIJblEEEjN6thrust24THRUST_300001_SM_1000_NS8cuda_cub9__find_if7functorIS9_EEE10Policy1000EPS9_SI_iSF_S9_S9_NS7_10__identityEEEvT0_T1_T2_T3_T4_T6_E12temp_storage+128];
	setp.eq.s16 	%p75, %rs185, 0;
	setp.eq.s16 	%p76, %rs186, 0;
	min.s64 	%rd227, %rd226, %rd225;
	selp.b16 	%rs187, %rs184, 1, %p76;
	selp.b16 	%rs311, %rs186, %rs187, %p75;
	selp.b64 	%rd228, %rd225, %rd227, %p76;
	selp.b64 	%rd329, %rd226, %rd228, %p75;
$L__BB3_110:
	mov.u32 	%r391, %tid.x;
	setp.ne.s32 	%p184, %r391, 0;
	@%p184 bra 	$L__BB3_112;
	setp.eq.s16 	%p185, %rs82, 0;
	and.b16  	%rs302, %rs311, 255;
	setp.eq.s16 	%p186, %rs302, 0;
	min.s64 	%rd319, %rd329, %rd106;
	selp.b16 	%rs303, %rs82, 1, %p186;
	selp.b16 	%rs304, %rs311, %rs303, %p185;
	selp.b64 	%rd320, %rd106, %rd319, %p186;
	selp.b64 	%rd321, %rd329, %rd320, %p185;
	st.global.u8 	[%rd1], %rs304;
	st.global.u64 	[%rd1+8], %rd321;
$L__BB3_112:
	ret;

}
	// .globl	_ZN3cub18CUB_300001_SM_10006detail6reduce28DeviceReduceSingleTileKernelINS2_10policy_hubIN4cuda3std3__45tupleIJblEEEyN6thrust24THRUST_300001_SM_1000_NS8cuda_cub9__find_if7functorIS9_EEE10Policy1000ENSB_12zip_iteratorINS8_IJNSD_26transform_input_iterator_tIbNSB_6detail15normal_iteratorINSB_10device_ptrIiEEEE17greater_than_fourEENSB_17counting_iteratorIlNSB_11use_defaultESS_SS_EEEEEEEPS9_ySF_S9_S9_NS7_10__identityEEEvT0_T1_T2_T3_T4_T6_
.visible .entry _ZN3cub18CUB_300001_SM_10006detail6reduce28DeviceReduceSingleTileKernelINS2_10policy_hubIN4cuda3std3__45tupleIJblEEEyN6thrust24THRUST_300001_SM_1000_NS8cuda_cub9__find_if7functorIS9_EEE10Policy1000ENSB_12zip_iteratorINS8_IJNSD_26transform_input_iterator_tIbNSB_6detail15normal_iteratorINSB_10device_ptrIiEEEE17greater_than_fourEENSB_17counting_iteratorIlNSB_11use_defaultESS_SS_EEEEEEEPS9_ySF_S9_S9_NS7_10__identityEEEvT0_T1_T2_T3_T4_T6_(
	.param .align 8 .b8 _ZN3cub18CUB_300001_SM_10006detail6reduce28DeviceReduceSingleTileKernelINS2_10policy_hubIN4cuda3std3__45tupleIJblEEEyN6thrust24THRUST_300001_SM_1000_NS8cuda_cub9__find_if7functorIS9_EEE10Policy1000ENSB_12zip_iteratorINS8_IJNSD_26transform_input_iterator_tIbNSB_6detail15normal_iteratorINSB_10device_ptrIiEEEE17greater_than_fourEENSB_17counting_iteratorIlNSB_11use_defaultESS_SS_EEEEEEEPS9_ySF_S9_S9_NS7_10__identityEEEvT0_T1_T2_T3_T4_T6__param_0[24],
	.param .u64 .ptr .align 1 _ZN3cub18CUB_300001_SM_10006detail6reduce28DeviceReduceSingleTileKernelINS2_10policy_hubIN4cuda3std3__45tupleIJblEEEyN6thrust24THRUST_300001_SM_1000_NS8cuda_cub9__find_if7functorIS9_EEE10Policy1000ENSB_12zip_iteratorINS8_IJNSD_26transform_input_iterator_tIbNSB_6detail15normal_iteratorINSB_10device_ptrIiEEEE17greater_than_fourEENSB_17counting_iteratorIlNSB_11use_defaultESS_SS_EEEEEEEPS9_ySF_S9_S9_NS7_10__identityEEEvT0_T1_T2_T3_T4_T6__param_1,
	.param .u64 _ZN3cub18CUB_300001_SM_10006detail6reduce28DeviceReduceSingleTileKernelINS2_10policy_hubIN4cuda3std3__45tupleIJblEEEyN6thrust24THRUST_300001_SM_1000_NS8cuda_cub9__find_if7functorIS9_EEE10Policy1000ENSB_12zip_iteratorINS8_IJNSD_26transform_input_iterator_tIbNSB_6detail15normal_iteratorINSB_10device_ptrIiEEEE17greater_than_fourEENSB_17counting_iteratorIlNSB_11use_defaultESS_SS_EEEEEEEPS9_ySF_S9_S9_NS7_10__identityEEEvT0_T1_T2_T3_T4_T6__param_2,
	.param .align 1 .b8 _ZN3cub18CUB_300001_SM_10006detail6reduce28DeviceReduceSingleTileKernelINS2_10policy_hubIN4cuda3std3__45tupleIJblEEEyN6thrust24THRUST_300001_SM_1000_NS8cuda_cub9__find_if7functorIS9_EEE10Policy1000ENSB_12zip_iteratorINS8_IJNSD_26transform_input_iterator_tIbNSB_6detail15normal_iteratorINSB_10device_ptrIiEEEE17greater_than_fourEENSB_17counting_iteratorIlNSB_11use_defaultESS_SS_EEEEEEEPS9_ySF_S9_S9_NS7_10__identityEEEvT0_T1_T2_T3_T4_T6__param_3[1],
	.param .align 8 .b8 _ZN3cub18CUB_300001_SM_10006detail6reduce28DeviceReduceSingleTileKernelINS2_10policy_hubIN4cuda3std3__45tupleIJblEEEyN6thrust24THRUST_300001_SM_1000_NS8cuda_cub9__find_if7functorIS9_EEE10Policy1000ENSB_12zip_iteratorINS8_IJNSD_26transform_input_iterator_tIbNSB_6detail15normal_iteratorINSB_10device_ptrIiEEEE17greater_than_fourEENSB_17counting_iteratorIlNSB_11use_defaultESS_SS_EEEEEEEPS9_ySF_S9_S9_NS7_10__identityEEEvT0_T1_T2_T3_T4_T6__param_4[16],
	.param .align 1 .b8 _ZN3cub18CUB_300001_SM_10006detail6reduce28DeviceReduceSingleTileKernelINS2_10policy_hubIN4cuda3std3__45tupleIJblEEEyN6thrust24THRUST_300001_SM_1000_NS8cuda_cub9__find_if7functorIS9_EEE10Policy1000ENSB_12zip_iteratorINS8_IJNSD_26transform_input_iterator_tIbNSB_6detail15normal_iteratorINSB_10device_ptrIiEEEE17greater_than_fourEENSB_17counting_iteratorIlNSB_11use_defaultESS_SS_EEEEEEEPS9_ySF_S9_S9_NS7_10__identityEEEvT0_T1_T2_T3_T4_T6__param_5[1]
)
.maxntid 256
.minnctapersm 1
{
	.reg .pred 	%p<329>;
	.reg .b16 	%rs<415>;
	.reg .b32 	%r<464>;
	.reg .b64 	%rd<437>;
	// demoted variable
	.shared .align 8 .b8 _ZZN3cub18CUB_300001_SM_10006detail6reduce28DeviceReduceSingleTileKernelINS2_10policy_hubIN4cuda3std3__45tupleIJblEEEyN6thrust24THRUST_300001_SM_1000_NS8cuda_cub9__find_if7functorIS9_EEE10Policy1000ENSB_12zip_iteratorINS8_IJNSD_26transform_input_iterator_tIbNSB_6detail15normal_iteratorINSB_10device_ptrIiEEEE17greater_than_fourEENSB_17counting_iteratorIlNSB_11use_defaultESS_SS_EEEEEEEPS9_ySF_S9_S9_NS7_10__identityEEEvT0_T1_T2_T3_T4_T6_E12temp_storage[152];
	ld.param.u64 	%rd119, [_ZN3cub18CUB_300001_SM_10006detail6reduce28DeviceReduceSingleTileKernelINS2_10policy_hubIN4cuda3std3__45tupleIJblEEEyN6thrust24THRUST_300001_SM_1000_NS8cuda_cub9__find_if7functorIS9_EEE10Policy1000ENSB_12zip_iteratorINS8_IJNSD_26transform_input_iterator_tIbNSB_6detail15normal_iteratorINSB_10device_ptrIiEEEE17greater_than_fourEENSB_17counting_iteratorIlNSB_11use_defaultESS_SS_EEEEEEEPS9_ySF_S9_S9_NS7_10__identityEEEvT0_T1_T2_T3_T4_T6__param_4+8];
	ld.param.u64 	%rd117, [_ZN3cub18CUB_300001_SM_10006detail6reduce28DeviceReduceSingleTileKernelINS2_10policy_hubIN4cuda3std3__45tupleIJblEEEyN6thrust24THRUST_300001_SM_1000_NS8cuda_cub9__find_if7functorIS9_EEE10Policy1000ENSB_12zip_iteratorINS8_IJNSD_26transform_input_iterator_tIbNSB_6detail15normal_iteratorINSB_10device_ptrIiEEEE17greater_than_fourEENSB_17counting_iteratorIlNSB_11use_defaultESS_SS_EEEEEEEPS9_ySF_S9_S9_NS7_10__identityEEEvT0_T1_T2_T3_T4_T6__param_0+16];
	ld.param.u64 	%rd116, [_ZN3cub18CUB_300001_SM_10006detail6reduce28DeviceReduceSingleTileKernelINS2_10policy_hubIN4cuda3std3__45tupleIJblEEEyN6thrust24THRUST_300001_SM_1000_NS8cuda_cub9__find_if7functorIS9_EEE10Policy1000ENSB_12zip_iteratorINS8_IJNSD_26transform_input_iterator_tIbNSB_6detail15normal_iteratorINSB_10device_ptrIiEEEE17greater_than_fourEENSB_17counting_iteratorIlNSB_11use_defaultESS_SS_EEEEEEEPS9_ySF_S9_S9_NS7_10__identityEEEvT0_T1_T2_T3_T4_T6__param_0];
	ld.param.u64 	%rd120, [_ZN3cub18CUB_300001_SM_10006detail6reduce28DeviceReduceSingleTileKernelINS2_10policy_hubIN4cuda3std3__45tupleIJblEEEyN6thrust24THRUST_300001_SM_1000_NS8cuda_cub9__find_if7functorIS9_EEE10Policy1000ENSB_12zip_iteratorINS8_IJNSD_26transform_input_iterator_tIbNSB_6detail15normal_iteratorINSB_10device_ptrIiEEEE17greater_than_fourEENSB_17counting_iteratorIlNSB_11use_defaultESS_SS_EEEEEEEPS9_ySF_S9_S9_NS7_10__identityEEEvT0_T1_T2_T3_T4_T6__param_1];
	ld.param.u64 	%rd118, [_ZN3cub18CUB_300001_SM_10006detail6reduce28DeviceReduceSingleTileKernelINS2_10policy_hubIN4cuda3std3__45tupleIJblEEEyN6thrust24THRUST_300001_SM_1000_NS8cuda_cub9__find_if7functorIS9_EEE10Policy1000ENSB_12zip_iteratorINS8_IJNSD_26transform_input_iterator_tIbNSB_6detail15normal_iteratorINSB_10device_ptrIiEEEE17greater_than_fourEENSB_17counting_iteratorIlNSB_11use_defaultESS_SS_EEEEEEEPS9_ySF_S9_S9_NS7_10__identityEEEvT0_T1_T2_T3_T4_T6__param_2];
	ld.param.u8 	%rs100, [_ZN3cub18CUB_300001_SM_10006detail6reduce28DeviceReduceSingleTileKernelINS2_10policy_hubIN4cuda3std3__45tupleIJblEEEyN6thrust24THRUST_300001_SM_1000_NS8cuda_cub9__find_if7functorIS9_EEE10Policy1000ENSB_12zip_iteratorINS8_IJNSD_26transform_input_iterator_tIbNSB_6detail15normal_iteratorINSB_10device_ptrIiEEEE17greater_than_fourEENSB_17counting_iteratorIlNSB_11use_defaultESS_SS_EEEEEEEPS9_ySF_S9_S9_NS7_10__identityEEEvT0_T1_T2_T3_T4_T6__param_4];
	cvta.to.global.u64 	%rd1, %rd120;
	setp.ne.s64 	%p1, %rd118, 0;
	@%p1 bra 	$L__BB4_3;
	mov.u32 	%r452, %tid.x;
	setp.ne.s32 	%p328, %r452, 0;
	@%p328 bra 	$L__BB4_122;
	st.global.u8 	[%rd1], %rs100;
	st.global.u64 	[%rd1+8], %rd119;
	bra.uni 	$L__BB4_122;
$L__BB4_3:
	cvta.to.global.u64 	%rd2, %rd116;
	setp.gt.u64 	%p2, %rd118, 1023;
	@%p2 bra 	$L__BB4_80;
	cvt.u32.u64 	%r1, %rd118;
	mov.u32 	%r2, %tid.x;
	setp.ge.u32 	%p149, %r2, %r1;
	mov.b16 	%rs383, 0;
	mov.b64 	%rd403, 0;
	mov.u32 	%r456, %r2;
	@%p149 bra 	$L__BB4_6;
	cvt.u64.u32 	%rd265, %r2;
	mul.wide.u32 	%rd266, %r2, 4;
	add.s64 	%rd267, %rd2, %rd266;
	add.s64 	%rd403, %rd117, %rd265;
	ld.global.u32 	%r198, [%rd267];
	setp.gt.s32 	%p150, %r198, 4;
	selp.u16 	%rs383, 1, 0, %p150;
	add.s32 	%r456, %r2, 256;
$L__BB4_6:
	setp.ge.u32 	%p151, %r456, %r1;
	@%p151 bra 	$L__BB4_18;
	not.b32 	%r199, %r456;
	add.s32 	%r5, %r199, %r1;
	shr.u32 	%r200, %r5, 8;
	add.s32 	%r6, %r200, 1;
	and.b32  	%r7, %r6, 7;
	setp.lt.u32 	%p152, %r5, 1792;
	@%p152 bra 	$L__BB4_10;
	and.b32  	%r201, %r6, 33554424;
	neg.s32 	%r454, %r201;
$L__BB4_9:
	.pragma "nounroll";
	cvt.u64.u32 	%rd269, %r456;
	mul.wide.u32 	%rd270, %r456, 4;
	add.s64 	%rd271, %rd2, %rd270;
	add.s64 	%rd272, %rd117, %rd269;
	ld.global.u32 	%r202, [%rd271];
	setp.gt.s32 	%p153, %r202, 4;
	selp.u16 	%rs224, 1, 0, %p153;
	and.b16  	%rs225, %rs383, 255;
	setp.ne.s16 	%p155, %rs225, 0;
	and.pred  	%p156, %p155, %p153;
	min.s64 	%rd273, %rd272, %rd403;
	setp.eq.s16 	%p157, %rs225, 0;
	selp.b64 	%rd274, %rd272, %rd403, %p157;
	selp.b16 	%rs226, %rs224, %rs383, %p157;
	selp.b64 	%rd275, %rd273, %rd274, %p156;
	selp.b16 	%rs227, 1, %rs226, %p156;
	and.b16  	%rs228, %rs227, 255;
	add.s64 	%rd276, %rd272, 256;
	ld.global.u32 	%r203, [%rd271+1024];
	setp.gt.s32 	%p158, %r203, 4;
	selp.u16 	%rs229, 1, 0, %p158;
	setp.ne.s16 	%p160, %rs228, 0;
	and.pred  	%p161, %p160, %p158;
	min.s64 	%rd277, %rd276, %rd275;
	setp.eq.s16 	%p162, %rs228, 0;
	selp.b64 	%rd278, %rd276, %rd275, %p162;
	selp.b16 	%rs230, %rs229, %rs227, %p162;
	selp.b64 	%rd279, %rd277, %rd278, %p161;
	selp.b16 	%rs231, 1, %rs230, %p161;
	and.b16  	%rs232, %rs231, 255;
	add.s64 	%rd280, %rd272, 512;
	ld.global.u32 	%r204, [%rd271+2048];
	setp.gt.s32 	%p163, %r204, 4;
	selp.u16 	%rs233, 1, 0, %p163;
	setp.ne.s16 	%p165, %rs232, 0;
	and.pred  	%p166, %p165, %p163;
	min.s64 	%rd281, %rd280, %rd279;
	setp.eq.s16 	%p167, %rs232, 0;
	selp.b64 	%rd282, %rd280, %rd279, %p167;
	selp.b16 	%rs234, %rs233, %rs231, %p167;
	selp.b64 	%rd283, %rd281, %rd282, %p166;
	selp.b16 	%rs235, 1, %rs234, %p166;
	and.b16  	%rs236, %rs235, 255;
	add.s64 	%rd284, %rd272, 768;
	ld.global.u32 	%r205, [%rd271+3072];
	setp.gt.s32 	%p168, %r205, 4;
	selp.u16 	%rs237, 1, 0, %p168;
	setp.ne.s16 	%p170, %rs236, 0;
	and.pred  	%p171, %p170, %p168;
	min.s64 	%rd285, %rd284, %rd283;
	setp.eq.s16 	%p172, %rs236, 0;
	selp.b64 	%rd286, %rd284, %rd283, %p172;
	selp.b16 	%rs238, %rs237, %rs235, %p172;
	selp.b64 	%rd287, %rd285, %rd286, %p171;
	selp.b16 	%rs239, 1, %rs238, %p171;
	and.b16  	%rs240, %rs239, 255;
	add.s64 	%rd288, %rd272, 1024;
	ld.global.u32 	%r206, [%rd271+4096];
	setp.gt.s32 	%p173, %r206, 4;
	selp.u16 	%rs241, 1, 0, %p173;
	setp.ne.s16 	%p175, %rs240, 0;
	and.pred  	%p176, %p175, %p173;
	min.s64 	%rd289, %rd288, %rd287;
	setp.eq.s16 	%p177, %rs240, 0;
	selp.b64 	%rd290, %rd288, %rd287, %p177;
	selp.b16 	%rs242, %rs241, %rs239, %p177;
	selp.b64 	%rd291, %rd289, %rd290, %p176;
	selp.b16 	%rs243, 1, %rs242, %p176;
	and.b16  	%rs244, %rs243, 255;
	add.s64 	%rd292, %rd272, 1280;
	ld.global.u32 	%r207, [%rd271+5120];
	setp.gt.s32 	%p178, %r207, 4;
	selp.u16 	%rs245, 1, 0, %p178;
	setp.ne.s16 	%p180, %rs244, 0;
	and.pred  	%p181, %p180, %p178;
	min.s64 	%rd293, %rd292, %rd291;
	setp.eq.s16 	%p182, %rs244, 0;
	selp.b64 	%rd294, %rd292, %rd291, %p182;
	selp.b16 	%rs246, %rs245, %rs243, %p182;
	selp.b64 	%rd295, %rd293, %rd294, %p181;
	selp.b16 	%rs247, 1, %rs246, %p181;
	and.b16  	%rs248, %rs247, 255;
	add.s64 	%rd296, %rd272, 1536;
	ld.global.u32 	%r208, [%rd271+6144];
	setp.gt.s32 	%p183, %r208, 4;
	selp.u16 	%rs249, 1, 0, %p183;
	setp.ne.s16 	%p185, %rs248, 0;
	and.pred  	%p186, %p185, %p183;
	min.s64 	%rd297, %rd296, %rd295;
	setp.eq.s16 	%p187, %rs248, 0;
	selp.b64 	%rd298, %rd296, %rd295, %p187;
	selp.b16 	%rs250, %rs249, %rs247, %p187;
	selp.b64 	%rd299, %rd297, %rd298, %p186;
	selp.b16 	%rs251, 1, %rs250, %p186;
	and.b16  	%rs252, %rs251, 255;
	add.s64 	%rd300, %rd272, 1792;
	ld.global.u32 	%r209, [%rd271+7168];
	setp.gt.s32 	%p188, %r209, 4;
	selp.u16 	%rs253, 1, 0, %p188;
	setp.ne.s16 	%p190, %rs252, 0;
	and.pred  	%p191, %p190, %p188;
	min.s64 	%rd301, %rd300, %rd299;
	setp.eq.s16 	%p192, %rs252, 0;
	selp.b64 	%rd302, %rd300, %rd299, %p192;
	selp.b16 	%rs254, %rs253, %rs251, %p192;
	selp.b64 	%rd403, %rd301, %rd302, %p191;
	selp.b16 	%rs383, 1, %rs254, %p191;
	add.s32 	%r456, %r456, 2048;
	add.s32 	%r454, %r454, 8;
	setp.ne.s32 	%p193, %r454, 0;
	@%p193 bra 	$L__BB4_9;
$L__BB4_10:
	setp.eq.s32 	%p194, %r7, 0;
	@%p194 bra 	$L__BB4_18;
	setp.lt.u32 	%p195, %r7, 4;
	@%p195 bra 	$L__BB4_13;
	cvt.u64.u32 	%rd304, %r456;
	mul.wide.u32 	%rd305, %r456, 4;
	add.s64 	%rd306, %rd2, %rd305;
	add.s64 	%rd307, %rd117, %rd304;
	ld.global.u32 	%r210, [%rd306];
	setp.gt.s32 	%p196, %r210, 4;
	selp.u16 	%rs256, 1, 0, %p196;
	and.b16  	%rs257, %rs383, 255;
	setp.ne.s16 	%p198, %rs257, 0;
	and.pred  	%p199, %p198, %p196;
	min.s64 	%rd308, %rd307, %rd403;
	setp.eq.s16 	%p200, %rs257, 0;
	selp.b64 	%rd309, %rd307, %rd403, %p200;
	selp.b16 	%rs258, %rs256, %rs383, %p200;
	selp.b64 	%rd310, %rd308, %rd309, %p199;
	selp.b16 	%rs259, 1, %rs258, %p199;
	and.b16  	%rs260, %rs259, 255;
	add.s32 	%r211, %r456, 256;
	cvt.u64.u32 	%rd311, %r211;
	add.s64 	%rd312, %rd117, %rd311;
	ld.global.u32 	%r212, [%rd306+1024];
	setp.gt.s32 	%p201, %r212, 4;
	selp.u16 	%rs261, 1, 0, %p201;
	setp.ne.s16 	%p203, %rs260, 0;
	and.pred  	%p204, %p203, %p201;
	min.s64 	%rd313, %rd312, %rd310;
	setp.eq.s16 	%p205, %rs260, 0;
	selp.b64 	%rd314, %rd312, %rd310, %p205;
	selp.b16 	%rs262, %rs261, %rs259, %p205;
	selp.b64 	%rd315, %rd313, %rd314, %p204;
	selp.b16 	%rs263, 1, %rs262, %p204;
	and.b16  	%rs264, %rs263, 255;
	add.s32 	%r213, %r456, 512;
	cvt.u64.u32 	%rd316, %r213;
	add.s64 	%rd317, %rd117, %rd316;
	ld.global.u32 	%r214, [%rd306+2048];
	setp.gt.s32 	%p206, %r214, 4;
	selp.u16 	%rs265, 1, 0, %p206;
	setp.ne.s16 	%p208, %rs264, 0;
	and.pred  	%p209, %p208, %p206;
	min.s64 	%rd318, %rd317, %rd315;
	setp.eq.s16 	%p210, %rs264, 0;
	selp.b64 	%rd319, %rd317, %rd315, %p210;
	selp.b16 	%rs266, %rs265, %rs263, %p210;
	selp.b64 	%rd320, %rd318, %rd319, %p209;
	selp.b16 	%rs267, 1, %rs266, %p209;
	and.b16  	%rs268, %rs267, 255;
	add.s32 	%r215, %r456, 768;
	cvt.u64.u32 	%rd321, %r215;
	add.s64 	%rd322, %rd117, %rd321;
	ld.global.u32 	%r216, [%rd306+3072];
	setp.gt.s32 	%p211, %r216, 4;
	selp.u16 	%rs269, 1, 0, %p211;
	setp.ne.s16 	%p213, %rs268, 0;
	and.pred  	%p214, %p213, %p211;
	min.s64 	%rd323, %rd322, %rd320;
	setp.eq.s16 	%p215, %rs268, 0;
	selp.b64 	%rd324, %rd322, %rd320, %p215;
	selp.b16 	%rs270, %rs269, %rs267, %p215;
	selp.b64 	%rd403, %rd323, %rd324, %p214;
	selp.b16 	%rs383, 1, %rs270, %p214;
	add.s32 	%r456, %r456, 1024;
$L__BB4_13:
	and.b32  	%r217, %r6, 3;
	setp.eq.s32 	%p216, %r217, 0;
	@%p216 bra 	$L__BB4_18;
	setp.eq.s32 	%p217, %r217, 1;
	@%p217 bra 	$L__BB4_16;
	cvt.u64.u32 	%rd326, %r456;
	mul.wide.u32 	%rd327, %r456, 4;
	add.s64 	%rd328, %rd2, %rd327;
	add.s64 	%rd329, %rd117, %rd326;
	ld.global.u32 	%r218, [%rd328];
	setp.gt.s32 	%p218, %r218, 4;
	selp.u16 	%rs272, 1, 0, %p218;
	and.b16  	%rs273, %rs383, 255;
	setp.ne.s16 	%p220, %rs273, 0;
	and.pred  	%p221, %p220, %p218;
	min.s64 	%rd330, %rd329, %rd403;
	setp.eq.s16 	%p222, %rs273, 0;
	selp.b64 	%rd331, %rd329, %rd403, %p222;
	selp.b16 	%rs274, %rs272, %rs383, %p222;
	selp.b64 	%rd332, %rd330, %rd331, %p221;
	selp.b16 	%rs275, 1, %rs274, %p221;
	and.b16  	%rs276, %rs275, 255;
	add.s32 	%r219, %r456, 256;
	cvt.u64.u32 	%rd333, %r219;
	add.s64 	%rd334, %rd117, %rd333;
	ld.global.u32 	%r220, [%rd328+1024];
	setp.gt.s32 	%p223, %r220, 4;
	selp.u16 	%rs277, 1, 0, %p223;
	setp.ne.s16 	%p225, %rs276, 0;
	and.pred  	%p226, %p225, %p223;
	min.s64 	%rd335, %rd334, %rd332;
	setp.eq.s16 	%p227, %rs276, 0;
	selp.b64 	%rd336, %rd334, %rd332, %p227;
	selp.b16 	%rs278, %rs277, %rs275, %p227;
	selp.b64 	%rd403, %rd335, %rd336, %p226;
	selp.b16 	%rs383, 1, %rs278, %p226;
	add.s32 	%r456, %r456, 512;
$L__BB4_16:
	and.b32  	%r221, %r5, 256;
	setp.ne.s32 	%p228, %r221, 0;
	@%p228 bra 	$L__BB4_18;
	cvt.u64.u32 	%rd337, %r456;
	mul.wide.u32 	%rd338, %r456, 4;
	add.s64 	%rd339, %rd2, %rd338;
	add.s64 	%rd340, %rd117, %rd337;
	ld.global.u32 	%r222, [%rd339];
	setp.gt.s32 	%p229, %r222, 4;
	selp.u16 	%rs279, 1, 0, %p229;
	and.b16  	%rs280, %rs383, 255;
	setp.ne.s16 	%p231, %rs280, 0;
	and.pred  	%p232, %p231, %p229;
	min.s64 	%rd341, %rd340, %rd403;
	setp.eq.s16 	%p233, %rs280, 0;
	selp.b64 	%rd342, %rd340, %rd403, %p233;
	selp.b16 	%rs281, %rs279, %rs383, %p233;
	selp.b64 	%rd403, %rd341, %rd342, %p232;
	selp.b16 	%rs383, 1, %rs281, %p232;
$L__BB4_18:
	setp.lt.u64 	%p234, %rd118, 256;
	@%p234 bra 	$L__BB4_43;
	// begin inline asm
	mov.u32 %r341, %laneid;
	// end inline asm
	cvt.u32.u16 	%r362, %rs383;
	and.b32  	%r343, %r362, 255;
	mov.b32 	%r359, 1;
	mov.b32 	%r360, 31;
	mov.b32 	%r361, -1;
	// begin inline asm
	shfl.sync.down.b32 %r342, %r343, %r359, %r360, %r361;
	// end inline asm
	// begin inline asm
	shfl.sync.down.b32 %r347, %r348, %r359, %r360, %r361;
	// end inline asm
	mov.b64 	{%r353, %r358}, %rd403;
	// begin inline asm
	shfl.sync.down.b32 %r352, %r353, %r359, %r360, %r361;
	// end inline asm
	// begin inline asm
	shfl.sync.down.b32 %r357, %r358, %r359, %r360, %r361;
	// end inline asm
	mov.b64 	%rd18, {%r352, %r357};
	cvt.u16.u32 	%rs15, %r342;
	setp.gt.s32 	%p284, %r341, 30;
	@%p284 bra 	$L__BB4_23;
	and.b16  	%rs323, %rs383, 255;
	setp.eq.s16 	%p285, %rs323, 0;
	and.b16  	%rs324, %rs15, 255;
	setp.eq.s16 	%p286, %rs324, 0;
	or.pred  	%p287, %p285, %p286;
	@%p287 bra 	$L__BB4_22;
	min.s64 	%rd403, %rd18, %rd403;
	mov.b16 	%rs383, 1;
	bra.uni 	$L__BB4_23;
$L__BB4_22:
	setp.eq.s16 	%p288, %rs323, 0;
	selp.b64 	%rd403, %rd18, %rd403, %p288;
	selp.b16 	%rs383, %rs15, %rs383, %p288;
$L__BB4_23:
	cvt.u32.u16 	%r383, %rs383;
	and.b32  	%r364, %r383, 255;
	mov.b32 	%r380, 2;
	mov.b32 	%r381, 31;
	mov.b32 	%r382, -1;
	// begin inline asm
	shfl.sync.down.b32 %r363, %r364, %r380, %r381, %r382;
	// end inline asm
	// begin inline asm
	shfl.sync.down.b32 %r368, %r369, %r380, %r381, %r382;
	// end inline asm
	mov.b64 	{%r374, %r379}, %rd403;
	// begin inline asm
	shfl.sync.down.b32 %r373, %r374, %r380, %r381, %r382;
	// end inline asm
	// begin inline asm
	shfl.sync.down.b32 %r378, %r379, %r380, %r381, %r382;
	// end inline asm
	mov.b64 	%rd22, {%r373, %r378};
	cvt.u16.u32 	%rs18, %r363;
	setp.gt.s32 	%p289, %r341, 29;
	@%p289 bra 	$L__BB4_27;
	and.b16  	%rs327, %rs383, 255;
	setp.eq.s16 	%p290, %rs327, 0;
	and.b16  	%rs328, %rs18, 255;
	setp.eq.s16 	%p291, %rs328, 0;
	or.pred  	%p292, %p290, %p291;
	@%p292 bra 	$L__BB4_26;
	min.s64 	%rd403, %rd22, %rd403;
	mov.b16 	%rs383, 1;
	bra.uni 	$L__BB4_27;
$L__BB4_26:
	setp.eq.s16 	%p293, %rs327, 0;
	selp.b64 	%rd403, %rd22, %rd403, %p293;
	selp.b16 	%rs383, %rs18, %rs383, %p293;
$L__BB4_27:
	cvt.u32.u16 	%r404, %rs383;
	and.b32  	%r385, %r404, 255;
	mov.b32 	%r401, 4;
	mov.b32 	%r402, 31;
	mov.b32 	%r403, -1;
	// begin inline asm
	shfl.sync.down.b32 %r384, %r385, %r401, %r402, %r403;
	// end inline asm
	// begin inline asm
	shfl.sync.down.b32 %r389, %r390, %r401, %r402, %r403;
	// end inline asm
	mov.b64 	{%r395, %r400}, %rd403;
	// begin inline asm
	shfl.sync.down.b32 %r394, %r395, %r401, %r402, %r403;
	// end inline asm
	// begin inline asm
	shfl.sync.down.b32 %r399, %r400, %r401, %r402, %r403;
	// end inline asm
	mov.b64 	%rd26, {%r394, %r399};
	cvt.u16.u32 	%rs21, %r384;
	setp.gt.s32 	%p294, %r341, 27;
	@%p294 bra 	$L__BB4_31;
	and.b16  	%rs331, %rs383, 255;
	setp.eq.s16 	%p295, %rs331, 0;
	and.b16  	%rs332, %rs21, 255;
	setp.eq.s16 	%p296, %rs332, 0;
	or.pred  	%p297, %p295, %p296;
	@%p297 bra 	$L__BB4_30;
	min.s64 	%rd403, %rd26, %rd403;
	mov.b16 	%rs383, 1;
	bra.uni 	$L__BB4_31;
$L__BB4_30:
	setp.eq.s16 	%p298, %rs331, 0;
	selp.b64 	%rd403, %rd26, %rd403, %p298;
	selp.b16 	%rs383, %rs21, %rs383, %p298;
$L__BB4_31:
	cvt.u32.u16 	%r425, %rs383;
	and.b32  	%r406, %r425, 255;
	mov.b32 	%r422, 8;
	mov.b32 	%r423, 31;
	mov.b32 	%r424, -1;
	// begin inline asm
	shfl.sync.down.b32 %r405, %r406, %r422, %r423, %r424;
	// end inline asm
	// begin inline asm
	shfl.sync.down.b32 %r410, %r411, %r422, %r423, %r424;
	// end inline asm
	mov.b64 	{%r416, %r421}, %rd403;
	// begin inline asm
	shfl.sync.down.b32 %r415, %r416, %r422, %r423, %r424;
	// end inline asm
	// begin inline asm
	shfl.sync.down.b32 %r420, %r421, %r422, %r423, %r424;
	// end inline asm
	mov.b64 	%rd30, {%r415, %r420};
	cvt.u16.u32 	%rs24, %r405;
	setp.gt.s32 	%p299, %r341, 23;
	@%p299 bra 	$L__BB4_35;
	and.b16  	%rs335, %rs383, 255;
	setp.eq.s16 	%p300, %rs335, 0;
	and.b16  	%rs336, %rs24, 255;
	setp.eq.s16 	%p301, %rs336, 0;
	or.pred  	%p302, %p300, %p301;
	@%p302 bra 	$L__BB4_34;
	min.s64 	%rd403, %rd30, %rd403;
	mov.b16 	%rs383, 1;
	bra.uni 	$L__BB4_35;
$L__BB4_34:
	setp.eq.s16 	%p303, %rs335, 0;
	selp.b64 	%rd403, %rd30, %rd403, %p303;
	selp.b16 	%rs383, %rs24, %rs383, %p303;
$L__BB4_35:
	cvt.u32.u16 	%r446, %rs383;
	and.b32  	%r427, %r446, 255;
	mov.b32 	%r443, 16;
	mov.b32 	%r444, 31;
	mov.b32 	%r445, -1;
	// begin inline asm
	shfl.sync.down.b32 %r426, %r427, %r443, %r444, %r445;
	// end inline asm
	// begin inline asm
	shfl.sync.down.b32 %r431, %r432, %r443, %r444, %r445;
	// end inline asm
	mov.b64 	{%r437, %r442}, %rd403;
	// begin inline asm
	shfl.sync.down.b32 %r436, %r437, %r443, %r444, %r445;
	// end inline asm
	// begin inline asm
	shfl.sync.down.b32 %r441, %r442, %r443, %r444, %r445;
	// end inline asm
	mov.b64 	%rd34, {%r436, %r441};
	cvt.u16.u32 	%rs27, %r426;
	setp.gt.s32 	%p304, %r341, 15;
	@%p304 bra 	$L__BB4_39;
	and.b16  	%rs339, %rs383, 255;
	setp.eq.s16 	%p305, %rs339, 0;
	and.b16  	%rs340, %rs27, 255;
	setp.eq.s16 	%p306, %rs340, 0;
	or.pred  	%p307, %p305, %p306;
	@%p307 bra 	$L__BB4_38;
	min.s64 	%rd403, %rd34, %rd403;
	mov.b16 	%rs383, 1;
	bra.uni 	$L__BB4_39;
$L__BB4_38:
	setp.eq.s16 	%p308, %rs339, 0;
	selp.b16 	%rs383, %rs27, %rs383, %p308;
	selp.b64 	%rd403, %rd34, %rd403, %p308;
$L__BB4_39:
	setp.ne.s32 	%p309, %r341, 0;
	@%p309 bra 	$L__BB4_41;
	shr.u32 	%r447, %r2, 1;
	and.b32  	%r448, %r447, 496;
	mov.u32 	%r449, _ZZN3cub18CUB_300001_SM_10006detail6reduce28DeviceReduceSingleTileKernelINS2_10policy_hubIN4cuda3std3__45tupleIJblEEEyN6thrust24THRUST_300001_SM_1000_NS8cuda_cub9__find_if7functorIS9_EEE10Policy1000ENSB_12zip_iteratorINS8_IJNSD_26transform_input_iterator_tIbNSB_6detail15normal_iteratorINSB_10device_ptrIiEEEE17greater_than_fourEENSB_17counting_iteratorIlNSB_11use_defaultESS_SS_EEEEEEEPS9_ySF_S9_S9_NS7_10__identityEEEvT0_T1_T2_T3_T4_T6_E12temp_storage;
	add.s32 	%r450, %r449, %r448;
	st.shared.u8 	[%r450+8], %rs383;
	st.shared.u64 	[%r450+16], %rd403;
$L__BB4_41:
	bar.sync 	0;
	setp.ne.s32 	%p310, %r2, 0;
	@%p310 bra 	$L__BB4_120;
	ld.shared.u8 	%rs343, [_ZZN3cub18CUB_300001_SM_10006detail6reduce28DeviceReduceSingleTileKernelINS2_10policy_hubIN4cuda3std3__45tupleIJblEEEyN6thrust24THRUST_300001_SM_1000_NS8cuda_cub9__find_if7functorIS9_EEE10Policy1000ENSB_12zip_iteratorINS8_IJNSD_26transform_input_iterator_tIbNSB_6detail15normal_iteratorINSB_10device_ptrIiEEEE17greater_than_fourEENSB_17counting_iteratorIlNSB_11use_defaultESS_SS_EEEEEEEPS9_ySF_S9_S9_NS7_10__identityEEEvT0_T1_T2_T3_T4_T6_E12temp_storage+24];
	ld.shared.u64 	%rd364, [_ZZN3cub18CUB_300001_SM_10006detail6reduce28DeviceReduceSingleTileKernelINS2_10policy_hubIN4cuda3std3__45tupleIJblEEEyN6thrust24THRUST_300001_SM_1000_NS8cuda_cub9__find_if7functorIS9_EEE10Policy1000ENSB_12zip_iteratorINS8_IJNSD_26transform_input_iterator_tIbNSB_6detail15normal_iteratorINSB_10device_ptrIiEEEE17greater_than_fourEENSB_17counting_iteratorIlNSB_11use_defaultESS_SS_EEEEEEEPS9_ySF_S9_S9_NS7_10__identityEEEvT0_T1_T2_T3_T4_T6_E12temp_storage+32];
	and.b16  	%rs344, %rs383, 255;
	setp.eq.s16 	%p311, %rs344, 0;
	setp.eq.s16 	%p312, %rs343, 0;
	min.s64 	%rd365, %rd364, %rd403;
	selp.b16 	%rs345, %rs383, 1, %p312;
	selp.b16 	%rs346, %rs343, %rs345, %p311;
	and.b16  	%rs347, %rs346, 255;
	selp.b64 	%rd366, %rd403, %rd365, %p312;
	selp.b64 	%rd367, %rd364, %rd366, %p311;
	ld.shared.u8 	%rs348, [_ZZN3cub18CUB_300001_SM_10006detail6reduce28DeviceReduceSingleTileKernelINS2_10policy_hubIN4cuda3std3__45tupleIJblEEEyN6thrust24THRUST_300001_SM_1000_NS8cuda_cub9__find_if7functorIS9_EEE10Policy1000ENSB_12zip_iteratorINS8_IJNSD_26transform_input_iterator_tIbNSB_6detail15normal_iteratorINSB_10device_ptrIiEEEE17greater_than_fourEENSB_17counting_iteratorIlNSB_11use_defaultESS_SS_EEEEEEEPS9_ySF_S9_S9_NS7_10__identityEEEvT0_T1_T2_T3_T4_T6_E12temp_storage+40];
	ld.shared.u64 	%rd368, [_ZZN3cub18CUB_300001_SM_10006detail6reduce28DeviceReduceSingleTileKernelINS2_10policy_hubIN4cuda3std3__45tupleIJblEEEyN6thrust24THRUST_300001_SM_1000_NS8cuda_cub9__find_if7functorIS9_EEE10Policy1000ENSB_12zip_iteratorINS8_IJNSD_26transform_input_iterator_tIbNSB_6detail15normal_iteratorINSB_10device_ptrIiEEEE17greater_than_fourEENSB_17counting_iteratorIlNSB_11use_defaultESS_SS_EEEEEEEPS9_ySF_S9_S9_NS7_10__identityEEEvT0_T1_T2_T3_T4_T6_E12temp_storage+48];
	setp.eq.s16 	%p313, %rs347, 0;
	setp.eq.s16 	%p314, %rs348, 0;
	min.s64 	%rd369, %rd368, %rd367;
	selp.b16 	%rs349, %rs346, 1, %p314;
	selp.b16 	%rs350, %rs348, %rs349, %p313;
	and.b16  	%rs351, %rs350, 255;
	selp.b64 	%rd370, %rd367, %rd369, %p314;
	selp.b64 	%rd371, %rd368, %rd370, %p313;
	ld.shared.u8 	%rs352, [_ZZN3cub18CUB_300001_SM_10006detail6reduce28DeviceReduceSingleTileKernelINS2_10policy_hubIN4cuda3std3__45tupleIJblEEEyN6thrust24THRUST_300001_SM_1000_NS8cuda_cub9__find_if7functorIS9_EEE10Policy1000ENSB_12zip_iteratorINS8_IJNSD_26transform_input_iterator_tIbNSB_6detail15normal_iteratorINSB_10device_ptrIiEEEE17greater_than_fourEENSB_17counting_iteratorIlNSB_11use_defaultESS_SS_EEEEEEEPS9_ySF_S9_S9_NS7_10__identityEEEvT0_T1_T2_T3_T4_T6_E12temp_storage+56];
	ld.shared.u64 	%rd372, [_ZZN3cub18CUB_300001_SM_10006detail6reduce28DeviceReduceSingleTileKernelINS2_10policy_hubIN4cuda3std3__45tupleIJblEEEyN6thrust24THRUST_300001_SM_1000_NS8cuda_cub9__find_if7functorIS9_EEE10Policy1000ENSB_12zip_iteratorINS8_IJNSD_26transform_input_iterator_tIbNSB_6detail15normal_iteratorINSB_10device_ptrIiEEEE17greater_than_fourEENSB_17counting_iteratorIlNSB_11use_defaultESS_SS_EEEEEEEPS9_ySF_S9_S9_NS7_10__identityEEEvT0_T1_T2_T3_T4_T6_E12temp_storage+64];
	setp.eq.s16 	%p315, %rs351, 0;
	setp.eq.s16 	%p316, %rs352, 0;
	min.s64 	%rd373, %rd372, %rd371;
	selp.b16 	%rs353, %rs350, 1, %p316;
	selp.b16 	%rs354, %rs352, %rs353, %p315;
	and.b16  	%rs355, %rs354, 255;
	selp.b64 	%rd374, %rd371, %rd373, %p316;
	selp.b64 	%rd375, %rd372, %rd374, %p315;
	ld.shared.u8 	%rs356, [_ZZN3cub18CUB_300001_SM_10006detail6reduce28DeviceReduceSingleTileKernelINS2_10policy_hubIN4cuda3std3__45tupleIJblEEEyN6thrust24THRUST_300001_SM_1000_NS8cuda_cub9__find_if7functorIS9_EEE10Policy1000ENSB_12zip_iteratorINS8_IJNSD_26transform_input_iterator_tIbNSB_6detail15normal_iteratorINSB_10device_ptrIiEEEE17greater_than_fourEENSB_17counting_iteratorIlNSB_11use_defaultESS_SS_EEEEEEEPS9_ySF_S9_S9_NS7_10__identityEEEvT0_T1_T2_T3_T4_T6_E12temp_storage+72];
	ld.shared.u64 	%rd376, [_ZZN3cub18CUB_300001_SM_10006detail6reduce28DeviceReduceSingleTileKernelINS2_10policy_hubIN4cuda3std3__45tupleIJblEEEyN6thrust24THRUST_300001_SM_1000_NS8cuda_cub9__find_if7functorIS9_EEE10Policy1000ENSB_12zip_iteratorINS8_IJNSD_26transform_input_iterator_tIbNSB_6detail15normal_iteratorINSB_10device_ptrIiEEEE17greater_than_fourEENSB_17counting_iteratorIlNSB_11use_defaultESS_SS_EEEEEEEPS9_ySF_S9_S9_NS7_10__identityEEEvT0_T1_T2_T3_T4_T6_E12temp_storage+80];
	setp.eq.s16 	%p317, %rs355, 0;
	setp.eq.s16 	%p318, %rs356, 0;
	min.s64 	%rd377, %rd376, %rd375;
	selp.b16 	%rs357, %rs354, 1, %p318;
	selp.b16 	%rs358, %rs356, %rs357, %p317;
	and.b16  	%rs359, %rs358, 255;
	selp.b64 	%rd378, %rd375, %rd377, %p318;
	selp.b64 	%rd379, %rd376, %rd378, %p317;
	ld.shared.u8 	%rs360, [_ZZN3cub18CUB_300001_SM_10006detail6reduce28DeviceReduceSingleTileKernelINS2_10policy_hubIN4cuda3std3__45tupleIJblEEEyN6thrust24THRUST_300001_SM_1000_NS8cuda_cub9__find_if7functorIS9_EEE10Policy1000ENSB_12zip_iteratorINS8_IJNSD_26transform_input_iterator_tIbNSB_6detail15normal_iteratorINSB_10device_ptrIiEEEE17greater_than_fourEENSB_17counting_iteratorIlNSB_11use_defaultESS_SS_EEEEEEEPS9_ySF_S9_S9_NS7_10__identityEEEvT0_T1_T2_T3_T4_T6_E12temp_storage+88];
	ld.shared.u64 	%rd380, [_ZZN3cub18CUB_300001_SM_10006detail6reduce28DeviceReduceSingleTileKernelINS2_10policy_hubIN4cuda3std3__45tupleIJblEEEyN6thrust24THRUST_300001_SM_1000_NS8cuda_cub9__find_if7functorIS9_EEE10Policy1000ENSB_12zip_iteratorINS8_IJNSD_26transform_input_iterator_tIbNSB_6detail15normal_iteratorINSB_10device_ptrIiEEEE17greater_than_fourEENSB_17counting_iteratorIlNSB_11use_defaultESS_SS_EEEEEEEPS9_ySF_S9_S9_NS7_10__identityEEEvT0_T1_T2_T3_T4_T6_E12temp_storage+96];
	setp.eq.s16 	%p319, %rs359, 0;
	setp.eq.s16 	%p320, %rs360, 0;
	min.s64 	%rd381, %rd380, %rd379;
	selp.b16 	%rs361, %rs358, 1, %p320;
	selp.b16 	%rs362, %rs360, %rs361, %p319;
	and.b16  	%rs363, %rs362, 255;
	selp.b64 	%rd382, %rd379, %rd381, %p320;
	selp.b64 	%rd383, %rd380, %rd382, %p319;
	ld.shared.u8 	%rs364, [_ZZN3cub18CUB_300001_SM_10006detail6reduce28DeviceReduceSingleTileKernelINS2_10policy_hubIN4cuda3std3__45tupleIJblEEEyN6thrust24THRUST_300001_SM_1000_NS8cuda_cub9__find_if7functorIS9_EEE10Policy1000ENSB_12zip_iteratorINS8_IJNSD_26transform_input_iterator_tIbNSB_6detail15normal_iteratorINSB_10device_ptrIiEEEE17greater_than_fourEENSB_17counting_iteratorIlNSB_11use_defaultESS_SS_EEEEEEEPS9_ySF_S9_S9_NS7_10__identityEEEvT0_T1_T2_T3_T4_T6_E12temp_storage+104];
	ld.shared.u64 	%rd384, [_ZZN3cub18CUB_300001_SM_10006detail6reduce28DeviceReduceSingleTileKernelINS2_10policy_hubIN4cuda3std3__45tupleIJblEEEyN6thrust24THRUST_300001_SM_1000_NS8cuda_cub9__find_if7functorIS9_EEE10Policy1000ENSB_12zip_iteratorINS8_IJNSD_26transform_input_iterator_tIbNSB_6detail15normal_iteratorINSB_10device_ptrIiEEEE17greater_than_fourEENSB_17counting_iteratorIlNSB_11use_defaultESS_SS_EEEEEEEPS9_ySF_S9_S9_NS7_10__identityEEEvT0_T1_T2_T3_T4_T6_E12temp_storage+112];
	setp.eq.s16 	%p321, %rs363, 0;
	setp.eq.s16 	%p322, %rs364, 0;
	min.s64 	%rd385, %rd384, %rd383;
	selp.b16 	%rs365, %rs362, 1, %p322;
	selp.b16 	%rs366, %rs364, %rs365, %p321;
	and.b16  	%rs367, %rs366, 255;
	selp.b64 	%rd386, %rd383, %rd385, %p322;
	selp.b64 	%rd387, %rd384, %rd386, %p321;
	ld.shared.u8 	%rs368, [_ZZN3cub18CUB_300001_SM_10006detail6reduce28DeviceReduceSingleTileKernelINS2_10policy_hubIN4cuda3std3__45tupleIJblEEEyN6thrust24THRUST_300001_SM_1000_NS8cuda_cub9__find_if7functorIS9_EEE10Policy1000ENSB_12zip_iteratorINS8_IJNSD_26transform_input_iterator_tIbNSB_6detail15normal_iteratorINSB_10device_ptrIiEEEE17greater_than_fourEENSB_17counting_iteratorIlNSB_11use_defaultESS_SS_EEEEEEEPS9_ySF_S9_S9_NS7_10__identityEEEvT0_T1_T2_T3_T4_T6_E12temp_storage+120];
	ld.shared.u64 	%rd388, [_ZZN3cub18CUB_300001_SM_10006detail6reduce28DeviceReduceSingleTileKernelINS2_10policy_hubIN4cuda3std3__45tupleIJblEEEyN6thrust24THRUST_300001_SM_1000_NS8cuda_cub9__find_if7functorIS9_EEE10Policy1000ENSB_12zip_iteratorINS8_IJNSD_26transform_input_iterator_tIbNSB_6detail15normal_iteratorINSB_10device_ptrIiEEEE17greater_than_fourEENSB_17counting_iteratorIlNSB_11use_defaultESS_SS_EEEEEEEPS9_ySF_S9_S9_NS7_10__identityEEEvT0_T1_T2_T3_T4_T6_E12temp_storage+128];
	setp.eq.s16 	%p323, %rs367, 0;
	setp.eq.s16 	%p324, %rs368, 0;
	min.s64 	%rd389, %rd388, %rd387;
	selp.b16 	%rs369, %rs366, 1, %p324;
	selp.b16 	%rs383, %rs368, %rs369, %p323;
	selp.b64 	%rd390, %rd387, %rd389, %p324;
	selp.b64 	%rd403, %rd388, %rd390, %p323;
	bra.uni 	$L__BB4_120;
$L__BB4_43:
	// begin inline asm
	mov.u32 %r223, %laneid;
	// end inline asm
	and.b32  	%r244, %r2, 992;
	add.s32 	%r245, %r244, 32;
	setp.gt.u32 	%p235, %r245, %r1;
	not.b32 	%r246, %r244;
	add.s32 	%r247, %r1, %r246;
	selp.b32 	%r242, %r247, 31, %p235;
	cvt.u32.u16 	%r248, %rs383;
	and.b32  	%r225, %r248, 255;
	mov.b32 	%r241, 1;
	mov.b32 	%r243, -1;
	// begin inline asm
	shfl.sync.down.b32 %r224, %r225, %r241, %r242, %r243;
	// end inline asm
	// begin inline asm
	shfl.sync.down.b32 %r229, %r230, %r241, %r242, %r243;
	// end inline asm
	mov.b64 	{%r235, %r240}, %rd403;
	// begin inline asm
	shfl.sync.down.b32 %r234, %r235, %r241, %r242, %r243;
	// end inline asm
	// begin inline asm
	shfl.sync.down.b32 %r239, %r240, %r241, %r242, %r243;
	// end inline asm
	mov.b64 	%rd39, {%r234, %r239};
	cvt.u16.u32 	%rs31, %r224;
	setp.ge.s32 	%p236, %r223, %r242;
	@%p236 bra 	$L__BB4_47;
	and.b16  	%rs282, %rs383, 255;
	setp.eq.s16 	%p237, %rs282, 0;
	and.b16  	%rs283, %rs31, 255;
	setp.eq.s16 	%p238, %rs283, 0;
	or.pred  	%p239, %p237, %p238;
	@%p239 bra 	$L__BB4_46;
	min.s64 	%rd403, %rd39, %rd403;
	mov.b16 	%rs383, 1;
	bra.uni 	$L__BB4_47;
$L__BB4_46:
	setp.eq.s16 	%p240, %rs282, 0;
	selp.b16 	%rs383, %rs31, %rs383, %p240;
	selp.b64 	%rd403, %rd39, %rd403, %p240;
$L__BB4_47:
	cvt.u32.u16 	%r269, %rs383;
	and.b32  	%r250, %r269, 255;
	mov.b32 	%r266, 2;
	mov.b32 	%r268, -1;
	// begin inline asm
	shfl.sync.down.b32 %r249, %r250, %r266, %r242, %r268;
	// end inline asm
	// begin inline asm
	shfl.sync.down.b32 %r254, %r255, %r266, %r242, %r268;
	// end inline asm
	mov.b64 	{%r260, %r265}, %rd403;
	// begin inline asm
	shfl.sync.down.b32 %r259, %r260, %r266, %r242, %r268;
	// end inline asm
	// begin inline asm
	shfl.sync.down.b32 %r264, %r265, %r266, %r242, %r268;
	// end inline asm
	mov.b64 	%rd43, {%r259, %r264};
	cvt.u16.u32 	%rs34, %r249;
	add.s32 	%r270, %r223, 2;
	setp.gt.s32 	%p241, %r270, %r242;
	@%p241 bra 	$L__BB4_51;
	and.b16  	%rs286, %rs383, 255;
	setp.eq.s16 	%p242, %rs286, 0;
	and.b16  	%rs287, %rs34, 255;
	setp.eq.s16 	%p243, %rs287, 0;
	or.pred  	%p244, %p242, %p243;
	@%p244 bra 	$L__BB4_50;
	min.s64 	%rd403, %rd43, %rd403;
	mov.b16 	%rs383, 1;
	bra.uni 	$L__BB4_51;
$L__BB4_50:
	setp.eq.s16 	%p245, %rs286, 0;
	selp.b16 	%rs383, %rs34, %rs383, %p245;
	selp.b64 	%rd403, %rd43, %rd403, %p245;
$L__BB4_51:
	cvt.u32.u16 	%r291, %rs383;
	and.b32  	%r272, %r291, 255;
	mov.b32 	%r288, 4;
	mov.b32 	%r290, -1;
	// begin inline asm
	shfl.sync.down.b32 %r271, %r272, %r288, %r242, %r290;
	// end inline asm
	// begin inline asm
	shfl.sync.down.b32 %r276, %r277, %r288, %r242, %r290;
	// end inline asm
	mov.b64 	{%r282, %r287}, %rd403;
	// begin inline asm
	shfl.sync.down.b32 %r281, %r282, %r288, %r242, %r290;
	// end inline asm
	// begin inline asm
	shfl.sync.down.b32 %r286, %r287, %r288, %r242, %r290;
	// end inline asm
	mov.b64 	%rd47, {%r281, %r286};
	cvt.u16.u32 	%rs37, %r271;
	add.s32 	%r292, %r223, 4;
	setp.gt.s32 	%p246, %r292, %r242;
	@%p246 bra 	$L__BB4_55;
	and.b16  	%rs290, %rs383, 255;
	setp.eq.s16 	%p247, %rs290, 0;
	and.b16  	%rs291, %rs37, 255;
	setp.eq.s16 	%p248, %rs291, 0;
	or.pred  	%p249, %p247, %p248;
	@%p249 bra 	$L__BB4_54;
	min.s64 	%rd403, %rd47, %rd403;
	mov.b16 	%rs383, 1;
	bra.uni 	$L__BB4_55;
$L__BB4_54:
	setp.eq.s16 	%p250, %rs290, 0;
	selp.b16 	%rs383, %rs37, %rs383, %p250;
	selp.b64 	%rd403, %rd47, %rd403, %p250;
$L__BB4_55:
	cvt.u32.u16 	%r313, %rs383;
	and.b32  	%r294, %r313, 255;
	mov.b32 	%r310, 8;
	mov.b32 	%r312, -1;
	// begin inline asm
	shfl.sync.down.b32 %r293, %r294, %r310, %r242, %r312;
	// end inline asm
	// begin inline asm
	shfl.sync.down.b32 %r298, %r299, %r310, %r242, %r312;
	// end inline asm
	mov.b64 	{%r304, %r309}, %rd403;
	// begin inline asm
	shfl.sync.down.b32 %r303, %r304, %r310, %r242, %r312;
	// end inline asm
	// begin inline asm
	shfl.sync.down.b32 %r308, %r309, %r310, %r242, %r312;
	// end inline asm
	mov.b64 	%rd51, {%r303, %r308};
	cvt.u16.u32 	%rs40, %r293;
	add.s32 	%r314, %r223, 8;
	setp.gt.s32 	%p251, %r314, %r242;
	@%p251 bra 	$L__BB4_59;
	and.b16  	%rs294, %rs383, 255;
	setp.eq.s16 	%p252, %rs294, 0;
	and.b16  	%rs295, %rs40, 255;
	setp.eq.s16 	%p253, %rs295, 0;
	or.pred  	%p254, %p252, %p253;
	@%p254 bra 	$L__BB4_58;
	min.s64 	%rd403, %rd51, %rd403;
	mov.b16 	%rs383, 1;
	bra.uni 	$L__BB4_59;
$L__BB4_58:
	setp.eq.s16 	%p255, %rs294, 0;
	selp.b16 	%rs383, %rs40, %rs383, %p255;
	selp.b64 	%rd403, %rd51, %rd403, %p255;
$L__BB4_59:
	cvt.u32.u16 	%r335, %rs383;
	and.b32  	%r316, %r335, 255;
	mov.b32 	%r332, 16;
	mov.b32 	%r334, -1;
	// begin inline asm
	shfl.sync.down.b32 %r315, %r316, %r332, %r242, %r334;
	// end inline asm
	// begin inline asm
	shfl.sync.down.b32 %r320, %r321, %r332, %r242, %r334;
	// end inline asm
	mov.b64 	{%r326, %r331}, %rd403;
	// begin inline asm
	shfl.sync.down.b32 %r325, %r326, %r332, %r242, %r334;
	// end inline asm
	// begin inline asm
	shfl.sync.down.b32 %r330, %r331, %r332, %r242, %r334;
	// end inline asm
	mov.b64 	%rd55, {%r325, %r330};
	cvt.u16.u32 	%rs43, %r315;
	add.s32 	%r336, %r223, 16;
	setp.gt.s32 	%p256, %r336, %r242;
	@%p256 bra 	$L__BB4_63;
	and.b16  	%rs298, %rs383, 255;
	setp.eq.s16 	%p257, %rs298, 0;
	and.b16  	%rs299, %rs43, 255;
	setp.eq.s16 	%p258, %rs299, 0;
	or.pred  	%p259, %p257, %p258;
	@%p259 bra 	$L__BB4_62;
	min.s64 	%rd403, %rd55, %rd403;
	mov.b16 	%rs383, 1;
	bra.uni 	$L__BB4_63;
$L__BB4_62:
	setp.eq.s16 	%p260, %rs298, 0;
	selp.b16 	%rs383, %rs43, %rs383, %p260;
	selp.b64 	%rd403, %rd55, %rd403, %p260;
$L__BB4_63:
	setp.ne.s32 	%p261, %r223, 0;
	@%p261 bra 	$L__BB4_65;
	shr.u32 	%r337, %r2, 1;
	and.b32  	%r338, %r337, 496;
	mov.u32 	%r339, _ZZN3cub18CUB_300001_SM_10006detail6reduce28DeviceReduceSingleTileKernelINS2_10policy_hubIN4cuda3std3__45tupleIJblEEEyN6thrust24THRUST_300001_SM_1000_NS8cuda_cub9__find_if7functorIS9_EEE10Policy1000ENSB_12zip_iteratorINS8_IJNSD_26transform_input_iterator_tIbNSB_6detail15normal_iteratorINSB_10device_ptrIiEEEE17greater_than_fourEENSB_17counting_iteratorIlNSB_11use_defaultESS_SS_EEEEEEEPS9_ySF_S9_S9_NS7_10__identityEEEvT0_T1_T2_T3_T4_T6_E12temp_storage;
	add.s32 	%r340, %r339, %r338;
	st.shared.u8 	[%r340+8], %rs383;
	st.shared.u64 	[%r340+16], %rd403;
$L__BB4_65:
	bar.sync 	0;
	setp.ne.s32 	%p262, %r2, 0;
	@%p262 bra 	$L__BB4_120;
	setp.lt.u64 	%p263, %rd118, 33;
	@%p263 bra 	$L__BB4_68;
	ld.shared.u8 	%rs302, [_ZZN3cub18CUB_300001_SM_10006detail6reduce28DeviceReduceSingleTileKernelINS2_10policy_hubIN4cuda3std3__45tupleIJblEEEyN6thrust24THRUST_300001_SM_1000_NS8cuda_cub9__find_if7functorIS9_EEE10Policy1000ENSB_12zip_iteratorINS8_IJNSD_26transform_input_iterator_tIbNSB_6detail15normal_iteratorINSB_10device_ptrIiEEEE17greater_than_fourEENSB_17counting_iteratorIlNSB_11use_defaultESS_SS_EEEEEEEPS9_ySF_S9_S9_NS7_10__identityEEEvT0_T1_T2_T3_T4_T6_E12temp_storage+24];
	ld.shared.u64 	%rd343, [_ZZN3cub18CUB_300001_SM_10006detail6reduce28DeviceReduceSingleTileKernelINS2_10policy_hubIN4cuda3std3__45tupleIJblEEEyN6thrust24THRUST_300001_SM_1000_NS8cuda_cub9__find_if7functorIS9_EEE10Policy1000ENSB_12zip_iteratorINS8_IJNSD_26transform_input_iterator_tIbNSB_6detail15normal_iteratorINSB_10device_ptrIiEEEE17greater_than_fourEENSB_17counting_iteratorIlNSB_11use_defaultESS_SS_EEEEEEEPS9_ySF_S9_S9_NS7_10__identityEEEvT0_T1_T2_T3_T4_T6_E12temp_storage+32];
	and.b16  	%rs303, %rs383, 255;
	setp.eq.s16 	%p264, %rs303, 0;
	setp.eq.s16 	%p265, %rs302, 0;
	min.s64 	%rd344, %rd343, %rd403;
	selp.b16 	%rs304, %rs383, 1, %p265;
	selp.b16 	%rs383, %rs302, %rs304, %p264;
	selp.b64 	%rd345, %rd403, %rd344, %p265;
	selp.b64 	%rd403, %rd343, %rd345, %p264;
$L__BB4_68:
	setp.lt.u64 	%p266, %rd118, 65;
	@%p266 bra 	$L__BB4_70;
	ld.shared.u8 	%rs305, [_ZZN3cub18CUB_300001_SM_10006detail6reduce28DeviceReduceSingleTileKernelINS2_10policy_hubIN4cuda3std3__45tupleIJblEEEyN6thrust24THRUST_300001_SM_1000_NS8cuda_cub9__find_if7functorIS9_EEE10Policy1000ENSB_12zip_iteratorINS8_IJNSD_26transform_input_iterator_tIbNSB_6detail15normal_iteratorINSB_10device_ptrIiEEEE17greater_than_fourEENSB_17counting_iteratorIlNSB_11use_defaultESS_SS_EEEEEEEPS9_ySF_S9_S9_NS7_10__identityEEEvT0_T1_T2_T3_T4_T6_E12temp_storage+40];
	ld.shared.u64 	%rd346, [_ZZN3cub18CUB_300001_SM_10006detail6reduce28DeviceReduceSingleTileKernelINS2_10policy_hubIN4cuda3std3__45tupleIJblEEEyN6thrust24THRUST_300001_SM_1000_NS8cuda_cub9__find_if7functorIS9_EEE10Policy1000ENSB_12zip_iteratorINS8_IJNSD_26transform_input_iterator_tIbNSB_6detail15normal_iteratorINSB_10device_ptrIiEEEE17greater_than_fourEENSB_17counting_iteratorIlNSB_11use_defaultESS_SS_EEEEEEEPS9_ySF_S9_S9_NS7_10__identityEEEvT0_T1_T2_T3_T4_T6_E12temp_storage+48];
	and.b16  	%rs306, %rs383, 255;
	setp.eq.s16 	%p267, %rs306, 0;
	setp.eq.s16 	%p268, %rs305, 0;
	min.s64 	%rd347, %rd346, %rd403;
	selp.b16 	%rs307, %rs383, 1, %p268;
	selp.b16 	%rs383, %rs305, %rs307, %p267;
	selp.b64 	%rd348, %rd403, %rd347, %p268;
	selp.b64 	%rd403, %rd346, %rd348, %p267;
$L__BB4_70:
	setp.lt.u64 	%p269, %rd118, 97;
	@%p269 bra 	$L__BB4_72;
	ld.shared.u8 	%rs308, [_ZZN3cub18CUB_300001_SM_10006detail6reduce28DeviceReduceSingleTileKernelINS2_10policy_hubIN4cuda3std3__45tupleIJblEEEyN6thrust24THRUST_300001_SM_1000_NS8cuda_cub9__find_if7functorIS9_EEE10Policy1000ENSB_12zip_iteratorINS8_IJNSD_26transform_input_iterator_tIbNSB_6detail15normal_iteratorINSB_10device_ptrIiEEEE17greater_than_fourEENSB_17counting_iteratorIlNSB_11use_defaultESS_SS_EEEEEEEPS9_ySF_S9_S9_NS7_10__identityEEEvT0_T1_T2_T3_T4_T6_E12temp_storage+56];
	ld.shared.u64 	%rd349, [_ZZN3cub18CUB_300001_SM_10006detail6reduce28DeviceReduceSingleTileKernelINS2_10policy_hubIN4cuda3std3__45tupleIJblEEEyN6thrust24THRUST_300001_SM_1000_NS8cuda_cub9__find_if7functorIS9_EEE10Policy1000ENSB_12zip_iteratorINS8_IJNSD_26transform_input_iterator_tIbNSB_6detail15normal_iteratorINSB_10device_ptrIiEEEE17greater_than_fourEENSB_17counting_iteratorIlNSB_11use_defaultESS_SS_EEEEEEEPS9_ySF_S9_S9_NS7_10__identityEEEvT0_T1_T2_T3_T4_T6_E12temp_storage+64];
	and.b16  	%rs309, %rs383, 255;
	setp.eq.s16 	%p270, %rs309, 0;
	setp.eq.s16 	%p271, %rs308, 0;
	min.s64 	%rd350, %rd349, %rd403;
	selp.b16 	%rs310, %rs383, 1, %p271;
	selp.b16 	%rs383, %rs308, %rs310, %p270;
	selp.b64 	%rd351, %rd403, %rd350, %p271;
	selp.b64 	%rd403, %rd349, %rd351, %p270;
$L__BB4_72:
	setp.lt.u64 	%p272, %rd118, 129;
	@%p272 bra 	$L__BB4_74;
	ld.shared.u8 	%rs311, [_ZZN3cub18CUB_300001_SM_10006detail6reduce28DeviceReduceSingleTileKernelINS2_10policy_hubIN4cuda3std3__45tupleIJblEEEyN6thrust24THRUST_300001_SM_1000_NS8cuda_cub9__find_if7functorIS9_EEE10Policy1000ENSB_12zip_iteratorINS8_IJNSD_26transform_input_iterator_tIbNSB_6detail15normal_iteratorINSB_10device_ptrIiEEEE17greater_than_fourEENSB_17counting_iteratorIlNSB_11use_defaultESS_SS_EEEEEEEPS9_ySF_S9_S9_NS7_10__identityEEEvT0_T1_T2_T3_T4_T6_E12temp_storage+72];
	ld.shared.u64 	%rd352, [_ZZN3cub18CUB_300001_SM_10006detail6reduce28DeviceReduceSingleTileKernelINS2_10policy_hubIN4cuda3std3__45tupleIJblEEEyN6thrust24THRUST_300001_SM_1000_NS8cuda_cub9__find_if7functorIS9_EEE10Policy1000ENSB_12zip_iteratorINS8_IJNSD_26transform_input_iterator_tIbNSB_6detail15normal_iteratorINSB_10device_ptrIiEEEE17greater_than_fourEENSB_17counting_iteratorIlNSB_11use_defaultESS_SS_EEEEEEEPS9_ySF_S9_S9_NS7_10__identityEEEvT0_T1_T2_T3_T4_T6_E12temp_storage+80];
	and.b16  	%rs312, %rs383, 255;
	setp.eq.s16 	%p273, %rs312, 0;
	setp.eq.s16 	%p274, %rs311, 0;
	min.s64 	%rd353, %rd352, %rd403;
	selp.b16 	%rs313, %rs383, 1, %p274;
	selp.b16 	%rs383, %rs311, %rs313, %p273;
	selp.b64 	%rd354, %rd403, %rd353, %p274;
	selp.b64 	%rd403, %rd352, %rd354, %p273;
$L__BB4_74:
	setp.lt.u64 	%p275, %rd118, 161;
	@%p275 bra 	$L__BB4_76;
	ld.shared.u8 	%rs314, [_ZZN3cub18CUB_300001_SM_10006detail6reduce28DeviceReduceSingleTileKernelINS2_10policy_hubIN4cuda3std3__45tupleIJblEEEyN6thrust24THRUST_300001_SM_1000_NS8cuda_cub9__find_if7functorIS9_EEE10Policy1000ENSB_12zip_iteratorINS8_IJNSD_26transform_input_iterator_tIbNSB_6detail15normal_iteratorINSB_10device_ptrIiEEEE17greater_than_fourEENSB_17counting_iteratorIlNSB_11use_defaultESS_SS_EEEEEEEPS9_ySF_S9_S9_NS7_10__identityEEEvT0_T1_T2_T3_T4_T6_E12temp_storage+88];
	ld.shared.u64 	%rd355, [_ZZN3cub18CUB_300001_SM_10006detail6reduce28DeviceReduceSingleTileKernelINS2_10policy_hubIN4cuda3std3__45tupleIJblEEEyN6thrust24THRUST_300001_SM_1000_NS8cuda_cub9__find_if7functorIS9_EEE10Policy1000ENSB_12zip_iteratorINS8_IJNSD_26transform_input_iterator_tIbNSB_6detail15normal_iteratorINSB_10device_ptrIiEEEE17greater_than_fourEENSB_17counting_iteratorIlNSB_11use_defaultESS_SS_EEEEEEEPS9_ySF_S9_S9_NS7_10__identityEEEvT0_T1_T2_T3_T4_T6_E12temp_storage+96];
	and.b16  	%rs315, %rs383, 255;
	setp.eq.s16 	%p276, %rs315, 0;
	setp.eq.s16 	%p277, %rs314, 0;
	min.s64 	%rd356, %rd355, %rd403;
	selp.b16 	%rs316, %rs383, 1, %p277;
	selp.b16 	%rs383, %rs314, %rs316, %p276;
	selp.b64 	%rd357, %rd403, %rd356, %p277;
	selp.b64 	%rd403, %rd355, %rd357, %p276;
$L__BB4_76:
	setp.lt.u64 	%p278, %rd118, 193;
	@%p278 bra 	$L__BB4_78;
	ld.shared.u8 	%rs317, [_ZZN3cub18CUB_300001_SM_10006detail6reduce28DeviceReduceSingleTileKernelINS2_10policy_hubIN4cuda3std3__45tupleIJblEEEyN6thrust24THRUST_300001_SM_1000_NS8cuda_cub9__find_if7functorIS9_EEE10Policy1000ENSB_12zip_iteratorINS8_IJNSD_26transform_input_iterator_tIbNSB_6detail15normal_iteratorINSB_10device_ptrIiEEEE17greater_than_fourEENSB_17counting_iteratorIlNSB_11use_defaultESS_SS_EEEEEEEPS9_ySF_S9_S9_NS7_10__identityEEEvT0_T1_T2_T3_T4_T6_E12temp_storage+104];
	ld.shared.u64 	%rd358, [_ZZN3cub18CUB_300001_SM_10006detail6reduce28DeviceReduceSingleTileKernelINS2_10policy_hubIN4cuda3std3__45tupleIJblEEEyN6thrust24THRUST_300001_SM_1000_NS8cuda_cub9__find_if7functorIS9_EEE10Policy1000ENSB_12zip_iteratorINS8_IJNSD_26transform_input_iterator_tIbNSB_6detail15normal_iteratorINSB_10device_ptrIiEEEE17greater_than_fourEENSB_17counting_iteratorIlNSB_11use_defaultESS_SS_EEEEEEEPS9_ySF_S9_S9_NS7_10__identityEEEvT0_T1_T2_T3_T4_T6_E12temp_storage+112];
	and.b16  	%rs318, %rs383, 255;
	setp.eq.s16 	%p279, %rs318, 0;
	setp.eq.s16 	%p280, %rs317, 0;
	min.s64 	%rd359, %rd358, %rd403;
	selp.b16 	%rs319, %rs383, 1, %p280;
	selp.b16 	%rs383, %rs317, %rs319, %p279;
	selp.b64 	%rd360, %rd403, %rd359, %p280;
	selp.b64 	%rd403, %rd358, %rd360, %p279;
$L__BB4_78:
	setp.lt.u64 	%p281, %rd118, 225;
	@%p281 bra 	$L__BB4_120;
	ld.shared.u8 	%rs320, [_ZZN3cub18CUB_300001_SM_10006detail6reduce28DeviceReduceSingleTileKernelINS2_10policy_hubIN4cuda3std3__45tupleIJblEEEyN6thrust24THRUST_300001_SM_1000_NS8cuda_cub9__find_if7functorIS9_EEE10Policy1000ENSB_12zip_iteratorINS8_IJNSD_26transform_input_iterator_tIbNSB_6detail15normal_iteratorINSB_10device_ptrIiEEEE17greater_than_fourEENSB_17counting_iteratorIlNSB_11use_defaultESS_SS_EEEEEEEPS9_ySF_S9_S9_NS7_10__identityEEEvT0_T1_T2_T3_T4_T6_E12temp_storage+120];
	ld.shared.u64 	%rd361, [_ZZN3cub18CUB_300001_SM_10006detail6reduce28DeviceReduceSingleTileKernelINS2_10policy_hubIN4cuda3std3__45tupleIJblEEEyN6thrust24THRUST_300001_SM_1000_NS8cuda_cub9__find_if7functorIS9_EEE10Policy1000ENSB_12zip_iteratorINS8_IJNSD_26transform_input_iterator_tIbNSB_6detail15normal_iteratorINSB_10device_ptrIiEEEE17greater_than_fourEENSB_17counting_iteratorIlNSB_11use_defaultESS_SS_EEEEEEEPS9_ySF_S9_S9_NS7_10__identityEEEvT0_T1_T2_T3_T4_T6_E12temp_storage+128];
	and.b16  	%rs321, %rs383, 255;
	setp.eq.s16 	%p282, %rs321, 0;
	setp.eq.s16 	%p283, %rs320, 0;
	min.s64 	%rd362, %rd361, %rd403;
	selp.b16 	%rs322, %rs383, 1, %p283;
	selp.b16 	%rs383, %rs320, %rs322, %p282;
	selp.b64 	%rd363, %rd403, %rd362, %p283;
	selp.b64 	%rd403, %rd361, %rd363, %p282;
	bra.uni 	$L__BB4_120;
$L__BB4_80:
	mov.u32 	%r21, %tid.x;
	cvt.u64.u32 	%rd72, %r21;
	mul.wide.u32 	%rd122, %r21, 4;
	add.s64 	%rd73, %rd2, %rd122;
	ld.global.u32 	%r46, [%rd73];
	setp.gt.s32 	%p3, %r46, 4;
	add.s32 	%r47, %r21, 256;
	cvt.u64.u32 	%rd123, %r47;
	ld.global.u32 	%r48, [%rd73+1024];
	setp.gt.s32 	%p4, %r48, 4;
	add.s32 	%r50, %r21, 512;
	cvt.u64.u32 	%rd124, %r50;
	add.s64 	%rd125, %rd117, %rd124;
	ld.global.u32 	%r51, [%rd73+2048];
	setp.gt.s32 	%p5, %r51, 4;
	add.s64 	%rd126, %rd125, 256;
	ld.global.u32 	%r52, [%rd73+3072];
	setp.gt.s32 	%p7, %r52, 4;
	or.pred  	%p9, %p3, %p4;
	selp.b64 	%rd127, %rd72, %rd123, %p3;
	add.s64 	%rd128, %rd117, %rd127;
	min.s64 	%rd129, %rd125, %rd128;
	selp.b64 	%rd130, %rd129, %rd128, %p5;
	or.pred  	%p10, %p9, %p5;
	selp.b64 	%rd131, %rd130, %rd125, %p9;
	min.s64 	%rd132, %rd126, %rd131;
	selp.b64 	%rd133, %rd132, %rd131, %p7;
	or.pred  	%p11, %p10, %p7;
	selp.u16 	%rs383, 1, 0, %p11;
	selp.b64 	%rd403, %rd133, %rd126, %p10;
	add.s64 	%rd75, %rd118, -1024;
	setp.lt.u64 	%p12, %rd75, 1024;
	mov.b64 	%rd422, 1024;
	@%p12 bra 	$L__BB4_84;
	mov.b64 	%rd422, 1024;
$L__BB4_82:
	add.s64 	%rd135, %rd422, %rd72;
	shl.b64 	%rd136, %rd422, 2;
	add.s64 	%rd137, %rd73, %rd136;
	add.s64 	%rd138, %rd135, %rd117;
	ld.global.u32 	%r53, [%rd137];
	setp.gt.s32 	%p13, %r53, 4;
	add.s64 	%rd139, %rd138, 256;
	ld.global.u32 	%r54, [%rd137+1024];
	setp.gt.s32 	%p14, %r54, 4;
	selp.u16 	%rs101, 1, 0, %p14;
	add.s64 	%rd140, %rd138, 512;
	ld.global.u32 	%r55, [%rd137+2048];
	setp.gt.s32 	%p15, %r55, 4;
	selp.u16 	%rs102, 1, 0, %p15;
	add.s64 	%rd141, %rd138, 768;
	ld.global.u32 	%r56, [%rd137+3072];
	setp.gt.s32 	%p16, %r56, 4;
	selp.u16 	%rs103, 1, 0, %p16;
	and.b16  	%rs104, %rs383, 255;
	setp.eq.s16 	%p17, %rs104, 0;
	selp.u16 	%rs105, 1, 0, %p13;
	min.s64 	%rd142, %rd138, %rd403;
	selp.b16 	%rs106, 1, %rs383, %p13;
	selp.b64 	%rd143, %rd142, %rd403, %p13;
	selp.b16 	%rs107, %rs105, %rs106, %p17;
	and.b16  	%rs108, %rs107, 255;
	selp.b64 	%rd144, %rd138, %rd143, %p17;
	setp.eq.s16 	%p18, %rs108, 0;
	min.s64 	%rd145, %rd139, %rd144;
	selp.b16 	%rs109, 1, %rs107, %p14;
	selp.b64 	%rd146, %rd145, %rd144, %p14;
	selp.b16 	%rs110, %rs101, %rs109, %p18;
	and.b16  	%rs111, %rs110, 255;
	selp.b64 	%rd147, %rd139, %rd146, %p18;
	setp.eq.s16 	%p19, %rs111, 0;
	min.s64 	%rd148, %rd140, %rd147;
	selp.b16 	%rs112, 1, %rs110, %p15;
	selp.b64 	%rd149, %rd148, %rd147, %p15;
	selp.b16 	%rs113, %rs102, %rs112, %p19;
	and.b16  	%rs114, %rs113, 255;
	selp.b64 	%rd150, %rd140, %rd149, %p19;
	setp.eq.s16 	%p20, %rs114, 0;
	min.s64 	%rd151, %rd141, %rd150;
	selp.b16 	%rs115, 1, %rs113, %p16;
	selp.b64 	%rd152, %rd151, %rd150, %p16;
	selp.b16 	%rs383, %rs103, %rs115, %p20;
	selp.b64 	%rd403, %rd141, %rd152, %p20;
	sub.s64 	%rd153, %rd118, %rd422;
	setp.lt.u64 	%p21, %rd153, 1024;
	@%p21 bra 	$L__BB4_96;
	add.s64 	%rd422, %rd422, 1024;
	setp.le.u64 	%p22, %rd422, %rd75;
	@%p22 bra 	$L__BB4_82;
$L__BB4_84:
	setp.le.u64 	%p23, %rd118, %rd422;
	cvt.u32.u64 	%r57, %rd422;
	cvt.u32.u64 	%r58, %rd118;
	sub.s32 	%r59, %r58, %r57;
	setp.ge.s32 	%p24, %r21, %r59;
	or.pred  	%p25, %p23, %p24;
	@%p25 bra 	$L__BB4_96;
	not.b32 	%r62, %r21;
	add.s32 	%r63, %r62, %r58;
	sub.s32 	%r22, %r63, %r57;
	shr.u32 	%r65, %r22, 8;
	add.s32 	%r23, %r65, 1;
	and.b32  	%r24, %r23, 7;
	setp.lt.u32 	%p26, %r22, 1792;
	mov.u32 	%r461, %r21;
	@%p26 bra 	$L__BB4_88;
	and.b32  	%r66, %r23, 33554424;
	neg.s32 	%r459, %r66;
	mov.u32 	%r461, %r21;
$L__BB4_87:
	.pragma "nounroll";
	cvt.u64.u32 	%rd155, %r461;
	add.s64 	%rd156, %rd422, %rd155;
	shl.b64 	%rd157, %rd156, 2;
	add.s64 	%rd158, %rd2, %rd157;
	add.s64 	%rd159, %rd156, %rd117;
	ld.global.u32 	%r67, [%rd158];
	setp.gt.s32 	%p27, %r67, 4;
	selp.u16 	%rs117, 1, 0, %p27;
	and.b16  	%rs118, %rs383, 255;
	setp.ne.s16 	%p29, %rs118, 0;
	and.pred  	%p30, %p29, %p27;
	min.s64 	%rd160, %rd159, %rd403;
	setp.eq.s16 	%p31, %rs118, 0;
	selp.b16 	%rs119, %rs117, %rs383, %p31;
	selp.b64 	%rd161, %rd159, %rd403, %p31;
	selp.b16 	%rs120, 1, %rs119, %p30;
	and.b16  	%rs121, %rs120, 255;
	selp.b64 	%rd162, %rd160, %rd161, %p30;
	add.s64 	%rd163, %rd159, 256;
	ld.global.u32 	%r68, [%rd158+1024];
	setp.gt.s32 	%p32, %r68, 4;
	selp.u16 	%rs122, 1, 0, %p32;
	setp.ne.s16 	%p34, %rs121, 0;
	and.pred  	%p35, %p34, %p32;
	min.s64 	%rd164, %rd163, %rd162;
	setp.eq.s16 	%p36, %rs121, 0;
	selp.b16 	%rs123, %rs122, %rs120, %p36;
	selp.b64 	%rd165, %rd163, %rd162, %p36;
	selp.b16 	%rs124, 1, %rs123, %p35;
	and.b16  	%rs125, %rs124, 255;
	selp.b64 	%rd166, %rd164, %rd165, %p35;
	add.s64 	%rd167, %rd159, 512;
	ld.global.u32 	%r69, [%rd158+2048];
	setp.gt.s32 	%p37, %r69, 4;
	selp.u16 	%rs126, 1, 0, %p37;
	setp.ne.s16 	%p39, %rs125, 0;
	and.pred  	%p40, %p39, %p37;
	min.s64 	%rd168, %rd167, %rd166;
	setp.eq.s16 	%p41, %rs125, 0;
	selp.b16 	%rs127, %rs126, %rs124, %p41;
	selp.b64 	%rd169, %rd167, %rd166, %p41;
	selp.b16 	%rs128, 1, %rs127, %p40;
	and.b16  	%rs129, %rs128, 255;
	selp.b64 	%rd170, %rd168, %rd169, %p40;
	add.s64 	%rd171, %rd159, 768;
	ld.global.u32 	%r70, [%rd158+3072];
	setp.gt.s32 	%p42, %r70, 4;
	selp.u16 	%rs130, 1, 0, %p42;
	setp.ne.s16 	%p44, %rs129, 0;
	and.pred  	%p45, %p44, %p42;
	min.s64 	%rd172, %rd171, %rd170;
	setp.eq.s16 	%p46, %rs129, 0;
	selp.b16 	%rs131, %rs130, %rs128, %p46;
	selp.b64 	%rd173, %rd171, %rd170, %p46;
	selp.b16 	%rs132, 1, %rs131, %p45;
	and.b16  	%rs133, %rs132, 255;
	selp.b64 	%rd174, %rd172, %rd173, %p45;
	add.s64 	%rd175, %rd159, 1024;
	ld.global.u32 	%r71, [%rd158+4096];
	setp.gt.s32 	%p47, %r71, 4;
	selp.u16 	%rs134, 1, 0, %p47;
	setp.ne.s16 	%p49, %rs133, 0;
	and.pred  	%p50, %p49, %p47;
	min.s64 	%rd176, %rd175, %rd174;
	setp.eq.s16 	%p51, %rs133, 0;
	selp.b16 	%rs135, %rs134, %rs132, %p51;
	selp.b64 	%rd177, %rd175, %rd174, %p51;
	selp.b16 	%rs136, 1, %rs135, %p50;
	and.b16  	%rs137, %rs136, 255;
	selp.b64 	%rd178, %rd176, %rd177, %p50;
	add.s64 	%rd179, %rd159, 1280;
	ld.global.u32 	%r72, [%rd158+5120];
	setp.gt.s32 	%p52, %r72, 4;
	selp.u16 	%rs138, 1, 0, %p52;
	setp.ne.s16 	%p54, %rs137, 0;
	and.pred  	%p55, %p54, %p52;
	min.s64 	%rd180, %rd179, %rd178;
	setp.eq.s16 	%p56, %rs137, 0;
	selp.b16 	%rs139, %rs138, %rs136, %p56;
	selp.b64 	%rd181, %rd179, %rd178, %p56;
	selp.b16 	%rs140, 1, %rs139, %p55;
	and.b16  	%rs141, %rs140, 255;
	selp.b64 	%rd182, %rd180, %rd181, %p55;
	add.s64 	%rd183, %rd159, 1536;
	ld.global.u32 	%r73, [%rd158+6144];
	setp.gt.s32 	%p57, %r73, 4;
	selp.u16 	%rs142, 1, 0, %p57;
	setp.ne.s16 	%p59, %rs141, 0;
	and.pred  	%p60, %p59, %p57;
	min.s64 	%rd184, %rd183, %rd182;
	setp.eq.s16 	%p61, %rs141, 0;
	selp.b16 	%rs143, %rs142, %rs140, %p61;
	selp.b64 	%rd185, %rd183, %rd182, %p61;
	selp.b16 	%rs144, 1, %rs143, %p60;
	and.b16  	%rs145, %rs144, 255;
	selp.b64 	%rd186, %rd184, %rd185, %p60;
	add.s64 	%rd187, %rd159, 1792;
	ld.global.u32 	%r74, [%rd158+7168];
	setp.gt.s32 	%p62, %r74, 4;
	selp.u16 	%rs146, 1, 0, %p62;
	setp.ne.s16 	%p64, %rs145, 0;
	and.pred  	%p65, %p64, %p62;
	min.s64 	%rd188, %rd187, %rd186;
	setp.eq.s16 	%p66, %rs145, 0;
	selp.b16 	%rs147, %rs146, %rs144, %p66;
	selp.b64 	%rd189, %rd187, %rd186, %p66;
	selp.b16 	%rs383, 1, %rs147, %p65;
	selp.b64 	%rd403, %rd188, %rd189, %p65;
	add.s32 	%r461, %r461, 2048;
	add.s32 	%r459, %r459, 8;
	setp.ne.s32 	%p67, %r459, 0;
	@%p67 bra 	$L__BB4_87;
$L__BB4_88:
	setp.eq.s32 	%p68, %r24, 0;
	@%p68 bra 	$L__BB4_96;
	setp.lt.u32 	%p69, %r24, 4;
	@%p69 bra 	$L__BB4_91;
	cvt.u64.u32 	%rd191, %r461;
	add.s64 	%rd192, %rd422, %rd191;
	shl.b64 	%rd193, %rd192, 2;
	add.s64 	%rd194, %rd2, %rd193;
	add.s64 	%rd195, %rd192, %rd117;
	ld.global.u32 	%r75, [%rd194];
	setp.gt.s32 	%p70, %r75, 4;
	selp.u16 	%rs149, 1, 0, %p70;
	and.b16  	%rs150, %rs383, 255;
	setp.ne.s16 	%p72, %rs150, 0;
	and.pred  	%p73, %p72, %p70;
	min.s64 	%rd196, %rd195, %rd403;
	setp.eq.s16 	%p74, %rs150, 0;
	selp.b16 	%rs151, %rs149, %rs383, %p74;
	selp.b64 	%rd197, %rd195, %rd403, %p74;
	selp.b16 	%rs152, 1, %rs151, %p73;
	and.b16  	%rs153, %rs152, 255;
	selp.b64 	%rd198, %rd196, %rd197, %p73;
	add.s32 	%r76, %r461, 256;
	cvt.u64.u32 	%rd199, %r76;
	add.s64 	%rd200, %rd422, %rd199;
	add.s64 	%rd201, %rd200, %rd117;
	ld.global.u32 	%r77, [%rd194+1024];
	setp.gt.s32 	%p75, %r77, 4;
	selp.u16 	%rs154, 1, 0, %p75;
	setp.ne.s16 	%p77, %rs153, 0;
	and.pred  	%p78, %p77, %p75;
	min.s64 	%rd202, %rd201, %rd198;
	setp.eq.s16 	%p79, %rs153, 0;
	selp.b16 	%rs155, %rs154, %rs152, %p79;
	selp.b64 	%rd203, %rd201, %rd198, %p79;
	selp.b16 	%rs156, 1, %rs155, %p78;
	and.b16  	%rs157, %rs156, 255;
	selp.b64 	%rd204, %rd202, %rd203, %p78;
	add.s32 	%r78, %r461, 512;
	cvt.u64.u32 	%rd205, %r78;
	add.s64 	%rd206, %rd422, %rd205;
	add.s64 	%rd207, %rd206, %rd117;
	ld.global.u32 	%r79, [%rd194+2048];
	setp.gt.s32 	%p80, %r79, 4;
	selp.u16 	%rs158, 1, 0, %p80;
	setp.ne.s16 	%p82, %rs157, 0;
	and.pred  	%p83, %p82, %p80;
	min.s64 	%rd208, %rd207, %rd204;
	setp.eq.s16 	%p84, %rs157, 0;
	selp.b16 	%rs159, %rs158, %rs156, %p84;
	selp.b64 	%rd209, %rd207, %rd204, %p84;
	selp.b16 	%rs160, 1, %rs159, %p83;
	and.b16  	%rs161, %rs160, 255;
	selp.b64 	%rd210, %rd208, %rd209, %p83;
	add.s32 	%r80, %r461, 768;
	cvt.u64.u32 	%rd211, %r80;
	add.s64 	%rd212, %rd422, %rd211;
	add.s64 	%rd213, %rd212, %rd117;
	ld.global.u32 	%r81, [%rd194+3072];
	setp.gt.s32 	%p85, %r81, 4;
	selp.u16 	%rs162, 1, 0, %p85;
	setp.ne.s16 	%p87, %rs161, 0;
	and.pred  	%p88, %p87, %p85;
	min.s64 	%rd214, %rd213, %rd210;
	setp.eq.s16 	%p89, %rs161, 0;
	selp.b16 	%rs163, %rs162, %rs160, %p89;
	selp.b64 	%rd215, %rd213, %rd210, %p89;
	selp.b16 	%rs383, 1, %rs163, %p88;
	selp.b64 	%rd403, %rd214, %rd215, %p88;
	add.s32 	%r461, %r461, 1024;
$L__BB4_91:
	and.b32  	%r82, %r23, 3;
	setp.eq.s32 	%p90, %r82, 0;
	@%p90 bra 	$L__BB4_96;
	setp.eq.s32 	%p91, %r82, 1;
	@%p91 bra 	$L__BB4_94;
	cvt.u64.u32 	%rd217, %r461;
	add.s64 	%rd218, %rd422, %rd217;
	shl.b64 	%rd219, %rd218, 2;
	add.s64 	%rd220, %rd2, %rd219;
	add.s64 	%rd221, %rd218, %rd117;
	ld.global.u32 	%r83, [%rd220];
	setp.gt.s32 	%p92, %r83, 4;
	selp.u16 	%rs165, 1, 0, %p92;
	and.b16  	%rs166, %rs383, 255;
	setp.ne.s16 	%p94, %rs166, 0;
	and.pred  	%p95, %p94, %p92;
	min.s64 	%rd222, %rd221, %rd403;
	setp.eq.s16 	%p96, %rs166, 0;
	selp.b16 	%rs167, %rs165, %rs383, %p96;
	selp.b64 	%rd223, %rd221, %rd403, %p96;
	selp.b16 	%rs168, 1, %rs167, %p95;
	and.b16  	%rs169, %rs168, 255;
	selp.b64 	%rd224, %rd222, %rd223, %p95;
	add.s32 	%r84, %r461, 256;
	cvt.u64.u32 	%rd225, %r84;
	add.s64 	%rd226, %rd422, %rd225;
	add.s64 	%rd227, %rd226, %rd117;
	ld.global.u32 	%r85, [%rd220+1024];
	setp.gt.s32 	%p97, %r85, 4;
	selp.u16 	%rs170, 1, 0, %p97;
	setp.ne.s16 	%p99, %rs169, 0;
	and.pred  	%p100, %p99, %p97;
	min.s64 	%rd228, %rd227, %rd224;
	setp.eq.s16 	%p101, %rs169, 0;
	selp.b16 	%rs171, %rs170, %rs168, %p101;
	selp.b64 	%rd229, %rd227, %rd224, %p101;
	selp.b16 	%rs383, 1, %rs171, %p100;
	selp.b64 	%rd403, %rd228, %rd229, %p100;
	add.s32 	%r461, %r461, 512;
$L__BB4_94:
	and.b32  	%r86, %r22, 256;
	setp.ne.s32 	%p102, %r86, 0;
	@%p102 bra 	$L__BB4_96;
	cvt.u64.u32 	%rd230, %r461;
	add.s64 	%rd231, %rd422, %rd230;
	shl.b64 	%rd232, %rd231, 2;
	add.s64 	%rd233, %rd2, %rd232;
	add.s64 	%rd234, %rd231, %rd117;
	ld.global.u32 	%r87, [%rd233];
	setp.gt.s32 	%p103, %r87, 4;
	selp.u16 	%rs172, 1, 0, %p103;
	and.b16  	%rs173, %rs383, 255;
	setp.ne.s16 	%p105, %rs173, 0;
	and.pred  	%p106, %p105, %p103;
	min.s64 	%rd235, %rd234, %rd403;
	setp.eq.s16 	%p107, %rs173, 0;
	selp.b16 	%rs174, %rs172, %rs383, %p107;
	selp.b64 	%rd236, %rd234, %rd403, %p107;
	selp.b16 	%rs383, 1, %rs174, %p106;
	selp.b64 	%rd403, %rd235, %rd236, %p106;
$L__BB4_96:
	// begin inline asm
	mov.u32 %r88, %laneid;
	// end inline asm
	cvt.u32.u16 	%r109, %rs383;
	and.b32  	%r90, %r109, 255;
	mov.b32 	%r106, 1;
	mov.b32 	%r107, 31;
	mov.b32 	%r108, -1;
	// begin inline asm
	shfl.sync.down.b32 %r89, %r90, %r106, %r107, %r108;
	// end inline asm
	// begin inline asm
	shfl.sync.down.b32 %r94, %r95, %r106, %r107, %r108;
	// end inline asm
	mov.b64 	{%r100, %r105}, %rd403;
	// begin inline asm
	shfl.sync.down.b32 %r99, %r100, %r106, %r107, %r108;
	// end inline asm
	// begin inline asm
	shfl.sync.down.b32 %r104, %r105, %r106, %r107, %r108;
	// end inline asm
	mov.b64 	%rd94, {%r99, %r104};
	cvt.u16.u32 	%rs75, %r89;
	setp.gt.s32 	%p108, %r88, 30;
	@%p108 bra 	$L__BB4_100;
	and.b16  	%rs175, %rs383, 255;
	setp.eq.s16 	%p109, %rs175, 0;
	and.b16  	%rs176, %rs75, 255;
	setp.eq.s16 	%p110, %rs176, 0;
	or.pred  	%p111, %p109, %p110;
	@%p111 bra 	$L__BB4_99;
	min.s64 	%rd403, %rd94, %rd403;
	mov.b16 	%rs383, 1;
	bra.uni 	$L__BB4_100;
$L__BB4_99:
	setp.eq.s16 	%p112, %rs175, 0;
	selp.b16 	%rs383, %rs75, %rs383, %p112;
	selp.b64 	%rd403, %rd94, %rd403, %p112;
$L__BB4_100:
	cvt.u32.u16 	%r130, %rs383;
	and.b32  	%r111, %r130, 255;
	mov.b32 	%r127, 2;
	mov.b32 	%r128, 31;
	mov.b32 	%r129, -1;
	// begin inline asm
	shfl.sync.down.b32 %r110, %r111, %r127, %r128, %r129;
	// end inline asm
	// begin inline asm
	shfl.sync.down.b32 %r115, %r116, %r127, %r128, %r129;
	// end inline asm
	mov.b64 	{%r121, %r126}, %rd403;
	// begin inline asm
	shfl.sync.down.b32 %r120, %r121, %r127, %r128, %r129;
	// end inline asm
	// begin inline asm
	shfl.sync.down.b32 %r125, %r126, %r127, %r128, %r129;
	// end inline asm
	mov.b64 	%rd98, {%r120, %r125};
	cvt.u16.u32 	%rs78, %r110;
	setp.gt.s32 	%p113, %r88, 29;
	@%p113 bra 	$L__BB4_104;
	and.b16  	%rs179, %rs383, 255;
	setp.eq.s16 	%p114, %rs179, 0;
	and.b16  	%rs180, %rs78, 255;
	setp.eq.s16 	%p115, %rs180, 0;
	or.pred  	%p116, %p114, %p115;
	@%p116 bra 	$L__BB4_103;
	min.s64 	%rd403, %rd98, %rd403;
	mov.b16 	%rs383, 1;
	bra.uni 	$L__BB4_104;
$L__BB4_103:
	setp.eq.s16 	%p117, %rs179, 0;
	selp.b16 	%rs383, %rs78, %rs383, %p117;
	selp.b64 	%rd403, %rd98, %rd403, %p117;
$L__BB4_104:
	cvt.u32.u16 	%r151, %rs383;
	and.b32  	%r132, %r151, 255;
	mov.b32 	%r148, 4;
	mov.b32 	%r149, 31;
	mov.b32 	%r150, -1;
	// begin inline asm
	shfl.sync.down.b32 %r131, %r132, %r148, %r149, %r150;
	// end inline asm
	// begin inline asm
	shfl.sync.down.b32 %r136, %r137, %r148, %r149, %r150;
	// end inline asm
	mov.b64 	{%r142, %r147}, %rd403;
	// begin inline asm
	shfl.sync.down.b32 %r141, %r142, %r148, %r149, %r150;
	// end inline asm
	// begin inline asm
	shfl.sync.down.b32 %r146, %r147, %r148, %r149, %r150;
	// end inline asm
	mov.b64 	%rd102, {%r141, %r146};
	cvt.u16.u32 	%rs81, %r131;
	setp.gt.s32 	%p118, %r88, 27;
	@%p118 bra 	$L__BB4_108;
	and.b16  	%rs183, %rs383, 255;
	setp.eq.s16 	%p119, %rs183, 0;
	and.b16  	%rs184, %rs81, 255;
	setp.eq.s16 	%p120, %rs184, 0;
	or.pred  	%p121, %p119, %p120;
	@%p121 bra 	$L__BB4_107;
	min.s64 	%rd403, %rd102, %rd403;
	mov.b16 	%rs383, 1;
	bra.uni 	$L__BB4_108;
$L__BB4_107:
	setp.eq.s16 	%p122, %rs183, 0;
	selp.b16 	%rs383, %rs81, %rs383, %p122;
	selp.b64 	%rd403, %rd102, %rd403, %p122;
$L__BB4_108:
	cvt.u32.u16 	%r172, %rs383;
	and.b32  	%r153, %r172, 255;
	mov.b32 	%r169, 8;
	mov.b32 	%r170, 31;
	mov.b32 	%r171, -1;
	// begin inline asm
	shfl.sync.down.b32 %r152, %r153, %r169, %r170, %r171;
	// end inline asm
	// begin inline asm
	shfl.sync.down.b32 %r157, %r158, %r169, %r170, %r171;
	// end inline asm
	mov.b64 	{%r163, %r168}, %rd403;
	// begin inline asm
	shfl.sync.down.b32 %r162, %r163, %r169, %r170, %r171;
	// end inline asm
	// begin inline asm
	shfl.sync.down.b32 %r167, %r168, %r169, %r170, %r171;
	// end inline asm
	mov.b64 	%rd106, {%r162, %r167};
	cvt.u16.u32 	%rs84, %r152;
	setp.gt.s32 	%p123, %r88, 23;
	@%p123 bra 	$L__BB4_112;
	and.b16  	%rs187, %rs383, 255;
	setp.eq.s16 	%p124, %rs187, 0;
	and.b16  	%rs188, %rs84, 255;
	setp.eq.s16 	%p125, %rs188, 0;
	or.pred  	%p126, %p124, %p125;
	@%p126 bra 	$L__BB4_111;
	min.s64 	%rd403, %rd106, %rd403;
	mov.b16 	%rs383, 1;
	bra.uni 	$L__BB4_112;
$L__BB4_111:
	setp.eq.s16 	%p127, %rs187, 0;
	selp.b16 	%rs383, %rs84, %rs383, %p127;
	selp.b64 	%rd403, %rd106, %rd403, %p127;
$L__BB4_112:
	cvt.u32.u16 	%r193, %rs383;
	and.b32  	%r174, %r193, 255;
	mov.b32 	%r190, 16;
	mov.b32 	%r191, 31;
	mov.b32 	%r192, -1;
	// begin inline asm
	shfl.sync.down.b32 %r173, %r174, %r190, %r191, %r192;
	// end inline asm
	// begin inline asm
	shfl.sync.down.b32 %r178, %r179, %r190, %r191, %r192;
	// end inline asm
	mov.b64 	{%r184, %r189}, %rd403;
	// begin inline asm
	shfl.sync.down.b32 %r183, %r184, %r190, %r191, %r192;
	// end inline asm
	// begin inline asm
	shfl.sync.down.b32 %r188, %r189, %r190, %r191, %r192;
	// end inline asm
	mov.b64 	%rd110, {%r183, %r188};
	cvt.u16.u32 	%rs87, %r173;
	setp.gt.s32 	%p128, %r88, 15;
	@%p128 bra 	$L__BB4_116;
	and.b16  	%rs191, %rs383, 255;
	setp.eq.s16 	%p129, %rs191, 0;
	and.b16  	%rs192, %rs87, 255;
	setp.eq.s16 	%p130, %rs192, 0;
	or.pred  	%p131, %p129, %p130;
	@%p131 bra 	$L__BB4_115;
	min.s64 	%rd403, %rd110, %rd403;
	mov.b16 	%rs383, 1;
	bra.uni 	$L__BB4_116;
$L__BB4_115:
	setp.eq.s16 	%p132, %rs191, 0;
	selp.b16 	%rs383, %rs87, %rs383, %p132;
	selp.b64 	%rd403, %rd110, %rd403, %p132;
$L__BB4_116:
	setp.ne.s32 	%p133, %r88, 0;
	@%p133 bra 	$L__BB4_118;
	shr.u32 	%r194, %r21, 1;
	and.b32  	%r195, %r194, 496;
	mov.u32 	%r196, _ZZN3cub18CUB_300001_SM_10006detail6reduce28DeviceReduceSingleTileKernelINS2_10policy_hubIN4cuda3std3__45tupleIJblEEEyN6thrust24THRUST_300001_SM_1000_NS8cuda_cub9__find_if7functorIS9_EEE10Policy1000ENSB_12zip_iteratorINS8_IJNSD_26transform_input_iterator_tIbNSB_6detail15normal_iteratorINSB_10device_ptrIiEEEE17greater_than_fourEENSB_17counting_iteratorIlNSB_11use_defaultESS_SS_EEEEEEEPS9_ySF_S9_S9_NS7_10__identityEEEvT0_T1_T2_T3_T4_T6_E12temp_storage;
	add.s32 	%r197, %r196, %r195;
	st.shared.u8 	[%r197+8], %rs383;
	st.shared.u64 	[%r197+16], %rd403;
$L__BB4_118:
	bar.sync 	0;
	setp.ne.s32 	%p134, %r21, 0;
	@%p134 bra 	$L__BB4_120;
	ld.shared.u8 	%rs195, [_ZZN3cub18CUB_300001_SM_10006detail6reduce28DeviceReduceSingleTileKernelINS2_10policy_hubIN4cuda3std3__45tupleIJblEEEyN6thrust24THRUST_300001_SM_1000_NS8cuda_cub9__find_if7functorIS9_EEE10Policy1000ENSB_12zip_iteratorINS8_IJNSD_26transform_input_iterator_tIbNSB_6detail15normal_iteratorINSB_10device_ptrIiEEEE17greater_than_fourEENSB_17counting_iteratorIlNSB_11use_defaultESS_SS_EEEEEEEPS9_ySF_S9_S9_NS7_10__identityEEEvT0_T1_T2_T3_T4_T6_E12temp_storage+24];
	ld.shared.u64 	%rd237, [_ZZN3cub18CUB_300001_SM_10006detail6reduce28DeviceReduceSingleTileKernelINS2_10policy_hubIN4cuda3std3__45tupleIJblEEEyN6thrust24THRUST_300001_SM_1000_NS8cuda_cub9__find_if7functorIS9_EEE10Policy1000ENSB_12zip_iteratorINS8_IJNSD_26transform_input_iterator_tIbNSB_6detail15normal_iteratorINSB_10device_ptrIiEEEE17greater_than_fourEENSB_17counting_iteratorIlNSB_11use_defaultESS_SS_EEEEEEEPS9_ySF_S9_S9_NS7_10__identityEEEvT0_T1_T2_T3_T4_T6_E12temp_storage+32];
	and.b16  	%rs196, %rs383, 255;
	setp.eq.s16 	%p135, %rs196, 0;
	setp.eq.s16 	%p136, %rs195, 0;
	min.s64 	%rd238, %rd237, %rd403;
	selp.b16 	%rs197, %rs383, 1, %p136;
	selp.b16 	%rs198, %rs195, %rs197, %p135;
	and.b16  	%rs199, %rs198, 255;
	selp.b64 	%rd239, %rd403, %rd238, %p136;
	selp.b64 	%rd240, %rd237, %rd239, %p135;
	ld.shared.u8 	%rs200, [_ZZN3cub18CUB_300001_SM_10006detail6reduce28DeviceReduceSingleTileKernelINS2_10policy_hubIN4cuda3std3__45tupleIJblEEEyN6thrust24THRUST_300001_SM_1000_NS8cuda_cub9__find_if7functorIS9_EEE10Policy1000ENSB_12zip_iteratorINS8_IJNSD_26transform_input_iterator_tIbNSB_6detail15normal_iteratorINSB_10device_ptrIiEEEE17greater_than_fourEENSB_17counting_iteratorIlNSB_11use_defaultESS_SS_EEEEEEEPS9_ySF_S9_S9_NS7_10__identityEEEvT0_T1_T2_T3_T4_T6_E12temp_storage+40];
	ld.shared.u64 	%rd241, [_ZZN3cub18CUB_300001_SM_10006detail6reduce28DeviceReduceSingleTileKernelINS2_10policy_hubIN4cuda3std3__45tupleIJblEEEyN6thrust24THRUST_300001_SM_1000_NS8cuda_cub9__find_if7functorIS9_EEE10Policy1000ENSB_12zip_iteratorINS8_IJNSD_26transform_input_iterator_tIbNSB_6detail15normal_iteratorINSB_10device_ptrIiEEEE17greater_than_fourEENSB_17counting_iteratorIlNSB_11use_defaultESS_SS_EEEEEEEPS9_ySF_S9_S9_NS7_10__identityEEEvT0_T1_T2_T3_T4_T6_E12temp_storage+48];
	setp.eq.s16 	%p137, %rs199, 0;
	setp.eq.s16 	%p138, %rs200, 0;
	min.s64 	%rd242, %rd241, %rd240;
	selp.b16 	%rs201, %rs198, 1, %p138;
	selp.b16 	%rs202, %rs200, %rs201, %p137;
	and.b16  	%rs203, %rs202, 255;
	selp.b64 	%rd243, %rd240, %rd242, %p138;
	selp.b64 	%rd244, %rd241, %rd243, %p137;
	ld.shared.u8 	%rs204, [_ZZN3cub18CUB_300001_SM_10006detail6reduce28DeviceReduceSingleTileKernelINS2_10policy_hubIN4cuda3std3__45tupleIJblEEEyN6thrust24THRUST_300001_SM_1000_NS8cuda_cub9__find_if7functorIS9_EEE10Policy1000ENSB_12zip_iteratorINS8_IJNSD_26transform_input_iterator_tIbNSB_6detail15normal_iteratorINSB_10device_ptrIiEEEE17greater_than_fourEENSB_17counting_iteratorIlNSB_11use_defaultESS_SS_EEEEEEEPS9_ySF_S9_S9_NS7_10__identityEEEvT0_T1_T2_T3_T4_T6_E12temp_storage+56];
	ld.shared.u64 	%rd245, [_ZZN3cub18CUB_300001_SM_10006detail6reduce28DeviceReduceSingleTileKernelINS2_10policy_hubIN4cuda3std3__45tupleIJblEEEyN6thrust24THRUST_300001_SM_1000_NS8cuda_cub9__find_if7functorIS9_EEE10Policy1000ENSB_12zip_iteratorINS8_IJNSD_26transform_input_iterator_tIbNSB_6detail15normal_iteratorINSB_10device_ptrIiEEEE17greater_than_fourEENSB_17counting_iteratorIlNSB_11use_defaultESS_SS_EEEEEEEPS9_ySF_S9_S9_NS7_10__identityEEEvT0_T1_T2_T3_T4_T6_E12temp_storage+64];
	setp.eq.s16 	%p139, %rs203, 0;
	setp.eq.s16 	%p140, %rs204, 0;
	min.s64 	%rd246, %rd245, %rd244;
	selp.b16 	%rs205, %rs202, 1, %p140;
	selp.b16 	%rs206, %rs204, %rs205, %p139;
	and.b16  	%rs207, %rs206, 255;
	selp.b64 	%rd247, %rd244, %rd246, %p140;
	selp.b64 	%rd248, %rd245, %rd247, %p139;
	ld.shared.u8 	%rs208, [_ZZN3cub18CUB_300001_SM_10006detail6reduce28DeviceReduceSingleTileKernelINS2_10policy_hubIN4cuda3std3__45tupleIJblEEEyN6thrust24THRUST_300001_SM_1000_NS8cuda_cub9__find_if7functorIS9_EEE10Policy1000ENSB_12zip_iteratorINS8_IJNSD_26transform_input_iterator_tIbNSB_6detail15normal_iteratorINSB_10device_ptrIiEEEE17greater_than_fourEENSB_17counting_iteratorIlNSB_11use_defaultESS_SS_EEEEEEEPS9_ySF_S9_S9_NS7_10__identityEEEvT0_T1_T2_T3_T4_T6_E12temp_storage+72];
	ld.shared.u64 	%rd249, [_ZZN3cub18CUB_300001_SM_10006detail6reduce28DeviceReduceSingleTileKernelINS2_10policy_hubIN4cuda3std3__45tupleIJblEEEyN6thrust24THRUST_300001_SM_1000_NS8cuda_cub9__find_if7functorIS9_EEE10Policy1000ENSB_12zip_iteratorINS8_IJNSD_26transform_input_iterator_tIbNSB_6detail15normal_iteratorINSB_10device_ptrIiEEEE17greater_than_fourEENSB_17counting_iteratorIlNSB_11use_defaultESS_SS_EEEEEEEPS9_ySF_S9_S9_NS7_10__identityEEEvT0_T1_T2_T3_T4_T6_E12temp_storage+80];
	setp.eq.s16 	%p141, %rs207, 0;
	setp.eq.s16 	%p142, %rs208, 0;
	min.s64 	%rd250, %rd249, %rd248;
	selp.b16 	%rs209, %rs206, 1, %p142;
	selp.b16 	%rs210, %rs208, %rs209, %p141;
	and.b16  	%rs211, %rs210, 255;
	selp.b64 	%rd251, %rd248, %rd250, %p142;
	selp.b64 	%rd252, %rd249, %rd251, %p141;
	ld.shared.u8 	%rs212, [_ZZN3cub18CUB_300001_SM_10006detail6reduce28DeviceReduceSingleTileKernelINS2_10policy_hubIN4cuda3std3__45tupleIJblEEEyN6thrust24THRUST_300001_SM_1000_NS8cuda_cub9__find_if7functorIS9_EEE10Policy1000ENSB_12zip_iteratorINS8_IJNSD_26transform_input_iterator_tIbNSB_6detail15normal_iteratorINSB_10device_ptrIiEEEE17greater_than_fourEENSB_17counting_iteratorIlNSB_11use_defaultESS_SS_EEEEEEEPS9_ySF_S9_S9_NS7_10__identityEEEvT0_T1_T2_T3_T4_T6_E12temp_storage+88];
	ld.shared.u64 	%rd253, [_ZZN3cub18CUB_300001_SM_10006detail6reduce28DeviceReduceSingleTileKernelINS2_10policy_hubIN4cuda3std3__45tupleIJblEEEyN6thrust24THRUST_300001_SM_1000_NS8cuda_cub9__find_if7functorIS9_EEE10Policy1000ENSB_12zip_iteratorINS8_IJNSD_26transform_input_iterator_tIbNSB_6detail15normal_iteratorINSB_10device_ptrIiEEEE17greater_than_fourEENSB_17counting_iteratorIlNSB_11use_defaultESS_SS_EEEEEEEPS9_ySF_S9_S9_NS7_10__identityEEEvT0_T1_T2_T3_T4_T6_E12temp_storage+96];
	setp.eq.s16 	%p143, %rs211, 0;
	setp.eq.s16 	%p144, %rs212, 0;
	min.s64 	%rd254, %rd253, %rd252;
	selp.b16 	%rs213, %rs210, 1, %p144;
	selp.b16 	%rs214, %rs212, %rs213, %p143;
	and.b16  	%rs215, %rs214, 255;
	selp.b64 	%rd255, %rd252, %rd254, %p144;
	selp.b64 	%rd256, %rd253, %rd255, %p143;
	ld.shared.u8 	%rs216, [_ZZN3cub18CUB_300001_SM_10006detail6reduce28DeviceReduceSingleTileKernelINS2_10policy_hubIN4cuda3std3__45tupleIJblEEEyN6thrust24THRUST_300001_SM_1000_NS8cuda_cub9__find_if7functorIS9_EEE10Policy1000ENSB_12zip_iteratorINS8_IJNSD_26transform_input_iterator_tIbNSB_6detail15normal_iteratorINSB_10device_ptrIiEEEE17greater_than_fourEENSB_17counting_iteratorIlNSB_11use_defaultESS_SS_EEEEEEEPS9_ySF_S9_S9_NS7_10__identityEEEvT0_T1_T2_T3_T4_T6_E12temp_storage+104];
	ld.shared.u64 	%rd257, [_ZZN3cub18CUB_300001_SM_10006detail6reduce28DeviceReduceSingleTileKernelINS2_10policy_hubIN4cuda3std3__45tupleIJblEEEyN6thrust24THRUST_300001_SM_1000_NS8cuda_cub9__find_if7functorIS9_EEE10Policy1000ENSB_12zip_iteratorINS8_IJNSD_26transform_input_iterator_tIbNSB_6detail15normal_iteratorINSB_10device_ptrIiEEEE17greater_than_fourEENSB_17counting_iteratorIlNSB_11use_defaultESS_SS_EEEEEEEPS9_ySF_S9_S9_NS7_10__identityEEEvT0_T1_T2_T3_T4_T6_E12temp_storage+112];
	setp.eq.s16 	%p145, %rs215, 0;
	setp.eq.s16 	%p146, %rs216, 0;
	min.s64 	%rd258, %rd257, %rd256;
	selp.b16 	%rs217, %rs214, 1, %p146;
	selp.b16 	%rs218, %rs216, %rs217, %p145;
	and.b16  	%rs219, %rs218, 255;
	selp.b64 	%rd259, %rd256, %rd258, %p146;
	selp.b64 	%rd260, %rd257, %rd259, %p145;
	ld.shared.u8 	%rs220, [_ZZN3cub18CUB_300001_SM_10006detail6reduce28DeviceReduceSingleTileKernelINS2_10policy_hubIN4cuda3std3__45tupleIJblEEEyN6thrust24THRUST_300001_SM_1000_NS8cuda_cub9__find_if7functorIS9_EEE10Policy1000ENSB_12zip_iteratorINS8_IJNSD_26transform_input_iterator_tIbNSB_6detail15normal_iteratorINSB_10device_ptrIiEEEE17greater_than_fourEENSB_17counting_iteratorIlNSB_11use_defaultESS_SS_EEEEEEEPS9_ySF_S9_S9_NS7_10__identityEEEvT0_T1_T2_T3_T4_T6_E12temp_storage+120];
	ld.shared.u64 	%rd261, [_ZZN3cub18CUB_300001_SM_10006detail6reduce28DeviceReduceSingleTileKernelINS2_10policy_hubIN4cuda3std3__45tupleIJblEEEyN6thrust24THRUST_300001_SM_1000_NS8cuda_cub9__find_if7functorIS9_EEE10Policy1000ENSB_12zip_iteratorINS8_IJNSD_26transform_input_iterator_tIbNSB_6detail15normal_iteratorINSB_10device_ptrIiEEEE17greater_than_fourEENSB_17counting_iteratorIlNSB_11use_defaultESS_SS_EEEEEEEPS9_ySF_S9_S9_NS7_10__identityEEEvT0_T1_T2_T3_T4_T6_E12temp_storage+128];
	setp.eq.s16 	%p147, %rs219, 0;
	setp.eq.s16 	%p148, %rs220, 0;
	min.s64 	%rd262, %rd261, %rd260;
	selp.b16 	%rs221, %rs218, 1, %p148;
	selp.b16 	%rs383, %rs220, %rs221, %p147;
	selp.b64 	%rd263, %rd260, %rd262, %p148;
	selp.b64 	%rd403, %rd261, %rd263, %p147;
$L__BB4_120:
	mov.u32 	%r451, %tid.x;
	setp.ne.s32 	%p325, %r451, 0;
	@%p325 bra 	$L__BB4_122;
	setp.eq.s16 	%p326, %rs100, 0;
	and.b16  	%rs371, %rs383, 255;
	setp.eq.s16 	%p327, %rs371, 0;
	min.s64 	%rd391, %rd403, %rd119;
	selp.b16 	%rs372, %rs100, 1, %p327;
	selp.b16 	%rs373, %rs383, %rs372, %p326;
	selp.b64 	%rd392, %rd119, %rd391, %p327;
	selp.b64 	%rd393, %rd403, %rd392, %p326;
	st.global.u8 	[%rd1], %rs373;
	st.global.u64 	[%rd1+8], %rd393;
$L__BB4_122:
	ret;

}
	// .globl	_ZN3cub18CUB_300001_SM_10006detail6reduce18DeviceReduceKernelINS2_10policy_hubIN4cuda3std3__45tupleIJblEEEyN6thrust24THRUST_300001_SM_1000_NS8cuda_cub9__find_if7functorIS9_EEE10Policy1000ENSB_12zip_iteratorINS8_IJNSD_26transform_input_iterator_tIbNSB_6detail15normal_iteratorINSB_10device_ptrIiEEEE17greater_than_fourEENSB_17counting_iteratorIlNSB_11use_defaultESS_SS_EEEEEEEySF_S9_NS7_10__identityEEEvT0_PT3_T1_NS0_13GridEvenShareIS10_EET2_T4_
.visible .entry _ZN3cub18CUB_300001_SM_10006detail6reduce18DeviceReduceKernelINS2_10policy_hubIN4cuda3std3__45tupleIJblEEEyN6thrust24THRUST_300001_SM_1000_NS8cuda_cub9__find_if7functorIS9_EEE10Policy1000ENSB_12zip_iteratorINS8_IJNSD_26transform_input_iterator_tIbNSB_6detail15normal_iteratorINSB_10device_ptrIiEEEE17greater_than_fourEENSB_17counting_iteratorIlNSB_11use_defaultESS_SS_EEEEEEEySF_S9_NS7_10__identityEEEvT0_PT3_T1_NS0_13GridEvenShareIS10_EET2_T4_(
	.param .align 8 .b8 _ZN3cub18CUB_300001_SM_10006detail6reduce18DeviceReduceKernelINS2_10policy_hubIN4cuda3std3__45tupleIJblEEEyN6thrust24THRUST_300001_SM_1000_NS8cuda_cub9__find_if7functorIS9_EEE10Policy1000ENSB_12zip_iteratorINS8_IJNSD_26transform_input_iterator_tIbNSB_6detail15normal_iteratorINSB_10device_ptrIiEEEE17greater_than_fourEENSB_17counting_iteratorIlNSB_11use_defaultESS_SS_EEEEEEEySF_S9_NS7_10__identityEEEvT0_PT3_T1_NS0_13GridEvenShareIS10_EET2_T4__param_0[24],
	.param .u64 .ptr .align 1 _ZN3cub18CUB_300001_SM_10006detail6reduce18DeviceReduceKernelINS2_10policy_hubIN4cuda3std3__45tupleIJblEEEyN6thrust24THRUST_300001_SM_1000_NS8cuda_cub9__find_if7functorIS9_EEE10Policy1000ENSB_12zip_iteratorINS8_IJNSD_26transform_input_iterator_tIbNSB_6detail15normal_iteratorINSB_10device_ptrIiEEEE17greater_than_fourEENSB_17counting_iteratorIlNSB_11use_defaultESS_SS_EEEEEEEySF_S9_NS7_10__identityEEEvT0_PT3_T1_NS0_13GridEvenShareIS10_EET2_T4__param_1,
	.param .u64 _ZN3cub18CUB_300001_SM_10006detail6reduce18DeviceReduceKernelINS2_10policy_hubIN4cuda3std3__45tupleIJblEEEyN6thrust24THRUST_300001_SM_1000_NS8cuda_cub9__find_if7functorIS9_EEE10Policy1000ENSB_12zip_iteratorINS8_IJNSD_26transform_input_iterator_tIbNSB_6detail15normal_iteratorINSB_10device_ptrIiEEEE17greater_than_fourEENSB_17counting_iteratorIlNSB_11use_defaultESS_SS_EEEEEEEySF_S9_NS7_10__identityEEEvT0_PT3_T1_NS0_13GridEvenShareIS10_EET2_T4__param_2,
	.param .align 8 .b8 _ZN3cub18CUB_300001_SM_10006detail6reduce18DeviceReduceKernelINS2_10policy_hubIN4cuda3std3__45tupleIJblEEEyN6thrust24THRUST_300001_SM_1000_NS8cuda_cub9__find_if7functorIS9_EEE10Policy1000ENSB_12zip_iteratorINS8_IJNSD_26transform_input_iterator_tIbNSB_6detail15normal_iteratorINSB_10device_ptrIiEEEE17greater_than_fourEENSB_17counting_iteratorIlNSB_11use_defaultESS_SS_EEEEEEEySF_S9_NS7_10__identityEEEvT0_PT3_T1_NS0_13GridEvenShareIS10_EET2_T4__param_3[72],
	.param .align 1 .b8 _ZN3cub18CUB_300001_SM_10006detail6reduce18DeviceReduceKernelINS2_10policy_hubIN4cuda3std3__45tupleIJblEEEyN6thrust24THRUST_300001_SM_1000_NS8cuda_cub9__find_if7functorIS9_EEE10Policy1000ENSB_12zip_iteratorINS8_IJNSD_26transform_input_iterator_tIbNSB_6detail15normal_iteratorINSB_10device_ptrIiEEEE17greater_than_fourEENSB_17counting_iteratorIlNSB_11use_defaultESS_SS_EEEEEEEySF_S9_NS7_10__identityEEEvT0_PT3_T1_NS0_13GridEvenShareIS10_EET2_T4__param_4[1],
	.param .align 1 .b8 _ZN3cub18CUB_300001_SM_10006detail6reduce18DeviceReduceKernelINS2_10policy_hubIN4cuda3std3__45tupleIJblEEEyN6thrust24THRUST_300001_SM_1000_NS8cuda_cub9__find_if7functorIS9_EEE10Policy1000ENSB_12zip_iteratorINS8_IJNSD_26transform_input_iterator_tIbNSB_6detail15normal_iteratorINSB_10device_ptrIiEEEE17greater_than_fourEENSB_17counting_iteratorIlNSB_11use_defaultESS_SS_EEEEEEEySF_S9_NS7_10__identityEEEvT0_PT3_T1_NS0_13GridEvenShareIS10_EET2_T4__param_5[1]
)
.maxntid 256
{
	.reg .pred 	%p<325>;
	.reg .b16 	%rs<400>;
	.reg .b32 	%r<493>;
	.reg .b64 	%rd<456>;
	// demoted variable
	.shared .align 8 .b8 _ZZN3cub18CUB_300001_SM_10006detail6reduce18DeviceReduceKernelINS2_10policy_hubIN4cuda3std3__45tupleIJblEEEyN6thrust24THRUST_300001_SM_1000_NS8cuda_cub9__find_if7functorIS9_EEE10Policy1000ENSB_12zip_iteratorINS8_IJNSD_26transform_input_iterator_tIbNSB_6detail15normal_iteratorINSB_10device_ptrIiEEEE17greater_than_fourEENSB_17counting_iteratorIlNSB_11use_defaultESS_SS_EEEEEEEySF_S9_NS7_10__identityEEEvT0_PT3_T1_NS0_13GridEvenShareIS10_EET2_T4_E12temp_storage[152];
	ld.param.u64 	%rd3, [_ZN3cub18CUB_300001_SM_10006detail6reduce18DeviceReduceKernelINS2_10policy_hubIN4cuda3std3__45tupleIJblEEEyN6thrust24THRUST_300001_SM_1000_NS8cuda_cub9__find_if7functorIS9_EEE10Policy1000ENSB_12zip_iteratorINS8_IJNSD_26transform_input_iterator_tIbNSB_6detail15normal_iteratorINSB_10device_ptrIiEEEE17greater_than_fourEENSB_17counting_iteratorIlNSB_11use_defaultESS_SS_EEEEEEEySF_S9_NS7_10__identityEEEvT0_PT3_T1_NS0_13GridEvenShareIS10_EET2_T4__param_0+16];
	ld.param.u64 	%rd1, [_ZN3cub18CUB_300001_SM_10006detail6reduce18DeviceReduceKernelINS2_10policy_hubIN4cuda3std3__45tupleIJblEEEyN6thrust24THRUST_300001_SM_1000_NS8cuda_cub9__find_if7functorIS9_EEE10Policy1000ENSB_12zip_iteratorINS8_IJNSD_26transform_input_iterator_tIbNSB_6detail15normal_iteratorINSB_10device_ptrIiEEEE17greater_than_fourEENSB_17counting_iteratorIlNSB_11use_defaultESS_SS_EEEEEEEySF_S9_NS7_10__identityEEEvT0_PT3_T1_NS0_13GridEvenShareIS10_EET2_T4__param_3+32];
	ld.param.u32 	%r1, [_ZN3cub18CUB_300001_SM_10006detail6reduce18DeviceReduceKernelINS2_10policy_hubIN4cuda3std3__45tupleIJblEEEyN6thrust24THRUST_300001_SM_1000_NS8cuda_cub9__find_if7functorIS9_EEE10Policy1000ENSB_12zip_iteratorINS8_IJNSD_26transform_input_iterator_tIbNSB_6detail15normal_iteratorINSB_10device_ptrIiEEEE17greater_than_fourEENSB_17counting_iteratorIlNSB_11use_defaultESS_SS_EEEEEEEySF_S9_NS7_10__identityEEEvT0_PT3_T1_NS0_13GridEvenShareIS10_EET2_T4__param_3+40];
	ld.param.u64 	%rd116, [_ZN3cub18CUB_300001_SM_10006detail6reduce18DeviceReduceKernelINS2_10policy_hubIN4cuda3std3__45tupleIJblEEEyN6thrust24THRUST_300001_SM_1000_NS8cuda_cub9__find_if7functorIS9_EEE10Policy1000ENSB_12zip_iteratorINS8_IJNSD_26transform_input_iterator_tIbNSB_6detail15normal_iteratorINSB_10device_ptrIiEEEE17greater_than_fourEENSB_17counting_iteratorIlNSB_11use_defaultESS_SS_EEEEEEEySF_S9_NS7_10__identityEEEvT0_PT3_T1_NS0_13GridEvenShareIS10_EET2_T4__param_0];
	cvta.to.global.u64 	%rd2, %rd116;
	mov.u32 	%r2, %ctaid.x;
	shl.b32 	%r47, %r1, 10;
	cvt.s64.s32 	%rd4, %r47;
	shl.b32 	%r48, %r2, 10;
	cvt.u64.u32 	%rd5, %r48;
	sub.s64 	%rd6, %rd1, %rd5;
	setp.gt.u64 	%p1, %rd6, 1023;
	@%p1 bra 	$L__BB5_78;
	cvt.u32.u64 	%r214, %rd5;
	cvt.u32.u64 	%r3, %rd1;
	sub.s32 	%r4, %r3, %r214;
	mov.u32 	%r5, %tid.x;
	setp.ge.s32 	%p148, %r5, %r4;
	mov.b16 	%rs369, 0;
	mov.b64 	%rd424, 0;
	mov.u32 	%r483, %r5;
	@%p148 bra 	$L__BB5_3;
	add.s32 	%r216, %r214, %r5;
	cvt.u64.u32 	%rd263, %r216;
	mul.wide.u32 	%rd264, %r216, 4;
	add.s64 	%rd265, %rd2, %rd264;
	add.s64 	%rd424, %rd3, %rd263;
	ld.global.u32 	%r217, [%rd265];
	setp.gt.s32 	%p149, %r217, 4;
	selp.u16 	%rs369, 1, 0, %p149;
	add.s32 	%r483, %r5, 256;
$L__BB5_3:
	setp.ge.s32 	%p150, %r483, %r4;
	@%p150 bra 	$L__BB5_16;
	not.b32 	%r219, %r483;
	add.s32 	%r8, %r219, %r3;
	sub.s32 	%r220, %r8, %r214;
	shr.u32 	%r221, %r220, 8;
	add.s32 	%r9, %r221, 1;
	and.b32  	%r10, %r9, 7;
	setp.lt.u32 	%p151, %r220, 1792;
	@%p151 bra 	$L__BB5_8;
	add.s32 	%r482, %r483, 1024;
	and.b32  	%r222, %r9, 33554424;
	neg.s32 	%r481, %r222;
$L__BB5_6:
	.pragma "nounroll";
	add.s32 	%r223, %r482, -1024;
	cvt.s64.s32 	%rd267, %r223;
	add.s64 	%rd268, %rd267, %rd5;
	shl.b64 	%rd269, %rd268, 2;
	add.s64 	%rd270, %rd2, %rd269;
	add.s64 	%rd271, %rd268, %rd3;
	ld.global.u32 	%r224, [%rd270];
	setp.gt.s32 	%p152, %r224, 4;
	selp.u16 	%rs214, 1, 0, %p152;
	and.b16  	%rs215, %rs369, 255;
	setp.ne.s16 	%p154, %rs215, 0;
	and.pred  	%p155, %p154, %p152;
	min.s64 	%rd272, %rd271, %rd424;
	setp.eq.s16 	%p156, %rs215, 0;
	selp.b64 	%rd273, %rd271, %rd424, %p156;
	selp.b16 	%rs216, %rs214, %rs369, %p156;
	selp.b64 	%rd274, %rd272, %rd273, %p155;
	selp.b16 	%rs217, 1, %rs216, %p155;
	and.b16  	%rs218, %rs217, 255;
	add.s32 	%r225, %r482, -768;
	cvt.s64.s32 	%rd275, %r225;
	add.s64 	%rd276, %rd275, %rd5;
	add.s64 	%rd277, %rd276, %rd3;
	ld.global.u32 	%r226, [%rd270+1024];
	setp.gt.s32 	%p157, %r226, 4;
	selp.u16 	%rs219, 1, 0, %p157;
	setp.ne.s16 	%p159, %rs218, 0;
	and.pred  	%p160, %p159, %p157;
	min.s64 	%rd278, %rd277, %rd274;
	setp.eq.s16 	%p161, %rs218, 0;
	selp.b64 	%rd279, %rd277, %rd274, %p161;
	selp.b16 	%rs220, %rs219, %rs217, %p161;
	selp.b64 	%rd280, %rd278, %rd279, %p160;
	selp.b16 	%rs221, 1, %rs220, %p160;
	and.b16  	%rs222, %rs221, 255;
	add.s32 	%r227, %r482, -512;
	cvt.s64.s32 	%rd281, %r227;
	add.s64 	%rd282, %rd281, %rd5;
	add.s64 	%rd283, %rd282, %rd3;
	ld.global.u32 	%r228, [%rd270+2048];
	setp.gt.s32 	%p162, %r228, 4;
	selp.u16 	%rs223, 1, 0, %p162;
	setp.ne.s16 	%p164, %rs222, 0;
	and.pred  	%p165, %p164, %p162;
	min.s64 	%rd284, %rd283, %rd280;
	setp.eq.s16 	%p166, %rs222, 0;
	selp.b64 	%rd285, %rd283, %rd280, %p166;
	selp.b16 	%rs224, %rs223, %rs221, %p166;
	selp.b64 	%rd286, %rd284, %rd285, %p165;
	selp.b16 	%rs225, 1, %rs224, %p165;
	and.b16  	%rs226, %rs225, 255;
	add.s32 	%r229, %r482, -256;
	cvt.s64.s32 	%rd287, %r229;
	add.s64 	%rd288, %rd287, %rd5;
	add.s64 	%rd289, %rd288, %rd3;
	ld.global.u32 	%r230, [%rd270+3072];
	setp.gt.s32 	%p167, %r230, 4;
	selp.u16 	%rs227, 1, 0, %p167;
	setp.ne.s16 	%p169, %rs226, 0;
	and.pred  	%p170, %p169, %p167;
	min.s64 	%rd290, %rd289, %rd286;
	setp.eq.s16 	%p171, %rs226, 0;
	selp.b64 	%rd291, %rd289, %rd286, %p171;
	selp.b16 	%rs228, %rs227, %rs225, %p171;
	selp.b64 	%rd292, %rd290, %rd291, %p170;
	selp.b16 	%rs229, 1, %rs228, %p170;
	and.b16  	%rs230, %rs229, 255;
	add.s32 	%r231, %r482, 768;
	cvt.s64.s32 	%rd293, %r482;
	add.s64 	%rd294, %rd293, %rd5;
	add.s64 	%rd295, %rd294, %rd3;
	ld.global.u32 	%r232, [%rd270+4096];
	setp.gt.s32 	%p172, %r232, 4;
	selp.u16 	%rs231, 1, 0, %p172;
	setp.ne.s16 	%p174, %rs230, 0;
	and.pred  	%p175, %p174, %p172;
	min.s64 	%rd296, %rd295, %rd292;
	setp.eq.s16 	%p176, %rs230, 0;
	selp.b64 	%rd297, %rd295, %rd292, %p176;
	selp.b16 	%rs232, %rs231, %rs229, %p176;
	selp.b64 	%rd298, %rd296, %rd297, %p175;
	selp.b16 	%rs233, 1, %rs232, %p175;
	and.b16  	%rs234, %rs233, 255;
	add.s32 	%r233, %r482, 256;
	cvt.s64.s32 	%rd299, %r233;
	add.s64 	%rd300, %rd299, %rd5;
	add.s64 	%rd301, %rd300, %rd3;
	ld.global.u32 	%r234, [%rd270+5120];
	setp.gt.s32 	%p177, %r234, 4;
	selp.u16 	%rs235, 1, 0, %p177;
	setp.ne.s16 	%p179, %rs234, 0;
	and.pred  	%p180, %p179, %p177;
	min.s64 	%rd302, %rd301, %rd298;
	setp.eq.s16 	%p181, %rs234, 0;
	selp.b64 	%rd303, %rd301, %rd298, %p181;
	selp.b16 	%rs236, %rs235, %rs233, %p181;
	selp.b64 	%rd304, %rd302, %rd303, %p180;
	selp.b16 	%rs237, 1, %rs236, %p180;
	and.b16  	%rs238, %rs237, 255;
	add.s32 	%r235, %r482, 512;
	cvt.s64.s32 	%rd305, %r235;
	add.s64 	%rd306, %rd305, %rd5;
	add.s64 	%rd307, %rd306, %rd3;
	ld.global.u32 	%r236, [%rd270+6144];
	setp.gt.s32 	%p182, %r236, 4;
	selp.u16 	%rs239, 1, 0, %p182;
	setp.ne.s16 	%p184, %rs238, 0;
	and.pred  	%p185, %p184, %p182;
	min.s64 	%rd308, %rd307, %rd304;
	setp.eq.s16 	%p186, %rs238, 0;
	selp.b64 	%rd309, %rd307, %rd304, %p186;
	selp.b16 	%rs240, %rs239, %rs237, %p186;
	selp.b64 	%rd310, %rd308, %rd309, %p185;
	selp.b16 	%rs241, 1, %rs240, %p185;
	and.b16  	%rs242, %rs241, 255;
	cvt.s64.s32 	%rd311, %r231;
	add.s64 	%rd312, %rd311, %rd5;
	add.s64 	%rd313, %rd312, %rd3;
	ld.global.u32 	%r237, [%rd270+7168];
	setp.gt.s32 	%p187, %r237, 4;
	selp.u16 	%rs243, 1, 0, %p187;
	setp.ne.s16 	%p189, %rs242, 0;
	and.pred  	%p190, %p189, %p187;
	min.s64 	%rd314, %rd313, %rd310;
	setp.eq.s16 	%p191, %rs242, 0;
	selp.b64 	%rd315, %rd313, %rd310, %p191;
	selp.b16 	%rs244, %rs243, %rs241, %p191;
	selp.b64 	%rd424, %rd314, %rd315, %p190;
	selp.b16 	%rs369, 1, %rs244, %p190;
	add.s32 	%r482, %r482, 2048;
	add.s32 	%r481, %r481, 8;
	setp.ne.s32 	%p192, %r481, 0;
	@%p192 bra 	$L__BB5_6;
	add.s32 	%r483, %r482, -1024;
$L__BB5_8:
	setp.eq.s32 	%p193, %r10, 0;
	@%p193 bra 	$L__BB5_16;
	setp.lt.u32 	%p194, %r10, 4;
	@%p194 bra 	$L__BB5_11;
	cvt.s64.s32 	%rd317, %r483;
	add.s64 	%rd318, %rd317, %rd5;
	shl.b64 	%rd319, %rd318, 2;
	add.s64 	%rd320, %rd2, %rd319;
	add.s64 	%rd321, %rd318, %rd3;
	ld.global.u32 	%r238, [%rd320];
	setp.gt.s32 	%p195, %r238, 4;
	selp.u16 	%rs246, 1, 0, %p195;
	and.b16  	%rs247, %rs369, 255;
	setp.ne.s16 	%p197, %rs247, 0;
	and.pred  	%p198, %p197, %p195;
	min.s64 	%rd322, %rd321, %rd424;
	setp.eq.s16 	%p199, %rs247, 0;
	selp.b64 	%rd323, %rd321, %rd424, %p199;
	selp.b16 	%rs248, %rs246, %rs369, %p199;
	selp.b64 	%rd324, %rd322, %rd323, %p198;
	selp.b16 	%rs249, 1, %rs248, %p198;
	and.b16  	%rs250, %rs249, 255;
	add.s32 	%r239, %r483, 256;
	cvt.s64.s32 	%rd325, %r239;
	add.s64 	%rd326, %rd325, %rd5;
	add.s64 	%rd327, %rd326, %rd3;
	ld.global.u32 	%r240, [%rd320+1024];
	setp.gt.s32 	%p200, %r240, 4;
	selp.u16 	%rs251, 1, 0, %p200;
	setp.ne.s16 	%p202, %rs250, 0;
	and.pred  	%p203, %p202, %p200;
	min.s64 	%rd328, %rd327, %rd324;
	setp.eq.s16 	%p204, %rs250, 0;
	selp.b64 	%rd329, %rd327, %rd324, %p204;
	selp.b16 	%rs252, %rs251, %rs249, %p204;
	selp.b64 	%rd330, %rd328, %rd329, %p203;
	selp.b16 	%rs253, 1, %rs252, %p203;
	and.b16  	%rs254, %rs253, 255;
	add.s32 	%r241, %r483, 512;
	cvt.s64.s32 	%rd331, %r241;
	add.s64 	%rd332, %rd331, %rd5;
	add.s64 	%rd333, %rd332, %rd3;
	ld.global.u32 	%r242, [%rd320+2048];
	setp.gt.s32 	%p205, %r242, 4;
	selp.u16 	%rs255, 1, 0, %p205;
	setp.ne.s16 	%p207, %rs254, 0;
	and.pred  	%p208, %p207, %p205;
	min.s64 	%rd334, %rd333, %rd330;
	setp.eq.s16 	%p209, %rs254, 0;
	selp.b64 	%rd335, %rd333, %rd330, %p209;
	selp.b16 	%rs256, %rs255, %rs253, %p209;
	selp.b64 	%rd336, %rd334, %rd335, %p208;
	selp.b16 	%rs257, 1, %rs256, %p208;
	and.b16  	%rs258, %rs257, 255;
	add.s32 	%r243, %r483, 768;
	cvt.s64.s32 	%rd337, %r243;
	add.s64 	%rd338, %rd337, %rd5;
	add.s64 	%rd339, %rd338, %rd3;
	ld.global.u32 	%r244, [%rd320+3072];
	setp.gt.s32 	%p210, %r244, 4;
	selp.u16 	%rs259, 1, 0, %p210;
	setp.ne.s16 	%p212, %rs258, 0;
	and.pred  	%p213, %p212, %p210;
	min.s64 	%rd340, %rd339, %rd336;
	setp.eq.s16 	%p214, %rs258, 0;
	selp.b64 	%rd341, %rd339, %rd336, %p214;
	selp.b16 	%rs260, %rs259, %rs257, %p214;
	selp.b64 	%rd424, %rd340, %rd341, %p213;
	selp.b16 	%rs369, 1, %rs260, %p213;
	add.s32 	%r483, %r483, 1024;
$L__BB5_11:
	and.b32  	%r245, %r9, 3;
	setp.eq.s32 	%p215, %r245, 0;
	@%p215 bra 	$L__BB5_16;
	setp.eq.s32 	%p216, %r245, 1;
	@%p216 bra 	$L__BB5_14;
	cvt.s64.s32 	%rd343, %r483;
	add.s64 	%rd344, %rd343, %rd5;
	shl.b64 	%rd345, %rd344, 2;
	add.s64 	%rd346, %rd2, %rd345;
	add.s64 	%rd347, %rd344, %rd3;
	ld.global.u32 	%r246, [%rd346];
	setp.gt.s32 	%p217, %r246, 4;
	selp.u16 	%rs262, 1, 0, %p217;
	and.b16  	%rs263, %rs369, 255;
	setp.ne.s16 	%p219, %rs263, 0;
	and.pred  	%p220, %p219, %p217;
	min.s64 	%rd348, %rd347, %rd424;
	setp.eq.s16 	%p221, %rs263, 0;
	selp.b64 	%rd349, %rd347, %rd424, %p221;
	selp.b16 	%rs264, %rs262, %rs369, %p221;
	selp.b64 	%rd350, %rd348, %rd349, %p220;
	selp.b16 	%rs265, 1, %rs264, %p220;
	and.b16  	%rs266, %rs265, 255;
	add.s32 	%r247, %r483, 256;
	cvt.s64.s32 	%rd351, %r247;
	add.s64 	%rd352, %rd351, %rd5;
	add.s64 	%rd353, %rd352, %rd3;
	ld.global.u32 	%r248, [%rd346+1024];
	setp.gt.s32 	%p222, %r248, 4;
	selp.u16 	%rs267, 1, 0, %p222;
	setp.ne.s16 	%p224, %rs266, 0;
	and.pred  	%p225, %p224, %p222;
	min.s64 	%rd354, %rd353, %rd350;
	setp.eq.s16 	%p226, %rs266, 0;
	selp.b64 	%rd355, %rd353, %rd350, %p226;
	selp.b16 	%rs268, %rs267, %rs265, %p226;
	selp.b64 	%rd424, %rd354, %rd355, %p225;
	selp.b16 	%rs369, 1, %rs268, %p225;
	add.s32 	%r483, %r483, 512;
$L__BB5_14:
	and.b32  	%r249, %r8, 256;
	setp.ne.s32 	%p227, %r249, 0;
	@%p227 bra 	$L__BB5_16;
	cvt.s64.s32 	%rd356, %r483;
	add.s64 	%rd357, %rd356, %rd5;
	shl.b64 	%rd358, %rd357, 2;
	add.s64 	%rd359, %rd2, %rd358;
	add.s64 	%rd360, %rd357, %rd3;
	ld.global.u32 	%r250, [%rd359];
	setp.gt.s32 	%p228, %r250, 4;
	selp.u16 	%rs269, 1, 0, %p228;
	and.b16  	%rs270, %rs369, 255;
	setp.ne.s16 	%p230, %rs270, 0;
	and.pred  	%p231, %p230, %p228;
	min.s64 	%rd361, %rd360, %rd424;
	setp.eq.s16 	%p232, %rs270, 0;
	selp.b64 	%rd362, %rd360, %rd424, %p232;
	selp.b16 	%rs271, %rs269, %rs369, %p232;
	selp.b64 	%rd424, %rd361, %rd362, %p231;
	selp.b16 	%rs369, 1, %rs271, %p231;
$L__BB5_16:
	setp.lt.s32 	%p233, %r4, 256;
	@%p233 bra 	$L__BB5_41;
	// begin inline asm
	mov.u32 %r369, %laneid;
	// end inline asm
	cvt.u32.u16 	%r390, %rs369;
	and.b32  	%r371, %r390, 255;
	mov.b32 	%r387, 1;
	mov.b32 	%r388, 31;
	mov.b32 	%r389, -1;
	// begin inline asm
	shfl.sync.down.b32 %r370, %r371, %r387, %r388, %r389;
	// end inline asm
	// begin inline asm
	shfl.sync.down.b32 %r375, %r376, %r387, %r388, %r389;
	// end inline asm
	mov.b64 	{%r381, %r386}, %rd424;
	// begin inline asm
	shfl.sync.down.b32 %r380, %r381, %r387, %r388, %r389;
	// end inline asm
	// begin inline asm
	shfl.sync.down.b32 %r385, %r386, %r387, %r388, %r389;
	// end inline asm
	mov.b64 	%rd21, {%r380, %r385};
	cvt.u16.u32 	%rs15, %r370;
	setp.gt.s32 	%p283, %r369, 30;
	@%p283 bra 	$L__BB5_21;
	and.b16  	%rs313, %rs369, 255;
	setp.eq.s16 	%p284, %rs313, 0;
	and.b16  	%rs314, %rs15, 255;
	setp.eq.s16 	%p285, %rs314, 0;
	or.pred  	%p286, %p284, %p285;
	@%p286 bra 	$L__BB5_20;
	min.s64 	%rd424, %rd21, %rd424;
	mov.b16 	%rs369, 1;
	bra.uni 	$L__BB5_21;
$L__BB5_20:
	setp.eq.s16 	%p287, %rs313, 0;
	selp.b64 	%rd424, %rd21, %rd424, %p287;
	selp.b16 	%rs369, %rs15, %rs369, %p287;
$L__BB5_21:
	cvt.u32.u16 	%r411, %rs369;
	and.b32  	%r392, %r411, 255;
	mov.b32 	%r408, 2;
	mov.b32 	%r409, 31;
	mov.b32 	%r410, -1;
	// begin inline asm
	shfl.sync.down.b32 %r391, %r392, %r408, %r409, %r410;
	// end inline asm
	// begin inline asm
	shfl.sync.down.b32 %r396, %r397, %r408, %r409, %r410;
	// end inline asm
	mov.b64 	{%r402, %r407}, %rd424;
	// begin inline asm
	shfl.sync.down.b32 %r401, %r402, %r408, %r409, %r410;
	// end inline asm
	// begin inline asm
	shfl.sync.down.b32 %r406, %r407, %r408, %r409, %r410;
	// end inline asm
	mov.b64 	%rd25, {%r401, %r406};
	cvt.u16.u32 	%rs18, %r391;
	setp.gt.s32 	%p288, %r369, 29;
	@%p288 bra 	$L__BB5_25;
	and.b16  	%rs317, %rs369, 255;
	setp.eq.s16 	%p289, %rs317, 0;
	and.b16  	%rs318, %rs18, 255;
	setp.eq.s16 	%p290, %rs318, 0;
	or.pred  	%p291, %p289, %p290;
	@%p291 bra 	$L__BB5_24;
	min.s64 	%rd424, %rd25, %rd424;
	mov.b16 	%rs369, 1;
	bra.uni 	$L__BB5_25;
$L__BB5_24:
	setp.eq.s16 	%p292, %rs317, 0;
	selp.b64 	%rd424, %rd25, %rd424, %p292;
	selp.b16 	%rs369, %rs18, %rs369, %p292;
$L__BB5_25:
	cvt.u32.u16 	%r432, %rs369;
	and.b32  	%r413, %r432, 255;
	mov.b32 	%r429, 4;
	mov.b32 	%r430, 31;
	mov.b32 	%r431, -1;
	// begin inline asm
	shfl.sync.down.b32 %r412, %r413, %r429, %r430, %r431;
	// end inline asm
	// begin inline asm
	shfl.sync.down.b32 %r417, %r418, %r429, %r430, %r431;
	// end inline asm
	mov.b64 	{%r423, %r428}, %rd424;
	// begin inline asm
	shfl.sync.down.b32 %r422, %r423, %r429, %r430, %r431;
	// end inline asm
	// begin inline asm
	shfl.sync.down.b32 %r427, %r428, %r429, %r430, %r431;
	// end inline asm
	mov.b64 	%rd29, {%r422, %r427};
	cvt.u16.u32 	%rs21, %r412;
	setp.gt.s32 	%p293, %r369, 27;
	@%p293 bra 	$L__BB5_29;
	and.b16  	%rs321, %rs369, 255;
	setp.eq.s16 	%p294, %rs321, 0;
	and.b16  	%rs322, %rs21, 255;
	setp.eq.s16 	%p295, %rs322, 0;
	or.pred  	%p296, %p294, %p295;
	@%p296 bra 	$L__BB5_28;
	min.s64 	%rd424, %rd29, %rd424;
	mov.b16 	%rs369, 1;
	bra.uni 	$L__BB5_29;
$L__BB5_28:
	setp.eq.s16 	%p297, %rs321, 0;
	selp.b64 	%rd424, %rd29, %rd424, %p297;
	selp.b16 	%rs369, %rs21, %rs369, %p297;
$L__BB5_29:
	cvt.u32.u16 	%r453, %rs369;
	and.b32  	%r434, %r453, 255;
	mov.b32 	%r450, 8;
	mov.b32 	%r451, 31;
	mov.b32 	%r452, -1;
	// begin inline asm
	shfl.sync.down.b32 %r433, %r434, %r450, %r451, %r452;
	// end inline asm
	// begin inline asm
	shfl.sync.down.b32 %r438, %r439, %r450, %r451, %r452;
	// end inline asm
	mov.b64 	{%r444, %r449}, %rd424;
	// begin inline asm
	shfl.sync.down.b32 %r443, %r444, %r450, %r451, %r452;
	// end inline asm
	// begin inline asm
	shfl.sync.down.b32 %r448, %r449, %r450, %r451, %r452;
	// end inline asm
	mov.b64 	%rd33, {%r443, %r448};
	cvt.u16.u32 	%rs24, %r433;
	setp.gt.s32 	%p298, %r369, 23;
	@%p298 bra 	$L__BB5_33;
	and.b16  	%rs325, %rs369, 255;
	setp.eq.s16 	%p299, %rs325, 0;
	and.b16  	%rs326, %rs24, 255;
	setp.eq.s16 	%p300, %rs326, 0;
	or.pred  	%p301, %p299, %p300;
	@%p301 bra 	$L__BB5_32;
	min.s64 	%rd424, %rd33, %rd424;
	mov.b16 	%rs369, 1;
	bra.uni 	$L__BB5_33;
$L__BB5_32:
	setp.eq.s16 	%p302, %rs325, 0;
	selp.b64 	%rd424, %rd33, %rd424, %p302;
	selp.b16 	%rs369, %rs24, %rs369, %p302;
$L__BB5_33:
	cvt.u32.u16 	%r474, %rs369;
	and.b32  	%r455, %r474, 255;
	mov.b32 	%r471, 16;
	mov.b32 	%r472, 31;
	mov.b32 	%r473, -1;
	// begin inline asm
	shfl.sync.down.b32 %r454, %r455, %r471, %r472, %r473;
	// end inline asm
	// begin inline asm
	shfl.sync.down.b32 %r459, %r460, %r471, %r472, %r473;
	// end inline asm
	mov.b64 	{%r465, %r470}, %rd424;
	// begin inline asm
	shfl.sync.down.b32 %r464, %r465, %r471, %r472, %r473;
	// end inline asm
	// begin inline asm
	shfl.sync.down.b32 %r469, %r470, %r471, %r472, %r473;
	// end inline asm
	mov.b64 	%rd37, {%r464, %r469};
	cvt.u16.u32 	%rs27, %r454;
	setp.gt.s32 	%p303, %r369, 15;
	@%p303 bra 	$L__BB5_37;
	and.b16  	%rs329, %rs369, 255;
	setp.eq.s16 	%p304, %rs329, 0;
	and.b16  	%rs330, %rs27, 255;
	setp.eq.s16 	%p305, %rs330, 0;
	or.pred  	%p306, %p304, %p305;
	@%p306 bra 	$L__BB5_36;
	min.s64 	%rd424, %rd37, %rd424;
	mov.b16 	%rs369, 1;
	bra.uni 	$L__BB5_37;
$L__BB5_36:
	setp.eq.s16 	%p307, %rs329, 0;
	selp.b16 	%rs369, %rs27, %rs369, %p307;
	selp.b64 	%rd424, %rd37, %rd424, %p307;
$L__BB5_37:
	setp.ne.s32 	%p308, %r369, 0;
	@%p308 bra 	$L__BB5_39;
	shr.u32 	%r475, %r5, 1;
	and.b32  	%r476, %r475, 496;
	mov.u32 	%r477, _ZZN3cub18CUB_300001_SM_10006detail6reduce18DeviceReduceKernelINS2_10policy_hubIN4cuda3std3__45tupleIJblEEEyN6thrust24THRUST_300001_SM_1000_NS8cuda_cub9__find_if7functorIS9_EEE10Policy1000ENSB_12zip_iteratorINS8_IJNSD_26transform_input_iterator_tIbNSB_6detail15normal_iteratorINSB_10device_ptrIiEEEE17greater_than_fourEENSB_17counting_iteratorIlNSB_11use_defaultESS_SS_EEEEEEEySF_S9_NS7_10__identityEEEvT0_PT3_T1_NS0_13GridEvenShareIS10_EET2_T4_E12temp_storage;
	add.s32 	%r478, %r477, %r476;
	st.shared.u8 	[%r478+8], %rs369;
	st.shared.u64 	[%r478+16], %rd424;
$L__BB5_39:
	bar.sync 	0;
	setp.ne.s32 	%p309, %r5, 0;
	@%p309 bra 	$L__BB5_118;
	ld.shared.u8 	%rs333, [_ZZN3cub18CUB_300001_SM_10006detail6reduce18DeviceReduceKernelINS2_10policy_hubIN4cuda3std3__45tupleIJblEEEyN6thrust24THRUST_300001_SM_1000_NS8cuda_cub9__find_if7functorIS9_EEE10Policy1000ENSB_12zip_iteratorINS8_IJNSD_26transform_input_iterator_tIbNSB_6detail15normal_iteratorINSB_10device_ptrIiEEEE17greater_than_fourEENSB_17counting_iteratorIlNSB_11use_defaultESS_SS_EEEEEEEySF_S9_NS7_10__identityEEEvT0_PT3_T1_NS0_13GridEvenShareIS10_EET2_T4_E12temp_storage+24];
	ld.shared.u64 	%rd384, [_ZZN3cub18CUB_300001_SM_10006detail6reduce18DeviceReduceKernelINS2_10policy_hubIN4cuda3std3__45tupleIJblEEEyN6thrust24THRUST_300001_SM_1000_NS8cuda_cub9__find_if7functorIS9_EEE10Policy1000ENSB_12zip_iteratorINS8_IJNSD_26transform_input_iterator_tIbNSB_6detail15normal_iteratorINSB_10device_ptrIiEEEE17greater_than_fourEENSB_17counting_iteratorIlNSB_11use_defaultESS_SS_EEEEEEEySF_S9_NS7_10__identityEEEvT0_PT3_T1_NS0_13GridEvenShareIS10_EET2_T4_E12temp_storage+32];
	and.b16  	%rs334, %rs369, 255;
	setp.eq.s16 	%p310, %rs334, 0;
	setp.eq.s16 	%p311, %rs333, 0;
	min.s64 	%rd385, %rd384, %rd424;
	selp.b16 	%rs335, %rs369, 1, %p311;
	selp.b16 	%rs336, %rs333, %rs335, %p310;
	and.b16  	%rs337, %rs336, 255;
	selp.b64 	%rd386, %rd424, %rd385, %p311;
	selp.b64 	%rd387, %rd384, %rd386, %p310;
	ld.shared.u8 	%rs338, [_ZZN3cub18CUB_300001_SM_10006detail6reduce18DeviceReduceKernelINS2_10policy_hubIN4cuda3std3__45tupleIJblEEEyN6thrust24THRUST_300001_SM_1000_NS8cuda_cub9__find_if7functorIS9_EEE10Policy1000ENSB_12zip_iteratorINS8_IJNSD_26transform_input_iterator_tIbNSB_6detail15normal_iteratorINSB_10device_ptrIiEEEE17greater_than_fourEENSB_17counting_iteratorIlNSB_11use_defaultESS_SS_EEEEEEEySF_S9_NS7_10__identityEEEvT0_PT3_T1_NS0_13GridEvenShareIS10_EET2_T4_E12temp_storage+40];
	ld.shared.u64 	%rd388, [_ZZN3cub18CUB_300001_SM_10006detail6reduce18DeviceReduceKernelINS2_10policy_hubIN4cuda3std3__45tupleIJblEEEyN6thrust24THRUST_300001_SM_1000_NS8cuda_cub9__find_if7functorIS9_EEE10Policy1000ENSB_12zip_iteratorINS8_IJNSD_26transform_input_iterator_tIbNSB_6detail15normal_iteratorINSB_10device_ptrIiEEEE17greater_than_fourEENSB_17counting_iteratorIlNSB_11use_defaultESS_SS_EEEEEEEySF_S9_NS7_10__identityEEEvT0_PT3_T1_NS0_13GridEvenShareIS10_EET2_T4_E12temp_storage+48];
	setp.eq.s16 	%p312, %rs337, 0;
	setp.eq.s16 	%p313, %rs338, 0;
	min.s64 	%rd389, %rd388, %rd387;
	selp.b16 	%rs339, %rs336, 1, %p313;
	selp.b16 	%rs340, %rs338, %rs339, %p312;
	and.b16  	%rs341, %rs340, 255;
	selp.b64 	%rd390, %rd387, %rd389, %p313;
	selp.b64 	%rd391, %rd388, %rd390, %p312;
	ld.shared.u8 	%rs342, [_ZZN3cub18CUB_300001_SM_10006detail6reduce18DeviceReduceKernelINS2_10policy_hubIN4cuda3std3__45tupleIJblEEEyN6thrust24THRUST_300001_SM_1000_NS8cuda_cub9__find_if7functorIS9_EEE10Policy1000ENSB_12zip_iteratorINS8_IJNSD_26transform_input_iterator_tIbNSB_6detail15normal_iteratorINSB_10device_ptrIiEEEE17greater_than_fourEENSB_17counting_iteratorIlNSB_11use_defaultESS_SS_EEEEEEEySF_S9_NS7_10__identityEEEvT0_PT3_T1_NS0_13GridEvenShareIS10_EET2_T4_E12temp_storage+56];
	ld.shared.u64 	%rd392, [_ZZN3cub18CUB_300001_SM_10006detail6reduce18DeviceReduceKernelINS2_10policy_hubIN4cuda3std3__45tupleIJblEEEyN6thrust24THRUST_300001_SM_1000_NS8cuda_cub9__find_if7functorIS9_EEE10Policy1000ENSB_12zip_iteratorINS8_IJNSD_26transform_input_iterator_tIbNSB_6detail15normal_iteratorINSB_10device_ptrIiEEEE17greater_than_fourEENSB_17counting_iteratorIlNSB_11use_defaultESS_SS_EEEEEEEySF_S9_NS7_10__identityEEEvT0_PT3_T1_NS0_13GridEvenShareIS10_EET2_T4_E12temp_storage+64];
	setp.eq.s16 	%p314, %rs341, 0;
	setp.eq.s16 	%p315, %rs342, 0;
	min.s64 	%rd393, %rd392, %rd391;
	selp.b16 	%rs343, %rs340, 1, %p315;
	selp.b16 	%rs344, %rs342, %rs343, %p314;
	and.b16  	%rs345, %rs344, 255;
	selp.b64 	%rd394, %rd391, %rd393, %p315;
	selp.b64 	%rd395, %rd392, %rd394, %p314;
	ld.shared.u8 	%rs346, [_ZZN3cub18CUB_300001_SM_10006detail6reduce18DeviceReduceKernelINS2_10policy_hubIN4cuda3std3__45tupleIJblEEEyN6thrust24THRUST_300001_SM_1000_NS8cuda_cub9__find_if7functorIS9_EEE10Policy1000ENSB_12zip_iteratorINS8_IJNSD_26transform_input_iterator_tIbNSB_6detail15normal_iteratorINSB_10device_ptrIiEEEE17greater_than_fourEENSB_17counting_iteratorIlNSB_11use_defaultESS_SS_EEEEEEEySF_S9_NS7_10__identityEEEvT0_PT3_T1_NS0_13GridEvenShareIS10_EET2_T4_E12temp_storage+72];
	ld.shared.u64 	%rd396, [_ZZN3cub18CUB_300001_SM_10006detail6reduce18DeviceReduceKernelINS2_10policy_hubIN4cuda3std3__45tupleIJblEEEyN6thrust24THRUST_300001_SM_1000_NS8cuda_cub9__find_if7functorIS9_EEE10Policy1000ENSB_12zip_iteratorINS8_IJNSD_26transform_input_iterator_tIbNSB_6detail15normal_iteratorINSB_10device_ptrIiEEEE17greater_than_fourEENSB_17counting_iteratorIlNSB_11use_defaultESS_SS_EEEEEEEySF_S9_NS7_10__identityEEEvT0_PT3_T1_NS0_13GridEvenShareIS10_EET2_T4_E12temp_storage+80];
	setp.eq.s16 	%p316, %rs345, 0;
	setp.eq.s16 	%p317, %rs346, 0;
	min.s64 	%rd397, %rd396, %rd395;
	selp.b16 	%rs347, %rs344, 1, %p317;
	selp.b16 	%rs348, %rs346, %rs347, %p316;
	and.b16  	%rs349, %rs348, 255;
	selp.b64 	%rd398, %rd395, %rd397, %p317;
	selp.b64 	%rd399, %rd396, %rd398, %p316;
	ld.shared.u8 	%rs350, [_ZZN3cub18CUB_300001_SM_10006detail6reduce18DeviceReduceKernelINS2_10policy_hubIN4cuda3std3__45tupleIJblEEEyN6thrust24THRUST_300001_SM_1000_NS8cuda_cub9__find_if7functorIS9_EEE10Policy1000ENSB_12zip_iteratorINS8_IJNSD_26transform_input_iterator_tIbNSB_6detail15normal_iteratorINSB_10device_ptrIiEEEE17greater_than_fourEENSB_17counting_iteratorIlNSB_11use_defaultESS_SS_EEEEEEEySF_S9_NS7_10__identityEEEvT0_PT3_T1_NS0_13GridEvenShareIS10_EET2_T4_E12temp_storage+88];
	ld.shared.u64 	%rd400, [_ZZN3cub18CUB_300001_SM_10006detail6reduce18DeviceReduceKernelINS2_10policy_hubIN4cuda3std3__45tupleIJblEEEyN6thrust24THRUST_300001_SM_1000_NS8cuda_cub9__find_if7functorIS9_EEE10Policy1000ENSB_12zip_iteratorINS8_IJNSD_26transform_input_iterator_tIbNSB_6detail15normal_iteratorINSB_10device_ptrIiEEEE17greater_than_fourEENSB_17counting_iteratorIlNSB_11use_defaultESS_SS_EEEEEEEySF_S9_NS7_10__identityEEEvT0_PT3_T1_NS0_13GridEvenShareIS10_EET2_T4_E12temp_storage+96];
	setp.eq.s16 	%p318, %rs349, 0;
	setp.eq.s16 	%p319, %rs350, 0;
	min.s64 	%rd401, %rd400, %rd399;
	selp.b16 	%rs351, %rs348, 1, %p319;
	selp.b16 	%rs352, %rs350, %rs351, %p318;
	and.b16  	%rs353, %rs352, 255;
	selp.b64 	%rd402, %rd399, %rd401, %p319;
	selp.b64 	%rd403, %rd400, %rd402, %p318;
	ld.shared.u8 	%rs354, [_ZZN3cub18CUB_300001_SM_10006detail6reduce18DeviceReduceKernelINS2_10policy_hubIN4cuda3std3__45tupleIJblEEEyN6thrust24THRUST_300001_SM_1000_NS8cuda_cub9__find_if7functorIS9_EEE10Policy1000ENSB_12zip_iteratorINS8_IJNSD_26transform_input_iterator_tIbNSB_6detail15normal_iteratorINSB_10device_ptrIiEEEE17greater_than_fourEENSB_17counting_iteratorIlNSB_11use_defaultESS_SS_EEEEEEEySF_S9_NS7_10__identityEEEvT0_PT3_T1_NS0_13GridEvenShareIS10_EET2_T4_E12temp_storage+104];
	ld.shared.u64 	%rd404, [_ZZN3cub18CUB_300001_SM_10006detail6reduce18DeviceReduceKernelINS2_10policy_hubIN4cuda3std3__45tupleIJblEEEyN6thrust24THRUST_300001_SM_1000_NS8cuda_cub9__find_if7functorIS9_EEE10Policy1000ENSB_12zip_iteratorINS8_IJNSD_26transform_input_iterator_tIbNSB_6detail15normal_iteratorINSB_10device_ptrIiEEEE17greater_than_fourEENSB_17counting_iteratorIlNSB_11use_defaultESS_SS_EEEEEEEySF_S9_NS7_10__identityEEEvT0_PT3_T1_NS0_13GridEvenShareIS10_EET2_T4_E12temp_storage+112];
	setp.eq.s16 	%p320, %rs353, 0;
	setp.eq.s16 	%p321, %rs354, 0;
	min.s64 	%rd405, %rd404, %rd403;
	selp.b16 	%rs355, %rs352, 1, %p321;
	selp.b16 	%rs356, %rs354, %rs355, %p320;
	and.b16  	%rs357, %rs356, 255;
	selp.b64 	%rd406, %rd403, %rd405, %p321;
	selp.b64 	%rd407, %rd404, %rd406, %p320;
	ld.shared.u8 	%rs358, [_ZZN3cub18CUB_300001_SM_10006detail6reduce18DeviceReduceKernelINS2_10policy_hubIN4cuda3std3__45tupleIJblEEEyN6thrust24THRUST_300001_SM_1000_NS8cuda_cub9__find_if7functorIS9_EEE10Policy1000ENSB_12zip_iteratorINS8_IJNSD_26transform_input_iterator_tIbNSB_6detail15normal_iteratorINSB_10device_ptrIiEEEE17greater_than_fourEENSB_17counting_iteratorIlNSB_11use_defaultESS_SS_EEEEEEEySF_S9_NS7_10__identityEEEvT0_PT3_T1_NS0_13GridEvenShareIS10_EET2_T4_E12temp_storage+120];
	ld.shared.u64 	%rd408, [_ZZN3cub18CUB_300001_SM_10006detail6reduce18DeviceReduceKernelINS2_10policy_hubIN4cuda3std3__45tupleIJblEEEyN6thrust24THRUST_300001_SM_1000_NS8cuda_cub9__find_if7functorIS9_EEE10Policy1000ENSB_12zip_iteratorINS8_IJNSD_26transform_input_iterator_tIbNSB_6detail15normal_iteratorINSB_10device_ptrIiEEEE17greater_than_fourEENSB_17counting_iteratorIlNSB_11use_defaultESS_SS_EEEEEEEySF_S9_NS7_10__identityEEEvT0_PT3_T1_NS0_13GridEvenShareIS10_EET2_T4_E12temp_storage+128];
	setp.eq.s16 	%p322, %rs357, 0;
	setp.eq.s16 	%p323, %rs358, 0;
	min.s64 	%rd409, %rd408, %rd407;
	selp.b16 	%rs359, %rs356, 1, %p323;
	selp.b16 	%rs369, %rs358, %rs359, %p322;
	selp.b64 	%rd410, %rd407, %rd409, %p323;
	selp.b64 	%rd424, %rd408, %rd410, %p322;
	bra.uni 	$L__BB5_118;
$L__BB5_41:
	// begin inline asm
	mov.u32 %r251, %laneid;
	// end inline asm
	and.b32  	%r272, %r5, 992;
	add.s32 	%r273, %r272, 32;
	setp.gt.s32 	%p234, %r273, %r4;
	not.b32 	%r274, %r272;
	add.s32 	%r275, %r4, %r274;
	selp.b32 	%r270, %r275, 31, %p234;
	cvt.u32.u16 	%r276, %rs369;
	and.b32  	%r253, %r276, 255;
	mov.b32 	%r269, 1;
	mov.b32 	%r271, -1;
	// begin inline asm
	shfl.sync.down.b32 %r252, %r253, %r269, %r270, %r271;
	// end inline asm
	// begin inline asm
	shfl.sync.down.b32 %r257, %r258, %r269, %r270, %r271;
	// end inline asm
	mov.b64 	{%r263, %r268}, %rd424;
	// begin inline asm
	shfl.sync.down.b32 %r262, %r263, %r269, %r270, %r271;
	// end inline asm
	// begin inline asm
	shfl.sync.down.b32 %r267, %r268, %r269, %r270, %r271;
	// end inline asm
	mov.b64 	%rd42, {%r262, %r267};
	cvt.u16.u32 	%rs31, %r252;
	setp.ge.s32 	%p235, %r251, %r270;
	@%p235 bra 	$L__BB5_45;
	and.b16  	%rs272, %rs369, 255;
	setp.eq.s16 	%p236, %rs272, 0;
	and.b16  	%rs273, %rs31, 255;
	setp.eq.s16 	%p237, %rs273, 0;
	or.pred  	%p238, %p236, %p237;
	@%p238 bra 	$L__BB5_44;
	min.s64 	%rd424, %rd42, %rd424;
	mov.b16 	%rs369, 1;
	bra.uni 	$L__BB5_45;
$L__BB5_44:
	setp.eq.s16 	%p239, %rs272, 0;
	selp.b16 	%rs369, %rs31, %rs369, %p239;
	selp.b64 	%rd424, %rd42, %rd424, %p239;
$L__BB5_45:
	cvt.u32.u16 	%r297, %rs369;
	and.b32  	%r278, %r297, 255;
	mov.b32 	%r294, 2;
	mov.b32 	%r296, -1;
	// begin inline asm
	shfl.sync.down.b32 %r277, %r278, %r294, %r270, %r296;
	// end inline asm
	// begin inline asm
	shfl.sync.down.b32 %r282, %r283, %r294, %r270, %r296;
	// end inline asm
	mov.b64 	{%r288, %r293}, %rd424;
	// begin inline asm
	shfl.sync.down.b32 %r287, %r288, %r294, %r270, %r296;
	// end inline asm
	// begin inline asm
	shfl.sync.down.b32 %r292, %r293, %r294, %r270, %r296;
	// end inline asm
	mov.b64 	%rd46, {%r287, %r292};
	cvt.u16.u32 	%rs34, %r277;
	add.s32 	%r298, %r251, 2;
	setp.gt.s32 	%p240, %r298, %r270;
	@%p240 bra 	$L__BB5_49;
	and.b16  	%rs276, %rs369, 255;
	setp.eq.s16 	%p241, %rs276, 0;
	and.b16  	%rs277, %rs34, 255;
	setp.eq.s16 	%p242, %rs277, 0;
	or.pred  	%p243, %p241, %p242;
	@%p243 bra 	$L__BB5_48;
	min.s64 	%rd424, %rd46, %rd424;
	mov.b16 	%rs369, 1;
	bra.uni 	$L__BB5_49;
$L__BB5_48:
	setp.eq.s16 	%p244, %rs276, 0;
	selp.b16 	%rs369, %rs34, %rs369, %p244;
	selp.b64 	%rd424, %rd46, %rd424, %p244;
$L__BB5_49:
	cvt.u32.u16 	%r319, %rs369;
	and.b32  	%r300, %r319, 255;
	mov.b32 	%r316, 4;
	mov.b32 	%r318, -1;
	// begin inline asm
	shfl.sync.down.b32 %r299, %r300, %r316, %r270, %r318;
	// end inline asm
	// begin inline asm
	shfl.sync.down.b32 %r304, %r305, %r316, %r270, %r318;
	// end inline asm
	mov.b64 	{%r310, %r315}, %rd424;
	// begin inline asm
	shfl.sync.down.b32 %r309, %r310, %r316, %r270, %r318;
	// end inline asm
	// begin inline asm
	shfl.sync.down.b32 %r314, %r315, %r316, %r270, %r318;
	// end inline asm
	mov.b64 	%rd50, {%r309, %r314};
	cvt.u16.u32 	%rs37, %r299;
	add.s32 	%r320, %r251, 4;
	setp.gt.s32 	%p245, %r320, %r270;
	@%p245 bra 	$L__BB5_53;
	and.b16  	%rs280, %rs369, 255;
	setp.eq.s16 	%p246, %rs280, 0;
	and.b16  	%rs281, %rs37, 255;
	setp.eq.s16 	%p247, %rs281, 0;
	or.pred  	%p248, %p246, %p247;
	@%p248 bra 	$L__BB5_52;
	min.s64 	%rd424, %rd50, %rd424;
	mov.b16 	%rs369, 1;
	bra.uni 	$L__BB5_53;
$L__BB5_52:
	setp.eq.s16 	%p249, %rs280, 0;
	selp.b16 	%rs369, %rs37, %rs369, %p249;
	selp.b64 	%rd424, %rd50, %rd424, %p249;
$L__BB5_53:
	cvt.u32.u16 	%r341, %rs369;
	and.b32  	%r322, %r341, 255;
	mov.b32 	%r338, 8;
	mov.b32 	%r340, -1;
	// begin inline asm
	shfl.sync.down.b32 %r321, %r322, %r338, %r270, %r340;
	// end inline asm
	// begin inline asm
	shfl.sync.down.b32 %r326, %r327, %r338, %r270, %r340;
	// end inline asm
	mov.b64 	{%r332, %r337}, %rd424;
	// begin inline asm
	shfl.sync.down.b32 %r331, %r332, %r338, %r270, %r340;
	// end inline asm
	// begin inline asm
	shfl.sync.down.b32 %r336, %r337, %r338, %r270, %r340;
	// end inline asm
	mov.b64 	%rd54, {%r331, %r336};
	cvt.u16.u32 	%rs40, %r321;
	add.s32 	%r342, %r251, 8;
	setp.gt.s32 	%p250, %r342, %r270;
	@%p250 bra 	$L__BB5_57;
	and.b16  	%rs284, %rs369, 255;
	setp.eq.s16 	%p251, %rs284, 0;
	and.b16  	%rs285, %rs40, 255;
	setp.eq.s16 	%p252, %rs285, 0;
	or.pred  	%p253, %p251, %p252;
	@%p253 bra 	$L__BB5_56;
	min.s64 	%rd424, %rd54, %rd424;
	mov.b16 	%rs369, 1;
	bra.uni 	$L__BB5_57;
$L__BB5_56:
	setp.eq.s16 	%p254, %rs284, 0;
	selp.b16 	%rs369, %rs40, %rs369, %p254;
	selp.b64 	%rd424, %rd54, %rd424, %p254;
$L__BB5_57:
	cvt.u32.u16 	%r363, %rs369;
	and.b32  	%r344, %r363, 255;
	mov.b32 	%r360, 16;
	mov.b32 	%r362, -1;
	// begin inline asm
	shfl.sync.down.b32 %r343, %r344, %r360, %r270, %r362;
	// end inline asm
	// begin inline asm
	shfl.sync.down.b32 %r348, %r349, %r360, %r270, %r362;
	// end inline asm
	mov.b64 	{%r354, %r359}, %rd424;
	// begin inline asm
	shfl.sync.down.b32 %r353, %r354, %r360, %r270, %r362;
	// end inline asm
	// begin inline asm
	shfl.sync.down.b32 %r358, %r359, %r360, %r270, %r362;
	// end inline asm
	mov.b64 	%rd58, {%r353, %r358};
	cvt.u16.u32 	%rs43, %r343;
	add.s32 	%r364, %r251, 16;
	setp.gt.s32 	%p255, %r364, %r270;
	@%p255 bra 	$L__BB5_61;
	and.b16  	%rs288, %rs369, 255;
	setp.eq.s16 	%p256, %rs288, 0;
	and.b16  	%rs289, %rs43, 255;
	setp.eq.s16 	%p257, %rs289, 0;
	or.pred  	%p258, %p256, %p257;
	@%p258 bra 	$L__BB5_60;
	min.s64 	%rd424, %rd58, %rd424;
	mov.b16 	%rs369, 1;
	bra.uni 	$L__BB5_61;
$L__BB5_60:
	setp.eq.s16 	%p259, %rs288, 0;
	selp.b16 	%rs369, %rs43, %rs369, %p259;
	selp.b64 	%rd424, %rd58, %rd424, %p259;
$L__BB5_61:
	setp.ne.s32 	%p260, %r251, 0;
	@%p260 bra 	$L__BB5_63;
	shr.u32 	%r365, %r5, 1;
	and.b32  	%r366, %r365, 496;
	mov.u32 	%r367, _ZZN3cub18CUB_300001_SM_10006detail6reduce18DeviceReduceKernelINS2_10policy_hubIN4cuda3std3__45tupleIJblEEEyN6thrust24THRUST_300001_SM_1000_NS8cuda_cub9__find_if7functorIS9_EEE10Policy1000ENSB_12zip_iteratorINS8_IJNSD_26transform_input_iterator_tIbNSB_6detail15normal_iteratorINSB_10device_ptrIiEEEE17greater_than_fourEENSB_17counting_iteratorIlNSB_11use_defaultESS_SS_EEEEEEEySF_S9_NS7_10__identityEEEvT0_PT3_T1_NS0_13GridEvenShareIS10_EET2_T4_E12temp_storage;
	add.s32 	%r368, %r367, %r366;
	st.shared.u8 	[%r368+8], %rs369;
	st.shared.u64 	[%r368+16], %rd424;
$L__BB5_63:
	bar.sync 	0;
	setp.ne.s32 	%p261, %r5, 0;
	@%p261 bra 	$L__BB5_118;
	setp.lt.s32 	%p262, %r4, 33;
	@%p262 bra 	$L__BB5_66;
	ld.shared.u8 	%rs292, [_ZZN3cub18CUB_300001_SM_10006detail6reduce18DeviceReduceKernelINS2_10policy_hubIN4cuda3std3__45tupleIJblEEEyN6thrust24THRUST_300001_SM_1000_NS8cuda_cub9__find_if7functorIS9_EEE10Policy1000ENSB_12zip_iteratorINS8_IJNSD_26transform_input_iterator_tIbNSB_6detail15normal_iteratorINSB_10device_ptrIiEEEE17greater_than_fourEENSB_17counting_iteratorIlNSB_11use_defaultESS_SS_EEEEEEEySF_S9_NS7_10__identityEEEvT0_PT3_T1_NS0_13GridEvenShareIS10_EET2_T4_E12temp_storage+24];
	ld.shared.u64 	%rd363, [_ZZN3cub18CUB_300001_SM_10006detail6reduce18DeviceReduceKernelINS2_10policy_hubIN4cuda3std3__45tupleIJblEEEyN6thrust24THRUST_300001_SM_1000_NS8cuda_cub9__find_if7functorIS9_EEE10Policy1000ENSB_12zip_iteratorINS8_IJNSD_26transform_input_iterator_tIbNSB_6detail15normal_iteratorINSB_10device_ptrIiEEEE17greater_than_fourEENSB_17counting_iteratorIlNSB_11use_defaultESS_SS_EEEEEEEySF_S9_NS7_10__identityEEEvT0_PT3_T1_NS0_13GridEvenShareIS10_EET2_T4_E12temp_storage+32];
	and.b16  	%rs293, %rs369, 255;
	setp.eq.s16 	%p263, %rs293, 0;
	setp.eq.s16 	%p264, %rs292, 0;
	min.s64 	%rd364, %rd363, %rd424;
	selp.b16 	%rs294, %rs369, 1, %p264;
	selp.b16 	%rs369, %rs292, %rs294, %p263;
	selp.b64 	%rd365, %rd424, %rd364, %p264;
	selp.b64 	%rd424, %rd363, %rd365, %p263;
$L__BB5_66:
	setp.lt.s32 	%p265, %r4, 65;
	@%p265 bra 	$L__BB5_68;
	ld.shared.u8 	%rs295, [_ZZN3cub18CUB_300001_SM_10006detail6reduce18DeviceReduceKernelINS2_10policy_hubIN4cuda3std3__45tupleIJblEEEyN6thrust24THRUST_300001_SM_1000_NS8cuda_cub9__find_if7functorIS9_EEE10Policy1000ENSB_12zip_iteratorINS8_IJNSD_26transform_input_iterator_tIbNSB_6detail15normal_iteratorINSB_10device_ptrIiEEEE17greater_than_fourEENSB_17counting_iteratorIlNSB_11use_defaultESS_SS_EEEEEEEySF_S9_NS7_10__identityEEEvT0_PT3_T1_NS0_13GridEvenShareIS10_EET2_T4_E12temp_storage+40];
	ld.shared.u64 	%rd366, [_ZZN3cub18CUB_300001_SM_10006detail6reduce18DeviceReduceKernelINS2_10policy_hubIN4cuda3std3__45tupleIJblEEEyN6thrust24THRUST_300001_SM_1000_NS8cuda_cub9__find_if7functorIS9_EEE10Policy1000ENSB_12zip_iteratorINS8_IJNSD_26transform_input_iterator_tIbNSB_6detail15normal_iteratorINSB_10device_ptrIiEEEE17greater_than_fourEENSB_17counting_iteratorIlNSB_11use_defaultESS_SS_EEEEEEEySF_S9_NS7_10__identityEEEvT0_PT3_T1_NS0_13GridEvenShareIS10_EET2_T4_E12temp_storage+48];
	and.b16  	%rs296, %rs369, 255;
	setp.eq.s16 	%p266, %rs296, 0;
	setp.eq.s16 	%p267, %rs295, 0;
	min.s64 	%rd367, %rd366, %rd424;
	selp.b16 	%rs297, %rs369, 1, %p267;
	selp.b16 	%rs369, %rs295, %rs297, %p266;
	selp.b64 	%rd368, %rd424, %rd367, %p267;
	selp.b64 	%rd424, %rd366, %rd368, %p266;
$L__BB5_68:
	setp.lt.s32 	%p268, %r4, 97;
	@%p268 bra 	$L__BB5_70;
	ld.shared.u8 	%rs298, [_ZZN3cub18CUB_300001_SM_10006detail6reduce18DeviceReduceKernelINS2_10policy_hubIN4cuda3std3__45tupleIJblEEEyN6thrust24THRUST_300001_SM_1000_NS8cuda_cub9__find_if7functorIS9_EEE10Policy1000ENSB_12zip_iteratorINS8_IJNSD_26transform_input_iterator_tIbNSB_6detail15normal_iteratorINSB_10device_ptrIiEEEE17greater_than_fourEENSB_17counting_iteratorIlNSB_11use_defaultESS_SS_EEEEEEEySF_S9_NS7_10__identityEEEvT0_PT3_T1_NS0_13GridEvenShareIS10_EET2_T4_E12temp_storage+56];
	ld.shared.u64 	%rd369, [_ZZN3cub18CUB_300001_SM_10006detail6reduce18DeviceReduceKernelINS2_10policy_hubIN4cuda3std3__45tupleIJblEEEyN6thrust24THRUST_300001_SM_1000_NS8cuda_cub9__find_if7functorIS9_EEE10Policy1000ENSB_12zip_iteratorINS8_IJNSD_26transform_input_iterator_tIbNSB_6detail15normal_iteratorINSB_10device_ptrIiEEEE17greater_than_fourEENSB_17counting_iteratorIlNSB_11use_defaultESS_SS_EEEEEEEySF_S9_NS7_10__identityEEEvT0_PT3_T1_NS0_13GridEvenShareIS10_EET2_T4_E12temp_storage+64];
	and.b16  	%rs299, %rs369, 255;
	setp.eq.s16 	%p269, %rs299, 0;
	setp.eq.s16 	%p270, %rs298, 0;
	min.s64 	%rd370, %rd369, %rd424;
	selp.b16 	%rs300, %rs369, 1, %p270;
	selp.b16 	%rs369, %rs298, %rs300, %p269;
	selp.b64 	%rd371, %rd424, %rd370, %p270;
	selp.b64 	%rd424, %rd369, %rd371, %p269;
$L__BB5_70:
	setp.lt.s32 	%p271, %r4, 129;
	@%p271 bra 	$L__BB5_72;
	ld.shared.u8 	%rs301, [_ZZN3cub18CUB_300001_SM_10006detail6reduce18DeviceReduceKernelINS2_10policy_hubIN4cuda3std3__45tupleIJblEEEyN6thrust24THRUST_300001_SM_1000_NS8cuda_cub9__find_if7functorIS9_EEE10Policy1000ENSB_12zip_iteratorINS8_IJNSD_26transform_input_iterator_tIbNSB_6detail15normal_iteratorINSB_10device_ptrIiEEEE17greater_than_fourEENSB_17counting_iteratorIlNSB_11use_defaultESS_SS_EEEEEEEySF_S9_NS7_10__identityEEEvT0_PT3_T1_NS0_13GridEvenShareIS10_EET2_T4_E12temp_storage+72];
	ld.shared.u64 	%rd372, [_ZZN3cub18CUB_300001_SM_10006detail6reduce18DeviceReduceKernelINS2_10policy_hubIN4cuda3std3__45tupleIJblEEEyN6thrust24THRUST_300001_SM_1000_NS8cuda_cub9__find_if7functorIS9_EEE10Policy1000ENSB_12zip_iteratorINS8_IJNSD_26transform_input_iterator_tIbNSB_6detail15normal_iteratorINSB_10device_ptrIiEEEE17greater_than_fourEENSB_17counting_iteratorIlNSB_11use_defaultESS_SS_EEEEEEEySF_S9_NS7_10__identityEEEvT0_PT3_T1_NS0_13GridEvenShareIS10_EET2_T4_E12temp_storage+80];
	and.b16  	%rs302, %rs369, 255;
	setp.eq.s16 	%p272, %rs302, 0;
	setp.eq.s16 	%p273, %rs301, 0;
	min.s64 	%rd373, %rd372, %rd424;
	selp.b16 	%rs303, %rs369, 1, %p273;
	selp.b16 	%rs369, %rs301, %rs303, %p272;
	selp.b64 	%rd374, %rd424, %rd373, %p273;
	selp.b64 	%rd424, %rd372, %rd374, %p272;
$L__BB5_72:
	setp.lt.s32 	%p274, %r4, 161;
	@%p274 bra 	$L__BB5_74;
	ld.shared.u8 	%rs304, [_ZZN3cub18CUB_300001_SM_10006detail6reduce18DeviceReduceKernelINS2_10policy_hubIN4cuda3std3__45tupleIJblEEEyN6thrust24THRUST_300001_SM_1000_NS8cuda_cub9__find_if7functorIS9_EEE10Policy1000ENSB_12zip_iteratorINS8_IJNSD_26transform_input_iterator_tIbNSB_6detail15normal_iteratorINSB_10device_ptrIiEEEE17greater_than_fourEENSB_17counting_iteratorIlNSB_11use_defaultESS_SS_EEEEEEEySF_S9_NS7_10__identityEEEvT0_PT3_T1_NS0_13GridEvenShareIS10_EET2_T4_E12temp_storage+88];
	ld.shared.u64 	%rd375, [_ZZN3cub18CUB_300001_SM_10006detail6reduce18DeviceReduceKernelINS2_10policy_hubIN4cuda3std3__45tupleIJblEEEyN6thrust24THRUST_300001_SM_1000_NS8cuda_cub9__find_if7functorIS9_EEE10Policy1000ENSB_12zip_iteratorINS8_IJNSD_26transform_input_iterator_tIbNSB_6detail15normal_iteratorINSB_10device_ptrIiEEEE17greater_than_fourEENSB_17counting_iteratorIlNSB_11use_defaultESS_SS_EEEEEEEySF_S9_NS7_10__identityEEEvT0_PT3_T1_NS0_13GridEvenShareIS10_EET2_T4_E12temp_storage+96];
	and.b16  	%rs305, %rs369, 255;
	setp.eq.s16 	%p275, %rs305, 0;
	setp.eq.s16 	%p276, %rs304, 0;
	min.s64 	%rd376, %rd375, %rd424;
	selp.b16 	%rs306, %rs369, 1, %p276;
	selp.b16 	%rs369, %rs304, %rs306, %p275;
	selp.b64 	%rd377, %rd424, %rd376, %p276;
	selp.b64 	%rd424, %rd375, %rd377, %p275;
$L__BB5_74:
	setp.lt.s32 	%p277, %r4, 193;
	@%p277 bra 	$L__BB5_76;
	ld.shared.u8 	%rs307, [_ZZN3cub18CUB_300001_SM_10006detail6reduce18DeviceReduceKernelINS2_10policy_hubIN4cuda3std3__45tupleIJblEEEyN6thrust24THRUST_300001_SM_1000_NS8cuda_cub9__find_if7functorIS9_EEE10Policy1000ENSB_12zip_iteratorINS8_IJNSD_26transform_input_iterator_tIbNSB_6detail15normal_iteratorINSB_10device_ptrIiEEEE17greater_than_fourEENSB_17counting_iteratorIlNSB_11use_defaultESS_SS_EEEEEEEySF_S9_NS7_10__identityEEEvT0_PT3_T1_NS0_13GridEvenShareIS10_EET2_T4_E12temp_storage+104];
	ld.shared.u64 	%rd378, [_ZZN3cub18CUB_300001_SM_10006detail6reduce18DeviceReduceKernelINS2_10policy_hubIN4cuda3std3__45tupleIJblEEEyN6thrust24THRUST_300001_SM_1000_NS8cuda_cub9__find_if7functorIS9_EEE10Policy1000ENSB_12zip_iteratorINS8_IJNSD_26transform_input_iterator_tIbNSB_6detail15normal_iteratorINSB_10device_ptrIiEEEE17greater_than_fourEENSB_17counting_iteratorIlNSB_11use_defaultESS_SS_EEEEEEEySF_S9_NS7_10__identityEEEvT0_PT3_T1_NS0_13GridEvenShareIS10_EET2_T4_E12temp_storage+112];
	and.b16  	%rs308, %rs369, 255;
	setp.eq.s16 	%p278, %rs308, 0;
	setp.eq.s16 	%p279, %rs307, 0;
	min.s64 	%rd379, %rd378, %rd424;
	selp.b16 	%rs309, %rs369, 1, %p279;
	selp.b16 	%rs369, %rs307, %rs309, %p278;
	selp.b64 	%rd380, %rd424, %rd379, %p279;
	selp.b64 	%rd424, %rd378, %rd380, %p278;
$L__BB5_76:
	setp.lt.s32 	%p280, %r4, 225;
	@%p280 bra 	$L__BB5_118;
	ld.shared.u8 	%rs310, [_ZZN3cub18CUB_300001_SM_10006detail6reduce18DeviceReduceKernelINS2_10policy_hubIN4cuda3std3__45tupleIJblEEEyN6thrust24THRUST_300001_SM_1000_NS8cuda_cub9__find_if7functorIS9_EEE10Policy1000ENSB_12zip_iteratorINS8_IJNSD_26transform_input_iterator_tIbNSB_6detail15normal_iteratorINSB_10device_ptrIiEEEE17greater_than_fourEENSB_17counting_iteratorIlNSB_11use_defaultESS_SS_EEEEEEEySF_S9_NS7_10__identityEEEvT0_PT3_T1_NS0_13GridEvenShareIS10_EET2_T4_E12temp_storage+120];
	ld.shared.u64 	%rd381, [_ZZN3cub18CUB_300001_SM_10006detail6reduce18DeviceReduceKernelINS2_10policy_hubIN4cuda3std3__45tupleIJblEEEyN6thrust24THRUST_300001_SM_1000_NS8cuda_cub9__find_if7functorIS9_EEE10Policy1000ENSB_12zip_iteratorINS8_IJNSD_26transform_input_iterator_tIbNSB_6detail15normal_iteratorINSB_10device_ptrIiEEEE17greater_than_fourEENSB_17counting_iteratorIlNSB_11use_defaultESS_SS_EEEEEEEySF_S9_NS7_10__identityEEEvT0_PT3_T1_NS0_13GridEvenShareIS10_EET2_T4_E12temp_storage+128];
	and.b16  	%rs311, %rs369, 255;
	setp.eq.s16 	%p281, %rs311, 0;
	setp.eq.s16 	%p282, %rs310, 0;
	min.s64 	%rd382, %rd381, %rd424;
	selp.b16 	%rs312, %rs369, 1, %p282;
	selp.b16 	%rs369, %rs310, %rs312, %p281;
	selp.b64 	%rd383, %rd424, %rd382, %p282;
	selp.b64 	%rd424, %rd381, %rd383, %p281;
	bra.uni 	$L__BB5_118;
$L__BB5_78:
	mov.u32 	%r26, %tid.x;
	add.s64 	%rd117, %rd3, %rd5;
	cvt.u64.u32 	%rd75, %r26;
	add.s64 	%rd118, %rd75, %rd5;
	shl.b64 	%rd119, %rd118, 2;
	add.s64 	%rd120, %rd2, %rd119;
	ld.global.u32 	%r49, [%rd120];
	setp.gt.s32 	%p2, %r49, 4;
	add.s32 	%r50, %r26, 256;
	cvt.u64.u32 	%rd121, %r50;
	ld.global.u32 	%r51, [%rd120+1024];
	setp.gt.s32 	%p3, %r51, 4;
	add.s32 	%r53, %r26, 512;
	cvt.u64.u32 	%rd122, %r53;
	add.s64 	%rd123, %rd117, %rd122;
	ld.global.u32 	%r54, [%rd120+2048];
	setp.gt.s32 	%p4, %r54, 4;
	add.s64 	%rd124, %rd123, 256;
	ld.global.u32 	%r55, [%rd120+3072];
	setp.gt.s32 	%p6, %r55, 4;
	or.pred  	%p8, %p2, %p3;
	selp.b64 	%rd125, %rd75, %rd121, %p2;
	add.s64 	%rd126, %rd117, %rd125;
	min.s64 	%rd127, %rd123, %rd126;
	selp.b64 	%rd128, %rd127, %rd126, %p4;
	or.pred  	%p9, %p8, %p4;
	selp.b64 	%rd129, %rd128, %rd123, %p8;
	min.s64 	%rd130, %rd124, %rd129;
	selp.b64 	%rd131, %rd130, %rd129, %p6;
	or.pred  	%p10, %p9, %p6;
	selp.u16 	%rs369, 1, 0, %p10;
	selp.b64 	%rd424, %rd131, %rd124, %p9;
	setp.lt.u64 	%p11, %rd6, %rd4;
	@%p11 bra 	$L__BB5_94;
	cvt.u32.u64 	%r57, %rd4;
	cvt.u32.u64 	%r58, %rd5;
	cvt.u32.u64 	%r27, %rd1;
	not.b32 	%r59, %r26;
	add.s32 	%r60, %r59, %r27;
	sub.s32 	%r61, %r60, %r57;
	sub.s32 	%r486, %r61, %r58;
	mov.b32 	%r487, 0;
	mov.u64 	%rd441, %rd5;
$L__BB5_80:
	add.s64 	%rd441, %rd441, %rd4;
	add.s64 	%rd132, %rd1, -1024;
	setp.gt.u64 	%p12, %rd441, %rd132;
	@%p12 bra 	$L__BB5_82;
	cvt.u32.u64 	%r62, %rd4;
	add.s64 	%rd133, %rd441, %rd75;
	shl.b64 	%rd134, %rd133, 2;
	add.s64 	%rd135, %rd2, %rd134;
	add.s64 	%rd136, %rd133, %rd3;
	ld.global.u32 	%r63, [%rd135];
	setp.gt.s32 	%p13, %r63, 4;
	add.s64 	%rd137, %rd136, 256;
	ld.global.u32 	%r64, [%rd135+1024];
	setp.gt.s32 	%p14, %r64, 4;
	selp.u16 	%rs91, 1, 0, %p14;
	add.s64 	%rd138, %rd136, 512;
	ld.global.u32 	%r65, [%rd135+2048];
	setp.gt.s32 	%p15, %r65, 4;
	selp.u16 	%rs92, 1, 0, %p15;
	add.s64 	%rd139, %rd136, 768;
	ld.global.u32 	%r66, [%rd135+3072];
	setp.gt.s32 	%p16, %r66, 4;
	selp.u16 	%rs93, 1, 0, %p16;
	and.b16  	%rs94, %rs369, 255;
	setp.eq.s16 	%p17, %rs94, 0;
	selp.u16 	%rs95, 1, 0, %p13;
	min.s64 	%rd140, %rd136, %rd424;
	selp.b16 	%rs96, 1, %rs369, %p13;
	selp.b64 	%rd141, %rd140, %rd424, %p13;
	selp.b16 	%rs97, %rs95, %rs96, %p17;
	and.b16  	%rs98, %rs97, 255;
	selp.b64 	%rd142, %rd136, %rd141, %p17;
	setp.eq.s16 	%p18, %rs98, 0;
	min.s64 	%rd143, %rd137, %rd142;
	selp.b16 	%rs99, 1, %rs97, %p14;
	selp.b64 	%rd144, %rd143, %rd142, %p14;
	selp.b16 	%rs100, %rs91, %rs99, %p18;
	and.b16  	%rs101, %rs100, 255;
	selp.b64 	%rd145, %rd137, %rd144, %p18;
	setp.eq.s16 	%p19, %rs101, 0;
	min.s64 	%rd146, %rd138, %rd145;
	selp.b16 	%rs102, 1, %rs100, %p15;
	selp.b64 	%rd147, %rd146, %rd145, %p15;
	selp.b16 	%rs103, %rs92, %rs102, %p19;
	and.b16  	%rs104, %rs103, 255;
	selp.b64 	%rd148, %rd138, %rd147, %p19;
	setp.eq.s16 	%p20, %rs104, 0;
	min.s64 	%rd149, %rd139, %rd148;
	selp.b16 	%rs105, 1, %rs103, %p16;
	selp.b64 	%rd150, %rd149, %rd148, %p16;
	selp.b16 	%rs369, %rs93, %rs105, %p20;
	selp.b64 	%rd424, %rd139, %rd150, %p20;
	sub.s64 	%rd151, %rd1, %rd441;
	setp.lt.u64 	%p21, %rd151, %rd4;
	add.s32 	%r487, %r487, 1;
	sub.s32 	%r486, %r486, %r62;
	@%p21 bra 	$L__BB5_94;
	bra.uni 	$L__BB5_80;
$L__BB5_82:
	setp.le.u64 	%p22, %rd1, %rd441;
	cvt.u32.u64 	%r67, %rd441;
	cvt.u32.u64 	%r68, %rd1;
	sub.s32 	%r69, %r68, %r67;
	setp.ge.s32 	%p23, %r26, %r69;
	or.pred  	%p24, %p22, %p23;
	@%p24 bra 	$L__BB5_94;
	cvt.u32.u64 	%r71, %rd4;
	cvt.u32.u64 	%r72, %rd5;
	not.b32 	%r73, %r26;
	add.s32 	%r33, %r73, %r27;
	add.s32 	%r74, %r71, %r72;
	sub.s32 	%r75, %r33, %r74;
	mul.lo.s32 	%r76, %r1, %r487;
	shl.b32 	%r77, %r76, 10;
	sub.s32 	%r78, %r75, %r77;
	shr.u32 	%r79, %r78, 8;
	add.s32 	%r34, %r79, 1;
	and.b32  	%r35, %r34, 7;
	setp.lt.u32 	%p25, %r78, 1792;
	mov.u32 	%r490, %r26;
	@%p25 bra 	$L__BB5_86;
	shr.u32 	%r80, %r486, 8;
	add.s32 	%r81, %r80, 1;
	and.b32  	%r82, %r81, 33554424;
	neg.s32 	%r488, %r82;
	mov.u32 	%r490, %r26;
$L__BB5_85:
	.pragma "nounroll";
	cvt.u64.u32 	%rd153, %r490;
	add.s64 	%rd154, %rd441, %rd153;
	shl.b64 	%rd155, %rd154, 2;
	add.s64 	%rd156, %rd2, %rd155;
	add.s64 	%rd157, %rd154, %rd3;
	ld.global.u32 	%r83, [%rd156];
	setp.gt.s32 	%p26, %r83, 4;
	selp.u16 	%rs107, 1, 0, %p26;
	and.b16  	%rs108, %rs369, 255;
	setp.ne.s16 	%p28, %rs108, 0;
	and.pred  	%p29, %p28, %p26;
	min.s64 	%rd158, %rd157, %rd424;
	setp.eq.s16 	%p30, %rs108, 0;
	selp.b16 	%rs109, %rs107, %rs369, %p30;
	selp.b64 	%rd159, %rd157, %rd424, %p30;
	selp.b16 	%rs110, 1, %rs109, %p29;
	and.b16  	%rs111, %rs110, 255;
	selp.b64 	%rd160, %rd158, %rd159, %p29;
	add.s64 	%rd161, %rd157, 256;
	ld.global.u32 	%r84, [%rd156+1024];
	setp.gt.s32 	%p31, %r84, 4;
	selp.u16 	%rs112, 1, 0, %p31;
	setp.ne.s16 	%p33, %rs111, 0;
	and.pred  	%p34, %p33, %p31;
	min.s64 	%rd162, %rd161, %rd160;
	setp.eq.s16 	%p35, %rs111, 0;
	selp.b16 	%rs113, %rs112, %rs110, %p35;
	selp.b64 	%rd163, %rd161, %rd160, %p35;
	selp.b16 	%rs114, 1, %rs113, %p34;
	and.b16  	%rs115, %rs114, 255;
	selp.b64 	%rd164, %rd162, %rd163, %p34;
	add.s64 	%rd165, %rd157, 512;
	ld.global.u32 	%r85, [%rd156+2048];
	setp.gt.s32 	%p36, %r85, 4;
	selp.u16 	%rs116, 1, 0, %p36;
	setp.ne.s16 	%p38, %rs115, 0;
	and.pred  	%p39, %p38, %p36;
	min.s64 	%rd166, %rd165, %rd164;
	setp.eq.s16 	%p40, %rs115, 0;
	selp.b16 	%rs117, %rs116, %rs114, %p40;
	selp.b64 	%rd167, %rd165, %rd164, %p40;
	selp.b16 	%rs118, 1, %rs117, %p39;
	and.b16  	%rs119, %rs118, 255;
	selp.b64 	%rd168, %rd166, %rd167, %p39;
	add.s64 	%rd169, %rd157, 768;
	ld.global.u32 	%r86, [%rd156+3072];
	setp.gt.s32 	%p41, %r86, 4;
	selp.u16 	%rs120, 1, 0, %p41;
	setp.ne.s16 	%p43, %rs119, 0;
	and.pred  	%p44, %p43, %p41;
	min.s64 	%rd170, %rd169, %rd168;
	setp.eq.s16 	%p45, %rs119, 0;
	selp.b16 	%rs121, %rs120, %rs118, %p45;
	selp.b64 	%rd171, %rd169, %rd168, %p45;
	selp.b16 	%rs122, 1, %rs121, %p44;
	and.b16  	%rs123, %rs122, 255;
	selp.b64 	%rd172, %rd170, %rd171, %p44;
	add.s64 	%rd173, %rd157, 1024;
	ld.global.u32 	%r87, [%rd156+4096];
	setp.gt.s32 	%p46, %r87, 4;
	selp.u16 	%rs124, 1, 0, %p46;
	setp.ne.s16 	%p48, %rs123, 0;
	and.pred  	%p49, %p48, %p46;
	min.s64 	%rd174, %rd173, %rd172;
	setp.eq.s16 	%p50, %rs123, 0;
	selp.b16 	%rs125, %rs124, %rs122, %p50;
	selp.b64 	%rd175, %rd173, %rd172, %p50;
	selp.b16 	%rs126, 1, %rs125, %p49;
	and.b16  	%rs127, %rs126, 255;
	selp.b64 	%rd176, %rd174, %rd175, %p49;
	add.s64 	%rd177, %rd157, 1280;
	ld.global.u32 	%r88, [%rd156+5120];
	setp.gt.s32 	%p51, %r88, 4;
	selp.u16 	%rs128, 1, 0, %p51;
	setp.ne.s16 	%p53, %rs127, 0;
	and.pred  	%p54, %p53, %p51;
	min.s64 	%rd178, %rd177, %rd176;
	setp.eq.s16 	%p55, %rs127, 0;
	selp.b16 	%rs129, %rs128, %rs126, %p55;
	selp.b64 	%rd179, %rd177, %rd176, %p55;
	selp.b16 	%rs130, 1, %rs129, %p54;
	and.b16  	%rs131, %rs130, 255;
	selp.b64 	%rd180, %rd178, %rd179, %p54;
	add.s64 	%rd181, %rd157, 1536;
	ld.global.u32 	%r89, [%rd156+6144];
	setp.gt.s32 	%p56, %r89, 4;
	selp.u16 	%rs132, 1, 0, %p56;
	setp.ne.s16 	%p58, %rs131, 0;
	and.pred  	%p59, %p58, %p56;
	min.s64 	%rd182, %rd181, %rd180;
	setp.eq.s16 	%p60, %rs131, 0;
	selp.b16 	%rs133, %rs132, %rs130, %p60;
	selp.b64 	%rd183, %rd181, %rd180, %p60;
	selp.b16 	%rs134, 1, %rs133, %p59;
	and.b16  	%rs135, %rs134, 255;
	selp.b64 	%rd184, %rd182, %rd183, %p59;
	add.s64 	%rd185, %rd157, 1792;
	ld.global.u32 	%r90, [%rd156+7168];
	setp.gt.s32 	%p61, %r90, 4;
	selp.u16 	%rs136, 1, 0, %p61;
	setp.ne.s16 	%p63, %rs135, 0;
	and.pred  	%p64, %p63, %p61;
	min.s64 	%rd186, %rd185, %rd184;
	setp.eq.s16 	%p65, %rs135, 0;
	selp.b16 	%rs137, %rs136, %rs134, %p65;
	selp.b64 	%rd187, %rd185, %rd184, %p65;
	selp.b16 	%rs369, 1, %rs137, %p64;
	selp.b64 	%rd424, %rd186, %rd187, %p64;
	add.s32 	%r490, %r490, 2048;
	add.s32 	%r488, %r488, 8;
	setp.ne.s32 	%p66, %r488, 0;
	@%p66 bra 	$L__BB5_85;
$L__BB5_86:
	setp.eq.s32 	%p67, %r35, 0;
	@%p67 bra 	$L__BB5_94;
	setp.lt.u32 	%p68, %r35, 4;
	@%p68 bra 	$L__BB5_89;
	cvt.u64.u32 	%rd189, %r490;
	add.s64 	%rd190, %rd441, %rd189;
	shl.b64 	%rd191, %rd190, 2;
	add.s64 	%rd192, %rd2, %rd191;
	add.s64 	%rd193, %rd190, %rd3;
	ld.global.u32 	%r91, [%rd192];
	setp.gt.s32 	%p69, %r91, 4;
	selp.u16 	%rs139, 1, 0, %p69;
	and.b16  	%rs140, %rs369, 255;
	setp.ne.s16 	%p71, %rs140, 0;
	and.pred  	%p72, %p71, %p69;
	min.s64 	%rd194, %rd193, %rd424;
	setp.eq.s16 	%p73, %rs140, 0;
	selp.b16 	%rs141, %rs139, %rs369, %p73;
	selp.b64 	%rd195, %rd193, %rd424, %p73;
	selp.b16 	%rs142, 1, %rs141, %p72;
	and.b16  	%rs143, %rs142, 255;
	selp.b64 	%rd196, %rd194, %rd195, %p72;
	add.s32 	%r92, %r490, 256;
	cvt.u64.u32 	%rd197, %r92;
	add.s64 	%rd198, %rd441, %rd197;
	add.s64 	%rd199, %rd198, %rd3;
	ld.global.u32 	%r93, [%rd192+1024];
	setp.gt.s32 	%p74, %r93, 4;
	selp.u16 	%rs144, 1, 0, %p74;
	setp.ne.s16 	%p76, %rs143, 0;
	and.pred  	%p77, %p76, %p74;
	min.s64 	%rd200, %rd199, %rd196;
	setp.eq.s16 	%p78, %rs143, 0;
	selp.b16 	%rs145, %rs144, %rs142, %p78;
	selp.b64 	%rd201, %rd199, %rd196, %p78;
	selp.b16 	%rs146, 1, %rs145, %p77;
	and.b16  	%rs147, %rs146, 255;
	selp.b64 	%rd202, %rd200, %rd201, %p77;
	add.s32 	%r94, %r490, 512;
	cvt.u64.u32 	%rd203, %r94;
	add.s64 	%rd204, %rd441, %rd203;
	add.s64 	%rd205, %rd204, %rd3;
	ld.global.u32 	%r95, [%rd192+2048];
	setp.gt.s32 	%p79, %r95, 4;
	selp.u16 	%rs148, 1, 0, %p79;
	setp.ne.s16 	%p81, %rs147, 0;
	and.pred  	%p82, %p81, %p79;
	min.s64 	%rd206, %rd205, %rd202;
	setp.eq.s16 	%p83, %rs147, 0;
	selp.b16 	%rs149, %rs148, %rs146, %p83;
	selp.b64 	%rd207, %rd205, %rd202, %p83;
	selp.b16 	%rs150, 1, %rs149, %p82;
	and.b16  	%rs151, %rs150, 255;
	selp.b64 	%rd208, %rd206, %rd207, %p82;
	add.s32 	%r96, %r490, 768;
	cvt.u64.u32 	%rd209, %r96;
	add.s64 	%rd210, %rd441, %rd209;
	add.s64 	%rd211, %rd210, %rd3;
	ld.global.u32 	%r97, [%rd192+3072];
	setp.gt.s32 	%p84, %r97, 4;
	selp.u16 	%rs152, 1, 0, %p84;
	setp.ne.s16 	%p86, %rs151, 0;
	and.pred  	%p87, %p86, %p84;
	min.s64 	%rd212, %rd211, %rd208;
	setp.eq.s16 	%p88, %rs151, 0;
	selp.b16 	%rs153, %rs152, %rs150, %p88;
	selp.b64 	%rd213, %rd211, %rd208, %p88;
	selp.b16 	%rs369, 1, %rs153, %p87;
	selp.b64 	%rd424, %rd212, %rd213, %p87;
	add.s32 	%r490, %r490, 1024;
$L__BB5_89:
	and.b32  	%r98, %r34, 3;
	setp.eq.s32 	%p89, %r98, 0;
	@%p89 bra 	$L__BB5_94;
	setp.eq.s32 	%p90, %r98, 1;
	@%p90 bra 	$L__BB5_92;
	cvt.u64.u32 	%rd215, %r490;
	add.s64 	%rd216, %rd441, %rd215;
	shl.b64 	%rd217, %rd216, 2;
	add.s64 	%rd218, %rd2, %rd217;
	add.s64 	%rd219, %rd216, %rd3;
	ld.global.u32 	%r99, [%rd218];
	setp.gt.s32 	%p91, %r99, 4;
	selp.u16 	%rs155, 1, 0, %p91;
	and.b16  	%rs156, %rs369, 255;
	setp.ne.s16 	%p93, %rs156, 0;
	and.pred  	%p94, %p93, %p91;
	min.s64 	%rd220, %rd219, %rd424;
	setp.eq.s16 	%p95, %rs156, 0;
	selp.b16 	%rs157, %rs155, %rs369, %p95;
	selp.b64 	%rd221, %rd219, %rd424, %p95;
	selp.b16 	%rs158, 1, %rs157, %p94;
	and.b16  	%rs159, %rs158, 255;
	selp.b64 	%rd222, %rd220, %rd221, %p94;
	add.s32 	%r100, %r490, 256;
	cvt.u64.u32 	%rd223, %r100;
	add.s64 	%rd224, %rd441, %rd223;
	add.s64 	%rd225, %rd224, %rd3;
	ld.global.u32 	%r101, [%rd218+1024];
	setp.gt.s32 	%p96, %r101, 4;
	selp.u16 	%rs160, 1, 0, %p96;
	setp.ne.s16 	%p98, %rs159, 0;
	and.pred  	%p99, %p98, %p96;
	min.s64 	%rd226, %rd225, %rd222;
	setp.eq.s16 	%p100, %rs159, 0;
	selp.b16 	%rs161, %rs160, %rs158, %p100;
	selp.b64 	%rd227, %rd225, %rd222, %p100;
	selp.b16 	%rs369, 1, %rs161, %p99;
	selp.b64 	%rd424, %rd226, %rd227, %p99;
	add.s32 	%r490, %r490, 512;
$L__BB5_92:
	and.b32  	%r102, %r33, 256;
	setp.ne.s32 	%p101, %r102, 0;
	@%p101 bra 	$L__BB5_94;
	cvt.u64.u32 	%rd228, %r490;
	add.s64 	%rd229, %rd441, %rd228;
	shl.b64 	%rd230, %rd229, 2;
	add.s64 	%rd231, %rd2, %rd230;
	add.s64 	%rd232, %rd229, %rd3;
	ld.global.u32 	%r103, [%rd231];
	setp.gt.s32 	%p102, %r103, 4;
	selp.u16 	%rs162, 1, 0, %p102;
	and.b16  	%rs163, %rs369, 255;
	setp.ne.s16 	%p104, %rs163, 0;
	and.pred  	%p105, %p104, %p102;
	min.s64 	%rd233, %rd232, %rd424;
	setp.eq.s16 	%p106, %rs163, 0;
	selp.b16 	%rs164, %rs162, %rs369, %p106;
	selp.b64 	%rd234, %rd232, %rd424, %p106;
	selp.b16 	%rs369, 1, %rs164, %p105;
	selp.b64 	%rd424, %rd233, %rd234, %p105;
$L__BB5_94:
	// begin inline asm
	mov.u32 %r104, %laneid;
	// end inline asm
	cvt.u32.u16 	%r125, %rs369;
	and.b32  	%r106, %r125, 255;
	mov.b32 	%r122, 1;
	mov.b32 	%r123, 31;
	mov.b32 	%r124, -1;
	// begin inline asm
	shfl.sync.down.b32 %r105, %r106, %r122, %r123, %r124;
	// end inline asm
	// begin inline asm
	shfl.sync.down.b32 %r110, %r111, %r122, %r123, %r124;
	// end inline asm
	mov.b64 	{%r116, %r121}, %rd424;
	// begin inline asm
	shfl.sync.down.b32 %r115, %r116, %r122, %r123, %r124;
	// end inline asm
	// begin inline asm
	shfl.sync.down.b32 %r120, %r121, %r122, %r123, %r124;
	// end inline asm
	mov.b64 	%rd93, {%r115, %r120};
	cvt.u16.u32 	%rs74, %r105;
	setp.gt.s32 	%p107, %r104, 30;
	@%p107 bra 	$L__BB5_98;
	and.b16  	%rs165, %rs369, 255;
	setp.eq.s16 	%p108, %rs165, 0;
	and.b16  	%rs166, %rs74, 255;
	setp.eq.s16 	%p109, %rs166, 0;
	or.pred  	%p110, %p108, %p109;
	@%p110 bra 	$L__BB5_97;
	min.s64 	%rd424, %rd93, %rd424;
	mov.b16 	%rs369, 1;
	bra.uni 	$L__BB5_98;
$L__BB5_97:
	setp.eq.s16 	%p111, %rs165, 0;
	selp.b16 	%rs369, %rs74, %rs369, %p111;
	selp.b64 	%rd424, %rd93, %rd424, %p111;
$L__BB5_98:
	cvt.u32.u16 	%r146, %rs369;
	and.b32  	%r127, %r146, 255;
	mov.b32 	%r143, 2;
	mov.b32 	%r144, 31;
	mov.b32 	%r145, -1;
	// begin inline asm
	shfl.sync.down.b32 %r126, %r127, %r143, %r144, %r145;
	// end inline asm
	// begin inline asm
	shfl.sync.down.b32 %r131, %r132, %r143, %r144, %r145;
	// end inline asm
	mov.b64 	{%r137, %r142}, %rd424;
	// begin inline asm
	shfl.sync.down.b32 %r136, %r137, %r143, %r144, %r145;
	// end inline asm
	// begin inline asm
	shfl.sync.down.b32 %r141, %r142, %r143, %r144, %r145;
	// end inline asm
	mov.b64 	%rd97, {%r136, %r141};
	cvt.u16.u32 	%rs77, %r126;
	setp.gt.s32 	%p112, %r104, 29;
	@%p112 bra 	$L__BB5_102;
	and.b16  	%rs169, %rs369, 255;
	setp.eq.s16 	%p113, %rs169, 0;
	and.b16  	%rs170, %rs77, 255;
	setp.eq.s16 	%p114, %rs170, 0;
	or.pred  	%p115, %p113, %p114;
	@%p115 bra 	$L__BB5_101;
	min.s64 	%rd424, %rd97, %rd424;
	mov.b16 	%rs369, 1;
	bra.uni 	$L__BB5_102;
$L__BB5_101:
	setp.eq.s16 	%p116, %rs169, 0;
	selp.b16 	%rs369, %rs77, %rs369, %p116;
	selp.b64 	%rd424, %rd97, %rd424, %p116;
$L__BB5_102:
	cvt.u32.u16 	%r167, %rs369;
	and.b32  	%r148, %r167, 255;
	mov.b32 	%r164, 4;
	mov.b32 	%r165, 31;
	mov.b32 	%r166, -1;
	// begin inline asm
	shfl.sync.down.b32 %r147, %r148, %r164, %r165, %r166;
	// end inline asm
	// begin inline asm
	shfl.sync.down.b32 %r152, %r153, %r164, %r165, %r166;
	// end inline asm
	mov.b64 	{%r158, %r163}, %rd424;
	// begin inline asm
	shfl.sync.down.b32 %r157, %r158, %r164, %r165, %r166;
	// end inline asm
	// begin inline asm
	shfl.sync.down.b32 %r162, %r163, %r164, %r165, %r166;
	// end inline asm
	mov.b64 	%rd101, {%r157, %r162};
	cvt.u16.u32 	%rs80, %r147;
	setp.gt.s32 	%p117, %r104, 27;
	@%p117 bra 	$L__BB5_106;
	and.b16  	%rs173, %rs369, 255;
	setp.eq.s16 	%p118, %rs173, 0;
	and.b16  	%rs174, %rs80, 255;
	setp.eq.s16 	%p119, %rs174, 0;
	or.pred  	%p120, %p118, %p119;
	@%p120 bra 	$L__BB5_105;
	min.s64 	%rd424, %rd101, %rd424;
	mov.b16 	%rs369, 1;
	bra.uni 	$L__BB5_106;
$L__BB5_105:
	setp.eq.s16 	%p121, %rs173, 0;
	selp.b16 	%rs369, %rs80, %rs369, %p121;
	selp.b64 	%rd424, %rd101, %rd424, %p121;
$L__BB5_106:
	cvt.u32.u16 	%r188, %rs369;
	and.b32  	%r169, %r188, 255;
	mov.b32 	%r185, 8;
	mov.b32 	%r186, 31;
	mov.b32 	%r187, -1;
	// begin inline asm
	shfl.sync.down.b32 %r168, %r169, %r185, %r186, %r187;
	// end inline asm
	// begin inline asm
	shfl.sync.down.b32 %r173, %r174, %r185, %r186, %r187;
	// end inline asm
	mov.b64 	{%r179, %r184}, %rd424;
	// begin inline asm
	shfl.sync.down.b32 %r178, %r179, %r185, %r186, %r187;
	// end inline asm
	// begin inline asm
	shfl.sync.down.b32 %r183, %r184, %r185, %r186, %r187;
	// end inline asm
	mov.b64 	%rd105, {%r178, %r183};
	cvt.u16.u32 	%rs83, %r168;
	setp.gt.s32 	%p122, %r104, 23;
	@%p122 bra 	$L__BB5_110;
	and.b16  	%rs177, %rs369, 255;
	setp.eq.s16 	%p123, %rs177, 0;
	and.b16  	%rs178, %rs83, 255;
	setp.eq.s16 	%p124, %rs178, 0;
	or.pred  	%p125, %p123, %p124;
	@%p125 bra 	$L__BB5_109;
	min.s64 	%rd424, %rd105, %rd424;
	mov.b16 	%rs369, 1;
	bra.uni 	$L__BB5_110;
$L__BB5_109:
	setp.eq.s16 	%p126, %rs177, 0;
	selp.b16 	%rs369, %rs83, %rs369, %p126;
	selp.b64 	%rd424, %rd105, %rd424, %p126;
$L__BB5_110:
	cvt.u32.u16 	%r209, %rs369;
	and.b32  	%r190, %r209, 255;
	mov.b32 	%r206, 16;
	mov.b32 	%r207, 31;
	mov.b32 	%r208, -1;
	// begin inline asm
	shfl.sync.down.b32 %r189, %r190, %r206, %r207, %r208;
	// end inline asm
	// begin inline asm
	shfl.sync.down.b32 %r194, %r195, %r206, %r207, %r208;
	// end inline asm
	mov.b64 	{%r200, %r205}, %rd424;
	// begin inline asm
	shfl.sync.down.b32 %r199, %r200, %r206, %r207, %r208;
	// end inline asm
	// begin inline asm
	shfl.sync.down.b32 %r204, %r205, %r206, %r207, %r208;
	// end inline asm
	mov.b64 	%rd109, {%r199, %r204};
	cvt.u16.u32 	%rs86, %r189;
	setp.gt.s32 	%p127, %r104, 15;
	@%p127 bra 	$L__BB5_114;
	and.b16  	%rs181, %rs369, 255;
	setp.eq.s16 	%p128, %rs181, 0;
	and.b16  	%rs182, %rs86, 255;
	setp.eq.s16 	%p129, %rs182, 0;
	or.pred  	%p130, %p128, %p129;
	@%p130 bra 	$L__BB5_113;
	min.s64 	%rd424, %rd109, %rd424;
	mov.b16 	%rs369, 1;
	bra.uni 	$L__BB5_114;
$L__BB5_113:
	setp.eq.s16 	%p131, %rs181, 0;
	selp.b16 	%rs369, %rs86, %rs369, %p131;
	selp.b64 	%rd424, %rd109, %rd424, %p131;
$L__BB5_114:
	setp.ne.s32 	%p132, %r104, 0;
	@%p132 bra 	$L__BB5_116;
	shr.u32 	%r210, %r26, 1;
	and.b32  	%r211, %r210, 496;
	mov.u32 	%r212, _ZZN3cub18CUB_300001_SM_10006detail6reduce18DeviceReduceKernelINS2_10policy_hubIN4cuda3std3__45tupleIJblEEEyN6thrust24THRUST_300001_SM_1000_NS8cuda_cub9__find_if7functorIS9_EEE10Policy1000ENSB_12zip_iteratorINS8_IJNSD_26transform_input_iterator_tIbNSB_6detail15normal_iteratorINSB_10device_ptrIiEEEE17greater_than_fourEENSB_17counting_iteratorIlNSB_11use_defaultESS_SS_EEEEEEEySF_S9_NS7_10__identityEEEvT0_PT3_T1_NS0_13GridEvenShareIS10_EET2_T4_E12temp_storage;
	add.s32 	%r213, %r212, %r211;
	st.shared.u8 	[%r213+8], %rs369;
	st.shared.u64 	[%r213+16], %rd424;
$L__BB5_116:
	bar.sync 	0;
	setp.ne.s32 	%p133, %r26, 0;
	@%p133 bra 	$L__BB5_118;
	ld.shared.u8 	%rs185, [_ZZN3cub18CUB_300001_SM_10006detail6reduce18DeviceReduceKernelINS2_10policy_hubIN4cuda3std3__45tupleIJblEEEyN6thrust24THRUST_300001_SM_1000_NS8cuda_cub9__find_if7functorIS9_EEE10Policy1000ENSB_12zip_iteratorINS8_IJNSD_26transform_input_iterator_tIbNSB_6detail15normal_iteratorINSB_10device_ptrIiEEEE17greater_than_fourEENSB_17counting_iteratorIlNSB_11use_defaultESS_SS_EEEEEEEySF_S9_NS7_10__identityEEEvT0_PT3_T1_NS0_13GridEvenShareIS10_EET2_T4_E12temp_storage+24];
	ld.shared.u64 	%rd235, [_ZZN3cub18CUB_300001_SM_10006detail6reduce18DeviceReduceKernelINS2_10policy_hubIN4cuda3std3__45tupleIJblEEEyN6thrust24THRUST_300001_SM_1000_NS8cuda_cub9__find_if7functorIS9_EEE10Policy1000ENSB_12zip_iteratorINS8_IJNSD_26transform_input_iterator_tIbNSB_6detail15normal_iteratorINSB_10device_ptrIiEEEE17greater_than_fourEENSB_17counting_iteratorIlNSB_11use_defaultESS_SS_EEEEEEEySF_S9_NS7_10__identityEEEvT0_PT3_T1_NS0_13GridEvenShareIS10_EET2_T4_E12temp_storage+32];
	and.b16  	%rs186, %rs369, 255;
	setp.eq.s16 	%p134, %rs186, 0;
	setp.eq.s16 	%p135, %rs185, 0;
	min.s64 	%rd236, %rd235, %rd424;
	selp.b16 	%rs187, %rs369, 1, %p135;
	selp.b16 	%rs188, %rs185, %rs187, %p134;
	and.b16  	%rs189, %rs188, 255;
	selp.b64 	%rd237, %rd424, %rd236, %p135;
	selp.b64 	%rd238, %rd235, %rd237, %p134;
	ld.shared.u8 	%rs190, [_ZZN3cub18CUB_300001_SM_10006detail6reduce18DeviceReduceKernelINS2_10policy_hubIN4cuda3std3__45tupleIJblEEEyN6thrust24THRUST_300001_SM_1000_NS8cuda_cub9__find_if7functorIS9_EEE10Policy1000ENSB_12zip_iteratorINS8_IJNSD_26transform_input_iterator_tIbNSB_6detail15normal_iteratorINSB_10device_ptrIiEEEE17greater_than_fourEENSB_17counting_iteratorIlNSB_11use_defaultESS_SS_EEEEEEEySF_S9_NS7_10__identityEEEvT0_PT3_T1_NS0_13GridEvenShareIS10_EET2_T4_E12temp_storage+40];
	ld.shared.u64 	%rd239, [_ZZN3cub18CUB_300001_SM_10006detail6reduce18DeviceReduceKernelINS2_10policy_hubIN4cuda3std3__45tupleIJblEEEyN6thrust24THRUST_300001_SM_1000_NS8cuda_cub9__find_if7functorIS9_EEE10Policy1000ENSB_12zip_iteratorINS8_IJNSD_26transform_input_iterator_tIbNSB_6detail15normal_iteratorINSB_10device_ptrIiEEEE17greater_than_fourEENSB_17counting_iteratorIlNSB_11use_defaultESS_SS_EEEEEEEySF_S9_NS7_10__identityEEEvT0_PT3_T1_NS0_13GridEvenShareIS10_EET2_T4_E12temp_storage+48];
	setp.eq.s16 	%p136, %rs189, 0;
	setp.eq.s16 	%p137, %rs190, 0;
	min.s64 	%rd240, %rd239, %rd238;
	selp.b16 	%rs191, %rs188, 1, %p137;
	selp.b16 	%rs192, %rs190, %rs191, %p136;
	and.b16  	%rs193, %rs192, 255;
	selp.b64 	%rd241, %rd238, %rd240, %p137;
	selp.b64 	%rd242, %rd239, %rd241, %p136;
	ld.shared.u8 	%rs194, [_ZZN3cub18CUB_300001_SM_10006detail6reduce18DeviceReduceKernelINS2_10policy_hubIN4cuda3std3__45tupleIJblEEEyN6thrust24THRUST_300001_SM_1000_NS8cuda_cub9__find_if7functorIS9_EEE10Policy1000ENSB_12zip_iteratorINS8_IJNSD_26transform_input_iterator_tIbNSB_6detail15normal_iteratorINSB_10device_ptrIiEEEE17greater_than_fourEENSB_17counting_iteratorIlNSB_11use_defaultESS_SS_EEEEEEEySF_S9_NS7_10__identityEEEvT0_PT3_T1_NS0_13GridEvenShareIS10_EET2_T4_E12temp_storage+56];
	ld.shared.u64 	%rd243, [_ZZN3cub18CUB_300001_SM_10006detail6reduce18DeviceReduceKernelINS2_10policy_hubIN4cuda3std3__45tupleIJblEEEyN6thrust24THRUST_300001_SM_1000_NS8cuda_cub9__find_if7functorIS9_EEE10Policy1000ENSB_12zip_iteratorINS8_IJNSD_26transform_input_iterator_tIbNSB_6detail15normal_iteratorINSB_10device_ptrIiEEEE17greater_than_fourEENSB_17counting_iteratorIlNSB_11use_defaultESS_SS_EEEEEEEySF_S9_NS7_10__identityEEEvT0_PT3_T1_NS0_13GridEvenShareIS10_EET2_T4_E12temp_storage+64];
	setp.eq.s16 	%p138, %rs193, 0;
	setp.eq.s16 	%p139, %rs194, 0;
	min.s64 	%rd244, %rd243, %rd242;
	selp.b16 	%rs195, %rs192, 1, %p139;
	selp.b16 	%rs196, %rs194, %rs195, %p138;
	and.b16  	%rs197, %rs196, 255;
	selp.b64 	%rd245, %rd242, %rd244, %p139;
	selp.b64 	%rd246, %rd243, %rd245, %p138;
	ld.shared.u8 	%rs198, [_ZZN3cub18CUB_300001_SM_10006detail6reduce18DeviceReduceKernelINS2_10policy_hubIN4cuda3std3__45tupleIJblEEEyN6thrust24THRUST_300001_SM_1000_NS8cuda_cub9__find_if7functorIS9_EEE10Policy1000ENSB_12zip_iteratorINS8_IJNSD_26transform_input_iterator_tIbNSB_6detail15normal_iteratorINSB_10device_ptrIiEEEE17greater_than_fourEENSB_17counting_iteratorIlNSB_11use_defaultESS_SS_EEEEEEEySF_S9_NS7_10__identityEEEvT0_PT3_T1_NS0_13GridEvenShareIS10_EET2_T4_E12temp_storage+72];
	ld.shared.u64 	%rd247, [_ZZN3cub18CUB_300001_SM_10006detail6reduce18DeviceReduceKernelINS2_10policy_hubIN4cuda3std3__45tupleIJblEEEyN6thrust24THRUST_300001_SM_1000_NS8cuda_cub9__find_if7functorIS9_EEE10Policy1000ENSB_12zip_iteratorINS8_IJNSD_26transform_input_iterator_tIbNSB_6detail15normal_iteratorINSB_10device_ptrIiEEEE17greater_than_fourEENSB_17counting_iteratorIlNSB_11use_defaultESS_SS_EEEEEEEySF_S9_NS7_10__identityEEEvT0_PT3_T1_NS0_13GridEvenShareIS10_EET2_T4_E12temp_storage+80];
	setp.eq.s16 	%p140, %rs197, 0;
	setp.eq.s16 	%p141, %rs198, 0;
	min.s64 	%rd248, %rd247, %rd246;
	selp.b16 	%rs199, %rs196, 1, %p141;
	selp.b16 	%rs200, %rs198, %rs199, %p140;
	and.b16  	%rs201, %rs200, 255;
	selp.b64 	%rd249, %rd246, %rd248, %p141;
	selp.b64 	%rd250, %rd247, %rd249, %p140;
	ld.shared.u8 	%rs202, [_ZZN3cub18CUB_300001_SM_10006detail6reduce18DeviceReduceKernelINS2_10policy_hubIN4cuda3std3__45tupleIJblEEEyN6thrust24THRUST_300001_SM_1000_NS8cuda_cub9__find_if7functorIS9_EEE10Policy1000ENSB_12zip_iteratorINS8_IJNSD_26transform_input_iterator_tIbNSB_6detail15normal_iteratorINSB_10device_ptrIiEEEE17greater_than_fourEENSB_17counting_iteratorIlNSB_11use_defaultESS_SS_EEEEEEEySF_S9_NS7_10__identityEEEvT0_PT3_T1_NS0_13GridEvenShareIS10_EET2_T4_E12temp_storage+88];
	ld.shared.u64 	%rd251, [_ZZN3cub18CUB_300001_SM_10006detail6reduce18DeviceReduceKernelINS2_10policy_hubIN4cuda3std3__45tupleIJblEEEyN6thrust24THRUST_300001_SM_1000_NS8cuda_cub9__find_if7functorIS9_EEE10Policy1000ENSB_12zip_iteratorINS8_IJNSD_26transform_input_iterator_tIbNSB_6detail15normal_iteratorINSB_10device_ptrIiEEEE17greater_than_fourEENSB_17counting_iteratorIlNSB_11use_defaultESS_SS_EEEEEEEySF_S9_NS7_10__identityEEEvT0_PT3_T1_NS0_13GridEvenShareIS10_EET2_T4_E12temp_storage+96];
	setp.eq.s16 	%p142, %rs201, 0;
	setp.eq.s16 	%p143, %rs202, 0;
	min.s64 	%rd252, %rd251, %rd250;
	selp.b16 	%rs203, %rs200, 1, %p143;
	selp.b16 	%rs204, %rs202, %rs203, %p142;
	and.b16  	%rs205, %rs204, 255;
	selp.b64 	%rd253, %rd250, %rd252, %p143;
	selp.b64 	%rd254, %rd251, %rd253, %p142;
	ld.shared.u8 	%rs206, [_ZZN3cub18CUB_300001_SM_10006detail6reduce18DeviceReduceKernelINS2_10policy_hubIN4cuda3std3__45tupleIJblEEEyN6thrust24THRUST_300001_SM_1000_NS8cuda_cub9__find_if7functorIS9_EEE10Policy1000ENSB_12zip_iteratorINS8_IJNSD_26transform_input_iterator_tIbNSB_6detail15normal_iteratorINSB_10device_ptrIiEEEE17greater_than_fourEENSB_17counting_iteratorIlNSB_11use_defaultESS_SS_EEEEEEEySF_S9_NS7_10__identityEEEvT0_PT3_T1_NS0_13GridEvenShareIS10_EET2_T4_E12temp_storage+104];
	ld.shared.u64 	%rd255, [_ZZN3cub18CUB_300001_SM_10006detail6reduce18DeviceReduceKernelINS2_10policy_hubIN4cuda3std3__45tupleIJblEEEyN6thrust24THRUST_300001_SM_1000_NS8cuda_cub9__find_if7functorIS9_EEE10Policy1000ENSB_12zip_iteratorINS8_IJNSD_26transform_input_iterator_tIbNSB_6detail15normal_iteratorINSB_10device_ptrIiEEEE17greater_than_fourEENSB_17counting_iteratorIlNSB_11use_defaultESS_SS_EEEEEEEySF_S9_NS7_10__identityEEEvT0_PT3_T1_NS0_13GridEvenShareIS10_EET2_T4_E12temp_storage+112];
	setp.eq.s16 	%p144, %rs205, 0;
	setp.eq.s16 	%p145, %rs206, 0;
	min.s64 	%rd256, %rd255, %rd254;
	selp.b16 	%rs207, %rs204, 1, %p145;
	selp.b16 	%rs208, %rs206, %rs207, %p144;
	and.b16  	%rs209, %rs208, 255;
	selp.b64 	%rd257, %rd254, %rd256, %p145;
	selp.b64 	%rd258, %rd255, %rd257, %p144;
	ld.shared.u8 	%rs210, [_ZZN3cub18CUB_300001_SM_10006detail6reduce18DeviceReduceKernelINS2_10policy_hubIN4cuda3std3__45tupleIJblEEEyN6thrust24THRUST_300001_SM_1000_NS8cuda_cub9__find_if7functorIS9_EEE10Policy1000ENSB_12zip_iteratorINS8_IJNSD_26transform_input_iterator_tIbNSB_6detail15normal_iteratorINSB_10device_ptrIiEEEE17greater_than_fourEENSB_17counting_iteratorIlNSB_11use_defaultESS_SS_EEEEEEEySF_S9_NS7_10__identityEEEvT0_PT3_T1_NS0_13GridEvenShareIS10_EET2_T4_E12temp_storage+120];
	ld.shared.u64 	%rd259, [_ZZN3cub18CUB_300001_SM_10006detail6reduce18DeviceReduceKernelINS2_10policy_hubIN4cuda3std3__45tupleIJblEEEyN6thrust24THRUST_300001_SM_1000_NS8cuda_cub9__find_if7functorIS9_EEE10Policy1000ENSB_12zip_iteratorINS8_IJNSD_26transform_input_iterator_tIbNSB_6detail15normal_iteratorINSB_10device_ptrIiEEEE17greater_than_fourEENSB_17counting_iteratorIlNSB_11use_defaultESS_SS_EEEEEEEySF_S9_NS7_10__identityEEEvT0_PT3_T1_NS0_13GridEvenShareIS10_EET2_T4_E12temp_storage+128];
	setp.eq.s16 	%p146, %rs209, 0;
	setp.eq.s16 	%p147, %rs210, 0;
	min.s64 	%rd260, %rd259, %rd258;
	selp.b16 	%rs211, %rs208, 1, %p147;
	selp.b16 	%rs369, %rs210, %rs211, %p146;
	selp.b64 	%rd261, %rd258, %rd260, %p147;
	selp.b64 	%rd424, %rd259, %rd261, %p146;
$L__BB5_118:
	mov.u32 	%r479, %tid.x;
	setp.ne.s32 	%p324, %r479, 0;
	@%p324 bra 	$L__BB5_120;
	ld.param.u64 	%rd414, [_ZN3cub18CUB_300001_SM_10006detail6reduce18DeviceReduceKernelINS2_10policy_hubIN4cuda3std3__45tupleIJblEEEyN6thrust24THRUST_300001_SM_1000_NS8cuda_cub9__find_if7functorIS9_EEE10Policy1000ENSB_12zip_iteratorINS8_IJNSD_26transform_input_iterator_tIbNSB_6detail15normal_iteratorINSB_10device_ptrIiEEEE17greater_than_fourEENSB_17counting_iteratorIlNSB_11use_defaultESS_SS_EEEEEEEySF_S9_NS7_10__identityEEEvT0_PT3_T1_NS0_13GridEvenShareIS10_EET2_T4__param_1];
	cvta.to.global.u64 	%rd411, %rd414;
	mul.wide.u32 	%rd412, %r2, 16;
	add.s64 	%rd413, %rd411, %rd412;
	st.global.u8 	[%rd413], %rs369;
	st.global.u64 	[%rd413+8], %rd424;
$L__BB5_120:
	ret;

}
	// .globl	_ZN3cub18CUB_300001_SM_10006detail6reduce28DeviceReduceSingleTileKernelINS2_10policy_hubIN4cuda3std3__45tupleIJblEEEyN6thrust24THRUST_300001_SM_1000_NS8cuda_cub9__find_if7functorIS9_EEE10Policy1000EPS9_SI_iSF_S9_S9_NS7_10__identityEEEvT0_T1_T2_T3_T4_T6_
.visible .entry _ZN3cub18CUB_300001_SM_10006detail6reduce28DeviceReduceSingleTileKernelINS2_10policy_hubIN4cuda3std3__45tupleIJblEEEyN6thrust24THRUST_300001_SM_1000_NS8cuda_cub9__find_if7functorIS9_EEE10Policy1000EPS9_SI_iSF_S9_S9_NS7_10__identityEEEvT0_T1_T2_T3_T4_T6_(
	.param .u64 .ptr .align 1 _ZN3cub18CUB_300001_SM_10006detail6reduce28DeviceReduceSingleTileKernelINS2_10policy_hubIN4cuda3std3__45tupleIJblEEEyN6thrust24THRUST_300001_SM_1000_NS8cuda_cub9__find_if7functorIS9_EEE10Policy1000EPS9_SI_iSF_S9_S9_NS7_10__identityEEEvT0_T1_T2_T3_T4_T6__param_0,
	.param .u64 .ptr .align 1 _ZN3cub18CUB_300001_SM_10006detail6reduce28DeviceReduceSingleTileKernelINS2_10policy_hubIN4cuda3std3__45tupleIJblEEEyN6thrust24THRUST_300001_SM_1000_NS8cuda_cub9__find_if7functorIS9_EEE10Policy1000EPS9_SI_iSF_S9_S9_NS7_10__identityEEEvT0_T1_T2_T3_T4_T6__param_1,
	.param .u32 _ZN3cub18CUB_300001_SM_10006detail6reduce28DeviceReduceSingleTileKernelINS2_10policy_hubIN4cuda3std3__45tupleIJblEEEyN6thrust24THRUST_300001_SM_1000_NS8cuda_cub9__find_if7functorIS9_EEE10Policy1000EPS9_SI_iSF_S9_S9_NS7_10__identityEEEvT0_T1_T2_T3_T4_T6__param_2,
	.param .align 1 .b8 _ZN3cub18CUB_300001_SM_10006detail6reduce28DeviceReduceSingleTileKernelINS2_10policy_hubIN4cuda3std3__45tupleIJblEEEyN6thrust24THRUST_300001_SM_1000_NS8cuda_cub9__find_if7functorIS9_EEE10Policy1000EPS9_SI_iSF_S9_S9_NS7_10__identityEEEvT0_T1_T2_T3_T4_T6__param_3[1],
	.param .align 8 .b8 _ZN3cub18CUB_300001_SM_10006detail6reduce28DeviceReduceSingleTileKernelINS2_10policy_hubIN4cuda3std3__45tupleIJblEEEyN6thrust24THRUST_300001_SM_1000_NS8cuda_cub9__find_if7functorIS9_EEE10Policy1000EPS9_SI_iSF_S9_S9_NS7_10__identityEEEvT0_T1_T2_T3_T4_T6__param_4[16],
	.param .align 1 .b8 _ZN3cub18CUB_300001_SM_10006detail6reduce28DeviceReduceSingleTileKernelINS2_10policy_hubIN4cuda3std3__45tupleIJblEEEyN6thrust24THRUST_300001_SM_1000_NS8cuda_cub9__find_if7functorIS9_EEE10Policy1000EPS9_SI_iSF_S9_S9_NS7_10__identityEEEvT0_T1_T2_T3_T4_T6__param_5[1]
)
.maxntid 256
.minnctapersm 1
{
	.reg .pred 	%p<188>;
	.reg .b16 	%rs<340>;
	.reg .b32 	%r<406>;
	.reg .b64 	%rd<359>;
	// demoted variable
	.shared .align 8 .b8 _ZZN3cub18CUB_300001_SM_10006detail6reduce28DeviceReduceSingleTileKernelINS2_10policy_hubIN4cuda3std3__45tupleIJblEEEyN6thrust24THRUST_300001_SM_1000_NS8cuda_cub9__find_if7functorIS9_EEE10Policy1000EPS9_SI_iSF_S9_S9_NS7_10__identityEEEvT0_T1_T2_T3_T4_T6_E12temp_storage[152];
	ld.param.u64 	%rd106, [_ZN3cub18CUB_300001_SM_10006detail6reduce28DeviceReduceSingleTileKernelINS2_10policy_hubIN4cuda3std3__45tupleIJblEEEyN6thrust24THRUST_300001_SM_1000_NS8cuda_cub9__find_if7functorIS9_EEE10Policy1000EPS9_SI_iSF_S9_S9_NS7_10__identityEEEvT0_T1_T2_T3_T4_T6__param_4+8];
	ld.param.u64 	%rd105, [_ZN3cub18CUB_300001_SM_10006detail6reduce28DeviceReduceSingleTileKernelINS2_10policy_hubIN4cuda3std3__45tupleIJblEEEyN6thrust24THRUST_300001_SM_1000_NS8cuda_cub9__find_if7functorIS9_EEE10Policy1000EPS9_SI_iSF_S9_S9_NS7_10__identityEEEvT0_T1_T2_T3_T4_T6__param_0];
	ld.param.u64 	%rd107, [_ZN3cub18CUB_300001_SM_10006detail6reduce28DeviceReduceSingleTileKernelINS2_10policy_hubIN4cuda3std3__45tupleIJblEEEyN6thrust24THRUST_300001_SM_1000_NS8cuda_cub9__find_if7functorIS9_EEE10Policy1000EPS9_SI_iSF_S9_S9_NS7_10__identityEEEvT0_T1_T2_T3_T4_T6__param_1];
	ld.param.u32 	%r38, [_ZN3cub18CUB_300001_SM_10006detail6reduce28DeviceReduceSingleTileKernelINS2_10policy_hubIN4cuda3std3__45tupleIJblEEEyN6thrust24THRUST_300001_SM_1000_NS8cuda_cub9__find_if7functorIS9_EEE10Policy1000EPS9_SI_iSF_S9_S9_NS7_10__identityEEEvT0_T1_T2_T3_T4_T6__param_2];
	ld.param.u8 	%rs82, [_ZN3cub18CUB_300001_SM_10006detail6reduce28DeviceReduceSingleTileKernelINS2_10policy_hubIN4cuda3std3__45tupleIJblEEEyN6thrust24THRUST_300001_SM_1000_NS8cuda_cub9__find_if7functorIS9_EEE10Policy1000EPS9_SI_iSF_S9_S9_NS7_10__identityEEEvT0_T1_T2_T3_T4_T6__param_4];
	cvta.to.global.u64 	%rd1, %rd107;
	setp.ne.s32 	%p1, %r38, 0;
	@%p1 bra 	$L__BB6_3;
	mov.u32 	%r392, %tid.x;
	setp.ne.s32 	%p187, %r392, 0;
	@%p187 bra 	$L__BB6_112;
	st.global.u8 	[%rd1], %rs82;
	st.global.u64 	[%rd1+8], %rd106;
	bra.uni 	$L__BB6_112;
$L__BB6_3:
	setp.gt.s32 	%p2, %r38, 1023;
	@%p2 bra 	$L__BB6_74;
	mov.u32 	%r1, %tid.x;
	setp.ge.s32 	%p77, %r1, %r38;
	mov.b16 	%rs311, 0;
	mov.b64 	%rd329, 0;
	mov.u32 	%r396, %r1;
	@%p77 bra 	$L__BB6_6;
	mul.wide.u32 	%rd234, %r1, 16;
	add.s64 	%rd231, %rd105, %rd234;
	// begin inline asm
	ld.global.nc.u64 %rd230, [%rd231];
	// end inline asm
	add.s64 	%rd233, %rd231, 8;
	// begin inline asm
	ld.global.nc.u64 %rd329, [%rd233];
	// end inline asm
	cvt.u16.u64 	%rs311, %rd230;
	add.s32 	%r396, %r1, 256;
$L__BB6_6:
	setp.ge.s32 	%p78, %r396, %r38;
	@%p78 bra 	$L__BB6_12;
	not.b32 	%r158, %r396;
	add.s32 	%r4, %r38, %r158;
	and.b32  	%r159, %r4, 768;
	setp.eq.s32 	%p79, %r159, 768;
	@%p79 bra 	$L__BB6_10;
	mul.wide.u32 	%rd236, %r396, 16;
	add.s64 	%rd323, %rd105, %rd236;
	shr.u32 	%r160, %r4, 8;
	add.s32 	%r161, %r160, 1;
	and.b32  	%r162, %r161, 3;
	neg.s32 	%r394, %r162;
$L__BB6_9:
	.pragma "nounroll";
	// begin inline asm
	ld.global.nc.u64 %rd237, [%rd323];
	// end inline asm
	add.s64 	%rd240, %rd323, 8;
	// begin inline asm
	ld.global.nc.u64 %rd239, [%rd240];
	// end inline asm
	cvt.u16.u64 	%rs190, %rd237;
	and.b16  	%rs191, %rs190, 255;
	and.b16  	%rs192, %rs311, 255;
	setp.eq.s16 	%p80, %rs192, 0;
	setp.eq.s16 	%p81, %rs191, 0;
	min.s64 	%rd241, %rd239, %rd329;
	selp.b64 	%rd242, %rd329, %rd241, %p81;
	selp.b64 	%rd329, %rd239, %rd242, %p80;
	selp.b16 	%rs193, %rs311, 1, %p81;
	selp.b16 	%rs311, %rs190, %rs193, %p80;
	add.s32 	%r396, %r396, 256;
	add.s64 	%rd323, %rd323, 4096;
	add.s32 	%r394, %r394, 1;
	setp.ne.s32 	%p82, %r394, 0;
	@%p82 bra 	$L__BB6_9;
$L__BB6_10:
	setp.lt.u32 	%p83, %r4, 768;
	@%p83 bra 	$L__BB6_12;
$L__BB6_11:
	mul.wide.s32 	%rd259, %r396, 16;
	add.s64 	%rd244, %rd105, %rd259;
	// begin inline asm
	ld.global.nc.u64 %rd243, [%rd244];
	// end inline asm
	add.s64 	%rd246, %rd244, 8;
	// begin inline asm
	ld.global.nc.u64 %rd245, [%rd246];
	// end inline asm
	cvt.u16.u64 	%rs194, %rd243;
	and.b16  	%rs195, %rs194, 255;
	and.b16  	%rs196, %rs311, 255;
	setp.eq.s16 	%p84, %rs196, 0;
	setp.eq.s16 	%p85, %rs195, 0;
	min.s64 	%rd260, %rd245, %rd329;
	selp.b64 	%rd261, %rd329, %rd260, %p85;
	selp.b64 	%rd262, %rd245, %rd261, %p84;
	selp.b16 	%rs197, %rs311, 1, %p85;
	selp.b16 	%rs198, %rs194, %rs197, %p84;
	and.b16  	%rs199, %rs198, 255;
	add.s64 	%rd248, %rd244, 4096;
	// begin inline asm
	ld.global.nc.u64 %rd247, [%rd248];
	// end inline asm
	add.s64 	%rd250, %rd244, 4104;
	// begin inline asm
	ld.global.nc.u64 %rd249, [%rd250];
	// end inline asm
	cvt.u16.u64 	%rs200, %rd247;
	and.b16  	%rs201, %rs200, 255;
	setp.eq.s16 	%p86, %rs199, 0;
	setp.eq.s16 	%p87, %rs201, 0;
	min.s64 	%rd263, %rd249, %rd262;
	selp.b64 	%rd264, %rd262, %rd263, %p87;
	selp.b64 	%rd265, %rd249, %rd264, %p86;
	selp.b16 	%rs202, %rs198, 1, %p87;
	selp.b16 	%rs203, %rs200, %rs202, %p86;
	and.b16  	%rs204, %rs203, 255;
	add.s64 	%rd252, %rd244, 8192;
	// begin inline asm
	ld.global.nc.u64 %rd251, [%rd252];
	// end inline asm
	add.s64 	%rd254, %rd244, 8200;
	// begin inline asm
	ld.global.nc.u64 %rd253, [%rd254];
	// end inline asm
	cvt.u16.u64 	%rs205, %rd251;
	and.b16  	%rs206, %rs205, 255;
	setp.eq.s16 	%p88, %rs204, 0;
	setp.eq.s16 	%p89, %rs206, 0;
	min.s64 	%rd266, %rd253, %rd265;
	selp.b64 	%rd267, %rd265, %rd266, %p89;
	selp.b64 	%rd268, %rd253, %rd267, %p88;
	selp.b16 	%rs207, %rs203, 1, %p89;
	selp.b16 	%rs208, %rs205, %rs207, %p88;
	and.b16  	%rs209, %rs208, 255;
	add.s64 	%rd256, %rd244, 12288;
	// begin inline asm
	ld.global.nc.u64 %rd255, [%rd256];
	// end inline asm
	add.s64 	%rd258, %rd244, 12296;
	// begin inline asm
	ld.global.nc.u64 %rd257, [%rd258];
	// end inline asm
	cvt.u16.u64 	%rs210, %rd255;
	and.b16  	%rs211, %rs210, 255;
	setp.eq.s16 	%p90, %rs209, 0;
	setp.eq.s16 	%p91, %rs211, 0;
	min.s64 	%rd269, %rd257, %rd268;
	selp.b64 	%rd270, %rd268, %rd269, %p91;
	selp.b64 	%rd329, %rd257, %rd270, %p90;
	selp.b16 	%rs212, %rs208, 1, %p91;
	selp.b16 	%rs311, %rs210, %rs212, %p90;
	add.s32 	%r396, %r396, 1024;
	setp.lt.s32 	%p92, %r396, %r38;
	@%p92 bra 	$L__BB6_11;
$L__BB6_12:
	setp.lt.s32 	%p93, %r38, 256;
	@%p93 bra 	$L__BB6_37;
	// begin inline asm
	mov.u32 %r281, %laneid;
	// end inline asm
	cvt.u32.u16 	%r302, %rs311;
	and.b32  	%r283, %r302, 255;
	mov.b32 	%r299, 1;
	mov.b32 	%r300, 31;
	mov.b32 	%r301, -1;
	// begin inline asm
	shfl.sync.down.b32 %r282, %r283, %r299, %r300, %r301;
	// end inline asm
	// begin inline asm
	shfl.sync.down.b32 %r287, %r288, %r299, %r300, %r301;
	// end inline asm
	mov.b64 	{%r293, %r298}, %rd329;
	// begin inline asm
	shfl.sync.down.b32 %r292, %r293, %r299, %r300, %r301;
	// end inline asm
	// begin inline asm
	shfl.sync.down.b32 %r297, %r298, %r299, %r300, %r301;
	// end inline asm
	mov.b64 	%rd14, {%r292, %r297};
	cvt.u16.u32 	%rs10, %r282;
	setp.gt.s32 	%p143, %r281, 30;
	@%p143 bra 	$L__BB6_17;
	and.b16  	%rs254, %rs311, 255;
	setp.eq.s16 	%p144, %rs254, 0;
	and.b16  	%rs255, %rs10, 255;
	setp.eq.s16 	%p145, %rs255, 0;
	or.pred  	%p146, %p144, %p145;
	@%p146 bra 	$L__BB6_16;
	min.s64 	%rd329, %rd14, %rd329;
	mov.b16 	%rs311, 1;
	bra.uni 	$L__BB6_17;
$L__BB6_16:
	setp.eq.s16 	%p147, %rs254, 0;
	selp.b64 	%rd329, %rd14, %rd329, %p147;
	selp.b16 	%rs311, %rs10, %rs311, %p147;
$L__BB6_17:
	cvt.u32.u16 	%r323, %rs311;
	and.b32  	%r304, %r323, 255;
	mov.b32 	%r320, 2;
	mov.b32 	%r321, 31;
	mov.b32 	%r322, -1;
	// begin inline asm
	shfl.sync.down.b32 %r303, %r304, %r320, %r321, %r322;
	// end inline asm
	// begin inline asm
	shfl.sync.down.b32 %r308, %r309, %r320, %r321, %r322;
	// end inline asm
	mov.b64 	{%r314, %r319}, %rd329;
	// begin inline asm
	shfl.sync.down.b32 %r313, %r314, %r320, %r321, %r322;
	// end inline asm
	// begin inline asm
	shfl.sync.down.b32 %r318, %r319, %r320, %r321, %r322;
	// end inline asm
	mov.b64 	%rd18, {%r313, %r318};
	cvt.u16.u32 	%rs13, %r303;
	setp.gt.s32 	%p148, %r281, 29;
	@%p148 bra 	$L__BB6_21;
	and.b16  	%rs258, %rs311, 255;
	setp.eq.s16 	%p149, %rs258, 0;
	and.b16  	%rs259, %rs13, 255;
	setp.eq.s16 	%p150, %rs259, 0;
	or.pred  	%p151, %p149, %p150;
	@%p151 bra 	$L__BB6_20;
	min.s64 	%rd329, %rd18, %rd329;
	mov.b16 	%rs311, 1;
	bra.uni 	$L__BB6_21;
$L__BB6_20:
	setp.eq.s16 	%p152, %rs258, 0;
	selp.b64 	%rd329, %rd18, %rd329, %p152;
	selp.b16 	%rs311, %rs13, %rs311, %p152;
$L__BB6_21:
	cvt.u32.u16 	%r344, %rs311;
	and.b32  	%r325, %r344, 255;
	mov.b32 	%r341, 4;
	mov.b32 	%r342, 31;
	mov.b32 	%r343, -1;
	// begin inline asm
	shfl.sync.down.b32 %r324, %r325, %r341, %r342, %r343;
	// end inline asm
	// begin inline asm
	shfl.sync.down.b32 %r329, %r330, %r341, %r342, %r343;
	// end inline asm
	mov.b64 	{%r335, %r340}, %rd329;
	// begin inline asm
	shfl.sync.down.b32 %r334, %r335, %r341, %r342, %r343;
	// end inline asm
	// begin inline asm
	shfl.sync.down.b32 %r339, %r340, %r341, %r342, %r343;
	// end inline asm
	mov.b64 	%rd22, {%r334, %r339};
	cvt.u16.u32 	%rs16, %r324;
	setp.gt.s32 	%p153, %r281, 27;
	@%p153 bra 	$L__BB6_25;
	and.b16  	%rs262, %rs311, 255;
	setp.eq.s16 	%p154, %rs262, 0;
	and.b16  	%rs263, %rs16, 255;
	setp.eq.s16 	%p155, %rs263, 0;
	or.pred  	%p156, %p154, %p155;
	@%p156 bra 	$L__BB6_24;
	min.s64 	%rd329, %rd22, %rd329;
	mov.b16 	%rs311, 1;
	bra.uni 	$L__BB6_25;
$L__BB6_24:
	setp.eq.s16 	%p157, %rs262, 0;
	selp.b64 	%rd329, %rd22, %rd329, %p157;
	selp.b16 	%rs311, %rs16, %rs311, %p157;
$L__BB6_25:
	cvt.u32.u16 	%r365, %rs311;
	and.b32  	%r346, %r365, 255;
	mov.b32 	%r362, 8;
	mov.b32 	%r363, 31;
	mov.b32 	%r364, -1;
	// begin inline asm
	shfl.sync.down.b32 %r345, %r346, %r362, %r363, %r364;
	// end inline asm
	// begin inline asm
	shfl.sync.down.b32 %r350, %r351, %r362, %r363, %r364;
	// end inline asm
	mov.b64 	{%r356, %r361}, %rd329;
	// begin inline asm
	shfl.sync.down.b32 %r355, %r356, %r362, %r363, %r364;
	// end inline asm
	// begin inline asm
	shfl.sync.down.b32 %r360, %r361, %r362, %r363, %r364;
	// end inline asm
	mov.b64 	%rd26, {%r355, %r360};
	cvt.u16.u32 	%rs19, %r345;
	setp.gt.s32 	%p158, %r281, 23;
	@%p158 bra 	$L__BB6_29;
	and.b16  	%rs266, %rs311, 255;
	setp.eq.s16 	%p159, %rs266, 0;
	and.b16  	%rs267, %rs19, 255;
	setp.eq.s16 	%p160, %rs267, 0;
	or.pred  	%p161, %p159, %p160;
	@%p161 bra 	$L__BB6_28;
	min.s64 	%rd329, %rd26, %rd329;
	mov.b16 	%rs311, 1;
	bra.uni 	$L__BB6_29;
$L__BB6_28:
	setp.eq.s16 	%p162, %rs266, 0;
	selp.b64 	%rd329, %rd26, %rd329, %p162;
	selp.b16 	%rs311, %rs19, %rs311, %p162;
$L__BB6_29:
	cvt.u32.u16 	%r386, %rs311;
	and.b32  	%r367, %r386, 255;
	mov.b32 	%r383, 16;
	mov.b32 	%r384, 31;
	mov.b32 	%r385, -1;
	// begin inline asm
	shfl.sync.down.b32 %r366, %r367, %r383, %r384, %r385;
	// end inline asm
	// begin inline asm
	shfl.sync.down.b32 %r371, %r372, %r383, %r384, %r385;
	// end inline asm
	mov.b64 	{%r377, %r382}, %rd329;
	// begin inline asm
	shfl.sync.down.b32 %r376, %r377, %r383, %r384, %r385;
	// end inline asm
	// begin inline asm
	shfl.sync.down.b32 %r381, %r382, %r383, %r384, %r385;
	// end inline asm
	mov.b64 	%rd30, {%r376, %r381};
	cvt.u16.u32 	%rs22, %r366;
	setp.gt.s32 	%p163, %r281, 15;
	@%p163 bra 	$L__BB6_33;
	and.b16  	%rs270, %rs311, 255;
	setp.eq.s16 	%p164, %rs270, 0;
	and.b16  	%rs271, %rs22, 255;
	setp.eq.s16 	%p165, %rs271, 0;
	or.pred  	%p166, %p164, %p165;
	@%p166 bra 	$L__BB6_32;
	min.s64 	%rd329, %rd30, %rd329;
	mov.b16 	%rs311, 1;
	bra.uni 	$L__BB6_33;
$L__BB6_32:
	setp.eq.s16 	%p167, %rs270, 0;
	selp.b64 	%rd329, %rd30, %rd329, %p167;
	selp.b16 	%rs311, %rs22, %rs311, %p167;
$L__BB6_33:
	setp.ne.s32 	%p168, %r281, 0;
	@%p168 bra 	$L__BB6_35;
	shr.u32 	%r387, %r1, 1;
	and.b32  	%r388, %r387, 496;
	mov.u32 	%r389, _ZZN3cub18CUB_300001_SM_10006detail6reduce28DeviceReduceSingleTileKernelINS2_10policy_hubIN4cuda3std3__45tupleIJblEEEyN6thrust24THRUST_300001_SM_1000_NS8cuda_cub9__find_if7functorIS9_EEE10Policy1000EPS9_SI_iSF_S9_S9_NS7_10__identityEEEvT0_T1_T2_T3_T4_T6_E12temp_storage;
	add.s32 	%r390, %r389, %r388;
	st.shared.u8 	[%r390+8], %rs311;
	st.shared.u64 	[%r390+16], %rd329;
$L__BB6_35:
	bar.sync 	0;
	setp.ne.s32 	%p169, %r1, 0;
	@%p169 bra 	$L__BB6_110;
	ld.shared.u8 	%rs274, [_ZZN3cub18CUB_300001_SM_10006detail6reduce28DeviceReduceSingleTileKernelINS2_10policy_hubIN4cuda3std3__45tupleIJblEEEyN6thrust24THRUST_300001_SM_1000_NS8cuda_cub9__find_if7functorIS9_EEE10Policy1000EPS9_SI_iSF_S9_S9_NS7_10__identityEEEvT0_T1_T2_T3_T4_T6_E12temp_storage+24];
	ld.shared.u64 	%rd292, [_ZZN3cub18CUB_300001_SM_10006detail6reduce28DeviceReduceSingleTileKernelINS2_10policy_hubIN4cuda3std3__45tupleIJblEEEyN6thrust24THRUST_300001_SM_1000_NS8cuda_cub9__find_if7functorIS9_EEE10Policy1000EPS9_SI_iSF_S9_S9_NS7_10__identityEEEvT0_T1_T2_T3_T4_T6_E12temp_storage+32];
	and.b16  	%rs275, %rs311, 255;
	setp.eq.s16 	%p170, %rs275, 0;
	setp.eq.s16 	%p171, %rs274, 0;
	min.s64 	%rd293, %rd292, %rd329;
	selp.b64 	%rd294, %rd329, %rd293, %p171;
	selp.b64 	%rd295, %rd292, %rd294, %p170;
	selp.b16 	%rs276, %rs311, 1, %p171;
	selp.b16 	%rs277, %rs274, %rs276, %p170;
	and.b16  	%rs278, %rs277, 255;
	ld.shared.u8 	%rs279, [_ZZN3cub18CUB_300001_SM_10006detail6reduce28DeviceReduceSingleTileKernelINS2_10policy_hubIN4cuda3std3__45tupleIJblEEEyN6thrust24THRUST_300001_SM_1000_NS8cuda_cub9__find_if7functorIS9_EEE10Policy1000EPS9_SI_iSF_S9_S9_NS7_10__identityEEEvT0_T1_T2_T3_T4_T6_E12temp_storage+40];
	ld.shared.u64 	%rd296, [_ZZN3cub18CUB_300001_SM_10006detail6reduce28DeviceReduceSingleTileKernelINS2_10policy_hubIN4cuda3std3__45tupleIJblEEEyN6thrust24THRUST_300001_SM_1000_NS8cuda_cub9__find_if7functorIS9_EEE10Policy1000EPS9_SI_iSF_S9_S9_NS7_10__identityEEEvT0_T1_T2_T3_T4_T6_E12temp_storage+48];
	setp.eq.s16 	%p172, %rs278, 0;
	setp.eq.s16 	%p173, %rs279, 0;
	min.s64 	%rd297, %rd296, %rd295;
	selp.b64 	%rd298, %rd295, %rd297, %p173;
	selp.b64 	%rd299, %rd296, %rd298, %p172;
	selp.b16 	%rs280, %rs277, 1, %p173;
	selp.b16 	%rs281, %rs279, %rs280, %p172;
	and.b16  	%rs282, %rs281, 255;
	ld.shared.u8 	%rs283, [_ZZN3cub18CUB_300001_SM_10006detail6reduce28DeviceReduceSingleTileKernelINS2_10policy_hubIN4cuda3std3__45tupleIJblEEEyN6thrust24THRUST_300001_SM_1000_NS8cuda_cub9__find_if7functorIS9_EEE10Policy1000EPS9_SI_iSF_S9_S9_NS7_10__identityEEEvT0_T1_T2_T3_T4_T6_E12temp_storage+56];
	ld.shared.u64 	%rd300, [_ZZN3cub18CUB_300001_SM_10006detail6reduce28DeviceReduceSingleTileKernelINS2_10policy_hubIN4cuda3std3__45tupleIJblEEEyN6thrust24THRUST_300001_SM_1000_NS8cuda_cub9__find_if7functorIS9_EEE10Policy1000EPS9_SI_iSF_S9_S9_NS7_10__identityEEEvT0_T1_T2_T3_T4_T6_E12temp_storage+64];
	setp.eq.s16 	%p174, %rs282, 0;
	setp.eq.s16 	%p175, %rs283, 0;
	min.s64 	%rd301, %rd300, %rd299;
	selp.b16 	%rs284, %rs281, 1, %p175;
	selp.b16 	%rs285, %rs283, %rs284, %p174;
	and.b16  	%rs286, %rs285, 255;
	selp.b64 	%rd302, %rd299, %rd301, %p175;
	selp.b64 	%rd303, %rd300, %rd302, %p174;
	ld.shared.u8 	%rs287, [_ZZN3cub18CUB_300001_SM_10006detail6reduce28DeviceReduceSingleTileKernelINS2_10policy_hubIN4cuda3std3__45tupleIJblEEEyN6thrust24THRUST_300001_SM_1000_NS8cuda_cub9__find_if7functorIS9_EEE10Policy1000EPS9_SI_iSF_S9_S9_NS7_10__identityEEEvT0_T1_T2_T3_T4_T6_E12temp_storage+72];
	ld.shared.u64 	%rd304, [_ZZN3cub18CUB_300001_SM_10006detail6reduce28DeviceReduceSingleTileKernelINS2_10policy_hubIN4cuda3std3__45tupleIJblEEEyN6thrust24THRUST_300001_SM_1000_NS8cuda_cub9__find_if7functorIS9_EEE10Policy1000EPS9_SI_iSF_S9_S9_NS7_10__identityEEEvT0_T1_T2_T3_T4_T6_E12temp_storage+80];
	setp.eq.s16 	%p176, %rs286, 0;
	setp.eq.s16 	%p177, %rs287, 0;
	min.s64 	%rd305, %rd304, %rd303;
	selp.b16 	%rs288, %rs285, 1, %p177;
	selp.b16 	%rs289, %rs287, %rs288, %p176;
	and.b16  	%rs290, %rs289, 255;
	selp.b64 	%rd306, %rd303, %rd305, %p177;
	selp.b64 	%rd307, %rd304, %rd306, %p176;
	ld.shared.u8 	%rs291, [_ZZN3cub18CUB_300001_SM_10006detail6reduce28DeviceReduceSingleTileKernelINS2_10policy_hubIN4cuda3std3__45tupleIJblEEEyN6thrust24THRUST_300001_SM_1000_NS8cuda_cub9__find_if7functorIS9_EEE10Policy1000EPS9_SI_iSF_S9_S9_NS7_10__identityEEEvT0_T1_T2_T3_T4_T6_E12temp_storage+88];
	ld.shared.u64 	%rd308, [_ZZN3cub18CUB_300001_SM_10006detail6reduce28DeviceReduceSingleTileKernelINS2_10policy_hubIN4cuda3std3__45tupleIJblEEEyN6thrust24THRUST_300001_SM_1000_NS8cuda_cub9__find_if7functorIS9_EEE10Policy1000EPS9_SI_iSF_S9_S9_NS7_10__identityEEEvT0_T1_T2_T3_T4_T6_E12temp_storage+96];
	setp.eq.s16 	%p178, %rs290, 0;
	setp.eq.s16 	%p179, %rs291, 0;
	min.s64 	%rd309, %rd308, %rd307;
	selp.b16 	%rs292, %rs289, 1, %p179;
	selp.b16 	%rs293, %rs291, %rs292, %p178;
	and.b16  	%rs294, %rs293, 255;
	selp.b64 	%rd310, %rd307, %rd309, %p179;
	selp.b64 	%rd311, %rd308, %rd310, %p178;
	ld.shared.u8 	%rs295, [_ZZN3cub18CUB_300001_SM_10006detail6reduce28DeviceReduceSingleTileKernelINS2_10policy_hubIN4cuda3std3__45tupleIJblEEEyN6thrust24THRUST_300001_SM_1000_NS8cuda_cub9__find_if7functorIS9_EEE10Policy1000EPS9_SI_iSF_S9_S9_NS7_10__identityEEEvT0_T1_T2_T3_T4_T6_E12temp_storage+104];
	ld.shared.u64 	%rd312, [_ZZN3cub18CUB_300001_SM_10006detail6reduce28DeviceReduceSingleTileKernelINS2_10policy_hubIN4cuda3std3__45tupleIJblEEEyN6thrust24THRUST_300001_SM_1000_NS8cuda_cub9__find_if7functorIS9_EEE10Policy1000EPS9_SI_iSF_S9_S9_NS7_10__identityEEEvT0_T1_T2_T3_T4_T6_E12temp_storage+112];
	setp.eq.s16 	%p180, %rs294, 0;
	setp.eq.s16 	%p181, %rs295, 0;
	min.s64 	%rd313, %rd312, %rd311;
	selp.b16 	%rs296, %rs293, 1, %p181;
	selp.b16 	%rs297, %rs295, %rs296, %p180;
	and.b16  	%rs298, %rs297, 255;
	selp.b64 	%rd314, %rd311, %rd313, %p181;
	selp.b64 	%rd315, %rd312, %rd314, %p180;
	ld.shared.u8 	%rs299, [_ZZN3cub18CUB_300001_SM_10006detail6reduce28DeviceReduceSingleTileKernelINS2_10policy_hubIN4cuda3std3__45tupleIJblEEEyN6thrust24THRUST_300001_SM_1000_NS8cuda_cub9__find_if7functorIS9_EEE10Policy1000EPS9_SI_iSF_S9_S9_NS7_10__identityEEEvT0_T1_T2_T3_T4_T6_E12temp_storage+120];
	ld.shared.u64 	%rd316, [_ZZN3cub18CUB_300001_SM_10006detail6reduce28DeviceReduceSingleTileKernelINS2_10policy_hubIN4cuda3std3__45tupleIJblEEEyN6thrust24THRUST_300001_SM_1000_NS8cuda_cub9__find_if7functorIS9_EEE10Policy1000EPS9_SI_iSF_S9_S9_NS7_10__identityEEEvT0_T1_T2_T3_T4_T6_E12temp_storage+128];
	setp.eq.s16 	%p182, %rs298, 0;
	setp.eq.s16 	%p183, %rs299, 0;
	min.s64 	%rd317, %rd316, %rd315;
	selp.b16 	%rs300, %rs297, 1, %p183;
	selp.b16 	%rs311, %rs299, %rs300, %p182;
	selp.b64 	%rd318, %rd315, %rd317, %p183;
	selp.b64 	%rd329, %rd316, %rd318, %p182;
	bra.uni 	$L__BB6_110;
$L__BB6_37:
	// begin inline asm
	mov.u32 %r163, %laneid;
	// end inline asm
	and.b32  	%r184, %r1, 992;
	add.s32 	%r185, %r184, 32;
	setp.gt.s32 	%p94, %r185, %r38;
	not.b32 	%r186, %r184;
	add.s32 	%r187, %r38, %r186;
	selp.b32 	%r182, %r187, 31, %p94;
	cvt.u32.u16 	%r188, %rs311;
	and.b32  	%r165, %r188, 255;
	mov.b32 	%r181, 1;
	mov.b32 	%r183, -1;
	// begin inline asm
	shfl.sync.down.b32 %r164, %r165, %r181, %r182, %r183;
	// end inline asm
	// begin inline asm
	shfl.sync.down.b32 %r169, %r170, %r181, %r182, %r183;
	// end inline asm
	mov.b64 	{%r175, %r180}, %rd329;
	// begin inline asm
	shfl.sync.down.b32 %r174, %r175, %r181, %r182, %r183;
	// end inline asm
	// begin inline asm
	shfl.sync.down.b32 %r179, %r180, %r181, %r182, %r183;
	// end inline asm
	mov.b64 	%rd35, {%r174, %r179};
	cvt.u16.u32 	%rs26, %r164;
	setp.ge.s32 	%p95, %r163, %r182;
	@%p95 bra 	$L__BB6_41;
	and.b16  	%rs213, %rs311, 255;
	setp.eq.s16 	%p96, %rs213, 0;
	and.b16  	%rs214, %rs26, 255;
	setp.eq.s16 	%p97, %rs214, 0;
	or.pred  	%p98, %p96, %p97;
	@%p98 bra 	$L__BB6_40;
	min.s64 	%rd329, %rd35, %rd329;
	mov.b16 	%rs311, 1;
	bra.uni 	$L__BB6_41;
$L__BB6_40:
	setp.eq.s16 	%p99, %rs213, 0;
	selp.b16 	%rs311, %rs26, %rs311, %p99;
	selp.b64 	%rd329, %rd35, %rd329, %p99;
$L__BB6_41:
	cvt.u32.u16 	%r209, %rs311;
	and.b32  	%r190, %r209, 255;
	mov.b32 	%r206, 2;
	mov.b32 	%r208, -1;
	// begin inline asm
	shfl.sync.down.b32 %r189, %r190, %r206, %r182, %r208;
	// end inline asm
	// begin inline asm
	shfl.sync.down.b32 %r194, %r195, %r206, %r182, %r208;
	// end inline asm
	mov.b64 	{%r200, %r205}, %rd329;
	// begin inline asm
	shfl.sync.down.b32 %r199, %r200, %r206, %r182, %r208;
	// end inline asm
	// begin inline asm
	shfl.sync.down.b32 %r204, %r205, %r206, %r182, %r208;
	// end inline asm
	mov.b64 	%rd39, {%r199, %r204};
	cvt.u16.u32 	%rs29, %r189;
	add.s32 	%r210, %r163, 2;
	setp.gt.s32 	%p100, %r210, %r182;
	@%p100 bra 	$L__BB6_45;
	and.b16  	%rs217, %rs311, 255;
	setp.eq.s16 	%p101, %rs217, 0;
	and.b16  	%rs218, %rs29, 255;
	setp.eq.s16 	%p102, %rs218, 0;
	or.pred  	%p103, %p101, %p102;
	@%p103 bra 	$L__BB6_44;
	min.s64 	%rd329, %rd39, %rd329;
	mov.b16 	%rs311, 1;
	bra.uni 	$L__BB6_45;
$L__BB6_44:
	setp.eq.s16 	%p104, %rs217, 0;
	selp.b16 	%rs311, %rs29, %rs311, %p104;
	selp.b64 	%rd329, %rd39, %rd329, %p104;
$L__BB6_45:
	cvt.u32.u16 	%r231, %rs311;
	and.b32  	%r212, %r231, 255;
	mov.b32 	%r228, 4;
	mov.b32 	%r230, -1;
	// begin inline asm
	shfl.sync.down.b32 %r211, %r212, %r228, %r182, %r230;
	// end inline asm
	// begin inline asm
	shfl.sync.down.b32 %r216, %r217, %r228, %r182, %r230;
	// end inline asm
	mov.b64 	{%r222, %r227}, %rd329;
	// begin inline asm
	shfl.sync.down.b32 %r221, %r222, %r228, %r182, %r230;
	// end inline asm
	// begin inline asm
	shfl.sync.down.b32 %r226, %r227, %r228, %r182, %r230;
	// end inline asm
	mov.b64 	%rd43, {%r221, %r226};
	cvt.u16.u32 	%rs32, %r211;
	add.s32 	%r232, %r163, 4;
	setp.gt.s32 	%p105, %r232, %r182;
	@%p105 bra 	$L__BB6_49;
	and.b16  	%rs221, %rs311, 255;
	setp.eq.s16 	%p106, %rs221, 0;
	and.b16  	%rs222, %rs32, 255;
	setp.eq.s16 	%p107, %rs222, 0;
	or.pred  	%p108, %p106, %p107;
	@%p108 bra 	$L__BB6_48;
	min.s64 	%rd329, %rd43, %rd329;
	mov.b16 	%rs311, 1;
	bra.uni 	$L__BB6_49;
$L__BB6_48:
	setp.eq.s16 	%p109, %rs221, 0;
	selp.b16 	%rs311, %rs32, %rs311, %p109;
	selp.b64 	%rd329, %rd43, %rd329, %p109;
$L__BB6_49:
	cvt.u32.u16 	%r253, %rs311;
	and.b32  	%r234, %r253, 255;
	mov.b32 	%r250, 8;
	mov.b32 	%r252, -1;
	// begin inline asm
	shfl.sync.down.b32 %r233, %r234, %r250, %r182, %r252;
	// end inline asm
	// begin inline asm
	shfl.sync.down.b32 %r238, %r239, %r250, %r182, %r252;
	// end inline asm
	mov.b64 	{%r244, %r249}, %rd329;
	// begin inline asm
	shfl.sync.down.b32 %r243, %r244, %r250, %r182, %r252;
	// end inline asm
	// begin inline asm
	shfl.sync.down.b32 %r248, %r249, %r250, %r182, %r252;
	// end inline asm
	mov.b64 	%rd47, {%r243, %r248};
	cvt.u16.u32 	%rs35, %r233;
	add.s32 	%r254, %r163, 8;
	setp.gt.s32 	%p110, %r254, %r182;
	@%p110 bra 	$L__BB6_53;
	and.b16  	%rs225, %rs311, 255;
	setp.eq.s16 	%p111, %rs225, 0;
	and.b16  	%rs226, %rs35, 255;
	setp.eq.s16 	%p112, %rs226, 0;
	or.pred  	%p113, %p111, %p112;
	@%p113 bra 	$L__BB6_52;
	min.s64 	%rd329, %rd47, %rd329;
	mov.b16 	%rs311, 1;
	bra.uni 	$L__BB6_53;
$L__BB6_52:
	setp.eq.s16 	%p114, %rs225, 0;
	selp.b16 	%rs311, %rs35, %rs311, %p114;
	selp.b64 	%rd329, %rd47, %rd329, %p114;
$L__BB6_53:
	cvt.u32.u16 	%r275, %rs311;
	and.b32  	%r256, %r275, 255;
	mov.b32 	%r272, 16;
	mov.b32 	%r274, -1;
	// begin inline asm
	shfl.sync.down.b32 %r255, %r256, %r272, %r182, %r274;
	// end inline asm
	// begin inline asm
	shfl.sync.down.b32 %r260, %r261, %r272, %r182, %r274;
	// end inline asm
	mov.b64 	{%r266, %r271}, %rd329;
	// begin inline asm
	shfl.sync.down.b32 %r265, %r266, %r272, %r182, %r274;
	// end inline asm
	// begin inline asm
	shfl.sync.down.b32 %r270, %r271, %r272, %r182, %r274;
	// end inline asm
	mov.b64 	%rd51, {%r265, %r270};
	cvt.u16.u32 	%rs38, %r255;
	add.s32 	%r276, %r163, 16;
	setp.gt.s32 	%p115, %r276, %r182;
	@%p115 bra 	$L__BB6_57;
	and.b16  	%rs229, %rs311, 255;
	setp.eq.s16 	%p116, %rs229, 0;
	and.b16  	%rs230, %rs38, 255;
	setp.eq.s16 	%p117, %rs230, 0;
	or.pred  	%p118, %p116, %p117;
	@%p118 bra 	$L__BB6_56;
	min.s64 	%rd329, %rd51, %rd329;
	mov.b16 	%rs311, 1;
	bra.uni 	$L__BB6_57;
$L__BB6_56:
	setp.eq.s16 	%p119, %rs229, 0;
	selp.b16 	%rs311, %rs38, %rs311, %p119;
	selp.b64 	%rd329, %rd51, %rd329, %p119;
$L__BB6_57:
	setp.ne.s32 	%p120, %r163, 0;
	@%p120 bra 	$L__BB6_59;
	shr.u32 	%r277, %r1, 1;
	and.b32  	%r278, %r277, 496;
	mov.u32 	%r279, _ZZN3cub18CUB_300001_SM_10006detail6reduce28DeviceReduceSingleTileKernelINS2_10policy_hubIN4cuda3std3__45tupleIJblEEEyN6thrust24THRUST_300001_SM_1000_NS8cuda_cub9__find_if7functorIS9_EEE10Policy1000EPS9_SI_iSF_S9_S9_NS7_10__identityEEEvT0_T1_T2_T3_T4_T6_E12temp_storage;
	add.s32 	%r280, %r279, %r278;
	st.shared.u8 	[%r280+8], %rs311;
	st.shared.u64 	[%r280+16], %rd329;
$L__BB6_59:
	bar.sync 	0;
	setp.ne.s32 	%p121, %r1, 0;
	@%p121 bra 	$L__BB6_110;
	setp.lt.s32 	%p122, %r38, 33;
	@%p122 bra 	$L__BB6_62;
	ld.shared.u8 	%rs233, [_ZZN3cub18CUB_300001_SM_10006detail6reduce28DeviceReduceSingleTileKernelINS2_10policy_hubIN4cuda3std3__45tupleIJblEEEyN6thrust24THRUST_300001_SM_1000_NS8cuda_cub9__find_if7functorIS9_EEE10Policy1000EPS9_SI_iSF_S9_S9_NS7_10__identityEEEvT0_T1_T2_T3_T4_T6_E12temp_storage+24];
	ld.shared.u64 	%rd271, [_ZZN3cub18CUB_300001_SM_10006detail6reduce28DeviceReduceSingleTileKernelINS2_10policy_hubIN4cuda3std3__45tupleIJblEEEyN6thrust24THRUST_300001_SM_1000_NS8cuda_cub9__find_if7functorIS9_EEE10Policy1000EPS9_SI_iSF_S9_S9_NS7_10__identityEEEvT0_T1_T2_T3_T4_T6_E12temp_storage+32];
	and.b16  	%rs234, %rs311, 255;
	setp.eq.s16 	%p123, %rs234, 0;
	setp.eq.s16 	%p124, %rs233, 0;
	min.s64 	%rd272, %rd271, %rd329;
	selp.b16 	%rs235, %rs311, 1, %p124;
	selp.b16 	%rs311, %rs233, %rs235, %p123;
	selp.b64 	%rd273, %rd329, %rd272, %p124;
	selp.b64 	%rd329, %rd271, %rd273, %p123;
$L__BB6_62:
	setp.lt.s32 	%p125, %r38, 65;
	@%p125 bra 	$L__BB6_64;
	ld.shared.u8 	%rs236, [_ZZN3cub18CUB_300001_SM_10006detail6reduce28DeviceReduceSingleTileKernelINS2_10policy_hubIN4cuda3std3__45tupleIJblEEEyN6thrust24THRUST_300001_SM_1000_NS8cuda_cub9__find_if7functorIS9_EEE10Policy1000EPS9_SI_iSF_S9_S9_NS7_10__identityEEEvT0_T1_T2_T3_T4_T6_E12temp_storage+40];
	ld.shared.u64 	%rd274, [_ZZN3cub18CUB_300001_SM_10006detail6reduce28DeviceReduceSingleTileKernelINS2_10policy_hubIN4cuda3std3__45tupleIJblEEEyN6thrust24THRUST_300001_SM_1000_NS8cuda_cub9__find_if7functorIS9_EEE10Policy1000EPS9_SI_iSF_S9_S9_NS7_10__identityEEEvT0_T1_T2_T3_T4_T6_E12temp_storage+48];
	and.b16  	%rs237, %rs311, 255;
	setp.eq.s16 	%p126, %rs237, 0;
	setp.eq.s16 	%p127, %rs236, 0;
	min.s64 	%rd275, %rd274, %rd329;
	selp.b16 	%rs238, %rs311, 1, %p127;
	selp.b16 	%rs311, %rs236, %rs238, %p126;
	selp.b64 	%rd276, %rd329, %rd275, %p127;
	selp.b64 	%rd329, %rd274, %rd276, %p126;
$L__BB6_64:
	setp.lt.s32 	%p128, %r38, 97;
	@%p128 bra 	$L__BB6_66;
	ld.shared.u8 	%rs239, [_ZZN3cub18CUB_300001_SM_10006detail6reduce28DeviceReduceSingleTileKernelINS2_10policy_hubIN4cuda3std3__45tupleIJblEEEyN6thrust24THRUST_300001_SM_1000_NS8cuda_cub9__find_if7functorIS9_EEE10Policy1000EPS9_SI_iSF_S9_S9_NS7_10__identityEEEvT0_T1_T2_T3_T4_T6_E12temp_storage+56];
	ld.shared.u64 	%rd277, [_ZZN3cub18CUB_300001_SM_10006detail6reduce28DeviceReduceSingleTileKernelINS2_10policy_hubIN4cuda3std3__45tupleIJblEEEyN6thrust24THRUST_300001_SM_1000_NS8cuda_cub9__find_if7functorIS9_EEE10Policy1000EPS9_SI_iSF_S9_S9_NS7_10__identityEEEvT0_T1_T2_T3_T4_T6_E12temp_storage+64];
	and.b16  	%rs240, %rs311, 255;
	setp.eq.s16 	%p129, %rs240, 0;
	setp.eq.s16 	%p130, %rs239, 0;
	min.s64 	%rd278, %rd277, %rd329;
	selp.b16 	%rs241, %rs311, 1, %p130;
	selp.b16 	%rs311, %rs239, %rs241, %p129;
	selp.b64 	%rd279, %rd329, %rd278, %p130;
	selp.b64 	%rd329, %rd277, %rd279, %p129;
$L__BB6_66:
	setp.lt.s32 	%p131, %r38, 129;
	@%p131 bra 	$L__BB6_68;
	ld.shared.u8 	%rs242, [_ZZN3cub18CUB_300001_SM_10006detail6reduce28DeviceReduceSingleTileKernelINS2_10policy_hubIN4cuda3std3__45tupleIJblEEEyN6thrust24THRUST_300001_SM_1000_NS8cuda_cub9__find_if7functorIS9_EEE10Policy1000EPS9_SI_iSF_S9_S9_NS7_10__identityEEEvT0_T1_T2_T3_T4_T6_E12temp_storage+72];
	ld.shared.u64 	%rd280, [_ZZN3cub18CUB_300001_SM_10006detail6reduce28DeviceReduceSingleTileKernelINS2_10policy_hubIN4cuda3std3__45tupleIJblEEEyN6thrust24THRUST_300001_SM_1000_NS8cuda_cub9__find_if7functorIS9_EEE10Policy1000EPS9_SI_iSF_S9_S9_NS7_10__identityEEEvT0_T1_T2_T3_T4_T6_E12temp_storage+80];
	and.b16  	%rs243, %rs311, 255;
	setp.eq.s16 	%p132, %rs243, 0;
	setp.eq.s16 	%p133, %rs242, 0;
	min.s64 	%rd281, %rd280, %rd329;
	selp.b16 	%rs244, %rs311, 1, %p133;
	selp.b16 	%rs311, %rs242, %rs244, %p132;
	selp.b64 	%rd282, %rd329, %rd281, %p133;
	selp.b64 	%rd329, %rd280, %rd282, %p132;
$L__BB6_68:
	setp.lt.s32 	%p134, %r38, 161;
	@%p134 bra 	$L__BB6_70;
	ld.shared.u8 	%rs245, [_ZZN3cub18CUB_300001_SM_10006detail6reduce28DeviceReduceSingleTileKernelINS2_10policy_hubIN4cuda3std3__45tupleIJblEEEyN6thrust24THRUST_300001_SM_1000_NS8cuda_cub9__find_if7functorIS9_EEE10Policy1000EPS9_SI_iSF_S9_S9_NS7_10__identityEEEvT0_T1_T2_T3_T4_T6_E12temp_storage+88];
	ld.shared.u64 	%rd283, [_ZZN3cub18CUB_300001_SM_10006detail6reduce28DeviceReduceSingleTileKernelINS2_10policy_hubIN4cuda3std3__45tupleIJblEEEyN6thrust24THRUST_300001_SM_1000_NS8cuda_cub9__find_if7functorIS9_EEE10Policy1000EPS9_SI_iSF_S9_S9_NS7_10__identityEEEvT0_T1_T2_T3_T4_T6_E12temp_storage+96];
	and.b16  	%rs246, %rs311, 255;
	setp.eq.s16 	%p135, %rs246, 0;
	setp.eq.s16 	%p136, %rs245, 0;
	min.s64 	%rd284, %rd283, %rd329;
	selp.b16 	%rs247, %rs311, 1, %p136;
	selp.b16 	%rs311, %rs245, %rs247, %p135;
	selp.b64 	%rd285, %rd329, %rd284, %p136;
	selp.b64 	%rd329, %rd283, %rd285, %p135;
$L__BB6_70:
	setp.lt.s32 	%p137, %r38, 193;
	@%p137 bra 	$L__BB6_72;
	ld.shared.u8 	%rs248, [_ZZN3cub18CUB_300001_SM_10006detail6reduce28DeviceReduceSingleTileKernelINS2_10policy_hubIN4cuda3std3__45tupleIJblEEEyN6thrust24THRUST_300001_SM_1000_NS8cuda_cub9__find_if7functorIS9_EEE10Policy1000EPS9_SI_iSF_S9_S9_NS7_10__identityEEEvT0_T1_T2_T3_T4_T6_E12temp_storage+104];
	ld.shared.u64 	%rd286, [_ZZN3cub18CUB_300001_SM_10006detail6reduce28DeviceReduceSingleTileKernelINS2_10policy_hubIN4cuda3std3__45tupleIJblEEEyN6thrust24THRUST_300001_SM_1000_NS8cuda_cub9__find_if7functorIS9_EEE10Policy1000EPS9_SI_iSF_S9_S9_NS7_10__identityEEEvT0_T1_T2_T3_T4_T6_E12temp_storage+112];
	and.b16  	%rs249, %rs311, 255;
	setp.eq.s16 	%p138, %rs249, 0;
	setp.eq.s16 	%p139, %rs248, 0;
	min.s64 	%rd287, %rd286, %rd329;
	selp.b16 	%rs250, %rs311, 1, %p139;
	selp.b16 	%rs311, %rs248, %rs250, %p138;
	selp.b64 	%rd288, %rd329, %rd287, %p139;
	selp.b64 	%rd329, %rd286, %rd288, %p138;
$L__BB6_72:
	setp.lt.s32 	%p140, %r38, 225;
	@%p140 bra 	$L__BB6_110;
	ld.shared.u8 	%rs251, [_ZZN3cub18CUB_300001_SM_10006detail6reduce28DeviceReduceSingleTileKernelINS2_10policy_hubIN4cuda3std3__45tupleIJblEEEyN6thrust24THRUST_300001_SM_1000_NS8cuda_cub9__find_if7functorIS9_EEE10Policy1000EPS9_SI_iSF_S9_S9_NS7_10__identityEEEvT0_T1_T2_T3_T4_T6_E12temp_storage+120];
	ld.shared.u64 	%rd289, [_ZZN3cub18CUB_300001_SM_10006detail6reduce28DeviceReduceSingleTileKernelINS2_10policy_hubIN4cuda3std3__45tupleIJblEEEyN6thrust24THRUST_300001_SM_1000_NS8cuda_cub9__find_if7functorIS9_EEE10Policy1000EPS9_SI_iSF_S9_S9_NS7_10__identityEEEvT0_T1_T2_T3_T4_T6_E12temp_storage+128];
	and.b16  	%rs252, %rs311, 255;
	setp.eq.s16 	%p141, %rs252, 0;
	setp.eq.s16 	%p142, %rs251, 0;
	min.s64 	%rd290, %rd289, %rd329;
	selp.b16 	%rs253, %rs311, 1, %p142;
	selp.b16 	%rs311, %rs251, %rs253, %p141;
	selp.b64 	%rd291, %rd329, %rd290, %p142;
	selp.b64 	%rd329, %rd289, %rd291, %p141;
	bra.uni 	$L__BB6_110;
$L__BB6_74:
	mov.u32 	%r16, %tid.x;
	mul.wide.u32 	%rd124, %r16, 16;
	add.s64 	%rd109, %rd105, %rd124;
	// begin inline asm
	ld.global.nc.u64 %rd108, [%rd109];
	// end inline asm
	add.s64 	%rd111, %rd109, 8;
	// begin inline asm
	ld.global.nc.u64 %rd110, [%rd111];
	// end inline asm
	cvt.u16.u64 	%rs83, %rd108;
	and.b16  	%rs84, %rs83, 255;
	add.s64 	%rd113, %rd109, 4096;
	// begin inline asm
	ld.global.nc.u64 %rd112, [%rd113];
	// end inline asm
	add.s64 	%rd115, %rd109, 4104;
	// begin inline asm
	ld.global.nc.u64 %rd114, [%rd115];
	// end inline asm
	cvt.u16.u64 	%rs85, %rd112;
	and.b16  	%rs86, %rs85, 255;
	add.s64 	%rd117, %rd109, 8192;
	// begin inline asm
	ld.global.nc.u64 %rd116, [%rd117];
	// end inline asm
	add.s64 	%rd119, %rd109, 8200;
	// begin inline asm
	ld.global.nc.u64 %rd118, [%rd119];
	// end inline asm
	cvt.u16.u64 	%rs87, %rd116;
	and.b16  	%rs88, %rs87, 255;
	add.s64 	%rd121, %rd109, 12288;
	// begin inline asm
	ld.global.nc.u64 %rd120, [%rd121];
	// end inline asm
	add.s64 	%rd123, %rd109, 12296;
	// begin inline asm
	ld.global.nc.u64 %rd122, [%rd123];
	// end inline asm
	cvt.u16.u64 	%rs89, %rd120;
	and.b16  	%rs90, %rs89, 255;
	setp.eq.s16 	%p3, %rs84, 0;
	setp.eq.s16 	%p4, %rs86, 0;
	min.s64 	%rd125, %rd114, %rd110;
	selp.b16 	%rs91, %rs83, 1, %p4;
	selp.b64 	%rd126, %rd110, %rd125, %p4;
	selp.b16 	%rs92, %rs85, %rs91, %p3;
	and.b16  	%rs93, %rs92, 255;
	selp.b64 	%rd127, %rd114, %rd126, %p3;
	setp.eq.s16 	%p5, %rs93, 0;
	setp.eq.s16 	%p6, %rs88, 0;
	min.s64 	%rd128, %rd118, %rd127;
	selp.b16 	%rs94, %rs92, 1, %p6;
	selp.b64 	%rd129, %rd127, %rd128, %p6;
	selp.b16 	%rs95, %rs87, %rs94, %p5;
	and.b16  	%rs96, %rs95, 255;
	selp.b64 	%rd130, %rd118, %rd129, %p5;
	setp.eq.s16 	%p7, %rs96, 0;
	setp.eq.s16 	%p8, %rs90, 0;
	min.s64 	%rd131, %rd122, %rd130;
	selp.b16 	%rs97, %rs95, 1, %p8;
	selp.b64 	%rd132, %rd130, %rd131, %p8;
	selp.b16 	%rs311, %rs89, %rs97, %p7;
	selp.b64 	%rd329, %rd122, %rd132, %p7;
	setp.lt.u32 	%p9, %r38, 2048;
	mov.b32 	%r399, 1024;
	@%p9 bra 	$L__BB6_78;
	add.s32 	%r17, %r38, -1024;
	mov.b32 	%r399, 1024;
$L__BB6_76:
	mul.wide.s32 	%rd149, %r399, 16;
	add.s64 	%rd134, %rd109, %rd149;
	// begin inline asm
	ld.global.nc.u64 %rd133, [%rd134];
	// end inline asm
	add.s64 	%rd136, %rd134, 8;
	// begin inline asm
	ld.global.nc.u64 %rd135, [%rd136];
	// end inline asm
	cvt.u16.u64 	%rs98, %rd133;
	and.b16  	%rs99, %rs98, 255;
	add.s64 	%rd138, %rd134, 4096;
	// begin inline asm
	ld.global.nc.u64 %rd137, [%rd138];
	// end inline asm
	add.s64 	%rd140, %rd134, 4104;
	// begin inline asm
	ld.global.nc.u64 %rd139, [%rd140];
	// end inline asm
	cvt.u16.u64 	%rs100, %rd137;
	and.b16  	%rs101, %rs100, 255;
	add.s64 	%rd142, %rd134, 8192;
	// begin inline asm
	ld.global.nc.u64 %rd141, [%rd142];
	// end inline asm
	add.s64 	%rd144, %rd134, 8200;
	// begin inline asm
	ld.global.nc.u64 %rd143, [%rd144];
	// end inline asm
	cvt.u16.u64 	%rs102, %rd141;
	and.b16  	%rs103, %rs102, 255;
	add.s64 	%rd146, %rd134, 12288;
	// begin inline asm
	ld.global.nc.u64 %rd145, [%rd146];
	// end inline asm
	add.s64 	%rd148, %rd134, 12296;
	// begin inline asm
	ld.global.nc.u64 %rd147, [%rd148];
	// end inline asm
	cvt.u16.u64 	%rs104, %rd145;
	and.b16  	%rs105, %rs104, 255;
	and.b16  	%rs106, %rs311, 255;
	setp.eq.s16 	%p10, %rs106, 0;
	setp.eq.s16 	%p11, %rs99, 0;
	min.s64 	%rd150, %rd135, %rd329;
	selp.b16 	%rs107, %rs311, 1, %p11;
	selp.b64 	%rd151, %rd329, %rd150, %p11;
	selp.b16 	%rs108, %rs98, %rs107, %p10;
	and.b16  	%rs109, %rs108, 255;
	selp.b64 	%rd152, %rd135, %rd151, %p10;
	setp.eq.s16 	%p12, %rs109, 0;
	setp.eq.s16 	%p13, %rs101, 0;
	min.s64 	%rd153, %rd139, %rd152;
	selp.b16 	%rs110, %rs108, 1, %p13;
	selp.b64 	%rd154, %rd152, %rd153, %p13;
	selp.b16 	%rs111, %rs100, %rs110, %p12;
	and.b16  	%rs112, %rs111, 255;
	selp.b64 	%rd155, %rd139, %rd154, %p12;
	setp.eq.s16 	%p14, %rs112, 0;
	setp.eq.s16 	%p15, %rs103, 0;
	min.s64 	%rd156, %rd143, %rd155;
	selp.b16 	%rs113, %rs111, 1, %p15;
	selp.b64 	%rd157, %rd155, %rd156, %p15;
	selp.b16 	%rs114, %rs102, %rs113, %p14;
	and.b16  	%rs115, %rs114, 255;
	selp.b64 	%rd158, %rd143, %rd157, %p14;
	setp.eq.s16 	%p16, %rs115, 0;
	setp.eq.s16 	%p17, %rs105, 0;
	min.s64 	%rd159, %rd147, %rd158;
	selp.b16 	%rs116, %rs114, 1, %p17;
	selp.b64 	%rd160, %rd158, %rd159, %p17;
	selp.b16 	%rs311, %rs104, %rs116, %p16;
	selp.b64 	%rd329, %rd147, %rd160, %p16;
	sub.s32 	%r41, %r38, %r399;
	setp.lt.s32 	%p18, %r41, 1024;
	@%p18 bra 	$L__BB6_86;
	add.s32 	%r399, %r399, 1024;
	setp.le.s32 	%p19, %r399, %r17;
	@%p19 bra 	$L__BB6_76;
$L__BB6_78:
	setp.le.s32 	%p20, %r38, %r399;
	@%p20 bra 	$L__BB6_86;
	sub.s32 	%r21, %r38, %r399;
	setp.ge.s32 	%p21, %r16, %r21;
	@%p21 bra 	$L__BB6_86;
	not.b32 	%r42, %r16;
	add.s32 	%r43, %r38, %r42;
	sub.s32 	%r22, %r43, %r399;
	and.b32  	%r44, %r22, 768;
	setp.eq.s32 	%p22, %r44, 768;
	mov.u32 	%r403, %r16;
	@%p22 bra 	$L__BB6_83;
	add.s32 	%r401, %r16, %r399;
	shr.u32 	%r45, %r22, 8;
	add.s32 	%r46, %r45, 1;
	and.b32  	%r47, %r46, 3;
	neg.s32 	%r400, %r47;
	mov.u32 	%r403, %r16;
$L__BB6_82:
	.pragma "nounroll";
	mul.wide.u32 	%rd166, %r401, 16;
	add.s64 	%rd163, %rd105, %rd166;
	// begin inline asm
	ld.global.nc.u64 %rd162, [%rd163];
	// end inline asm
	add.s64 	%rd165, %rd163, 8;
	// begin inline asm
	ld.global.nc.u64 %rd164, [%rd165];
	// end inline asm
	cvt.u16.u64 	%rs118, %rd162;
	and.b16  	%rs119, %rs118, 255;
	and.b16  	%rs120, %rs311, 255;
	setp.eq.s16 	%p23, %rs120, 0;
	setp.eq.s16 	%p24, %rs119, 0;
	min.s64 	%rd167, %rd164, %rd329;
	selp.b16 	%rs121, %rs311, 1, %p24;
	selp.b16 	%rs311, %rs118, %rs121, %p23;
	selp.b64 	%rd168, %rd329, %rd167, %p24;
	selp.b64 	%rd329, %rd164, %rd168, %p23;
	add.s32 	%r403, %r403, 256;
	add.s32 	%r401, %r401, 256;
	add.s32 	%r400, %r400, 1;
	setp.ne.s32 	%p25, %r400, 0;
	@%p25 bra 	$L__BB6_82;
$L__BB6_83:
	setp.lt.u32 	%p26, %r22, 768;
	@%p26 bra 	$L__BB6_86;
	cvt.u64.u32 	%rd169, %r403;
	cvt.u64.u32 	%rd170, %r399;
	add.s64 	%rd171, %rd169, %rd170;
	shl.b64 	%rd172, %rd171, 4;
	add.s64 	%rd173, %rd172, %rd105;
	add.s64 	%rd350, %rd173, 12296;
	add.s32 	%r404, %r403, %r399;
$L__BB6_85:
	mul.wide.u32 	%rd190, %r404, 16;
	add.s64 	%rd175, %rd105, %rd190;
	// begin inline asm
	ld.global.nc.u64 %rd174, [%rd175];
	// end inline asm
	add.s64 	%rd177, %rd175, 8;
	// begin inline asm
	ld.global.nc.u64 %rd176, [%rd177];
	// end inline asm
	cvt.u16.u64 	%rs122, %rd174;
	and.b16  	%rs123, %rs122, 255;
	and.b16  	%rs124, %rs311, 255;
	setp.eq.s16 	%p27, %rs124, 0;
	setp.eq.s16 	%p28, %rs123, 0;
	min.s64 	%rd191, %rd176, %rd329;
	selp.b16 	%rs125, %rs311, 1, %p28;
	selp.b16 	%rs126, %rs122, %rs125, %p27;
	and.b16  	%rs127, %rs126, 255;
	selp.b64 	%rd192, %rd329, %rd191, %p28;
	selp.b64 	%rd193, %rd176, %rd192, %p27;
	add.s64 	%rd179, %rd350, -8200;
	// begin inline asm
	ld.global.nc.u64 %rd178, [%rd179];
	// end inline asm
	add.s64 	%rd181, %rd350, -8192;
	// begin inline asm
	ld.global.nc.u64 %rd180, [%rd181];
	// end inline asm
	cvt.u16.u64 	%rs128, %rd178;
	and.b16  	%rs129, %rs128, 255;
	setp.eq.s16 	%p29, %rs127, 0;
	setp.eq.s16 	%p30, %rs129, 0;
	min.s64 	%rd194, %rd180, %rd193;
	selp.b16 	%rs130, %rs126, 1, %p30;
	selp.b16 	%rs131, %rs128, %rs130, %p29;
	and.b16  	%rs132, %rs131, 255;
	selp.b64 	%rd195, %rd193, %rd194, %p30;
	selp.b64 	%rd196, %rd180, %rd195, %p29;
	add.s64 	%rd183, %rd350, -4104;
	// begin inline asm
	ld.global.nc.u64 %rd182, [%rd183];
	// end inline asm
	add.s64 	%rd185, %rd350, -4096;
	// begin inline asm
	ld.global.nc.u64 %rd184, [%rd185];
	// end inline asm
	cvt.u16.u64 	%rs133, %rd182;
	and.b16  	%rs134, %rs133, 255;
	setp.eq.s16 	%p31, %rs132, 0;
	setp.eq.s16 	%p32, %rs134, 0;
	min.s64 	%rd197, %rd184, %rd196;
	selp.b16 	%rs135, %rs131, 1, %p32;
	selp.b16 	%rs136, %rs133, %rs135, %p31;
	and.b16  	%rs137, %rs136, 255;
	selp.b64 	%rd198, %rd196, %rd197, %p32;
	selp.b64 	%rd199, %rd184, %rd198, %p31;
	add.s64 	%rd187, %rd350, -8;
	// begin inline asm
	ld.global.nc.u64 %rd186, [%rd187];
	// end inline asm
	// begin inline asm
	ld.global.nc.u64 %rd188, [%rd350];
	// end inline asm
	cvt.u16.u64 	%rs138, %rd186;
	and.b16  	%rs139, %rs138, 255;
	setp.eq.s16 	%p33, %rs137, 0;
	setp.eq.s16 	%p34, %rs139, 0;
	min.s64 	%rd200, %rd188, %rd199;
	selp.b16 	%rs140, %rs136, 1, %p34;
	selp.b16 	%rs311, %rs138, %rs140, %p33;
	selp.b64 	%rd201, %rd199, %rd200, %p34;
	selp.b64 	%rd329, %rd188, %rd201, %p33;
	add.s32 	%r403, %r403, 1024;
	add.s64 	%rd350, %rd350, 16384;
	add.s32 	%r404, %r404, 1024;
	setp.lt.s32 	%p35, %r403, %r21;
	@%p35 bra 	$L__BB6_85;
$L__BB6_86:
	// begin inline asm
	mov.u32 %r48, %laneid;
	// end inline asm
	cvt.u32.u16 	%r69, %rs311;
	and.b32  	%r50, %r69, 255;
	mov.b32 	%r66, 1;
	mov.b32 	%r67, 31;
	mov.b32 	%r68, -1;
	// begin inline asm
	shfl.sync.down.b32 %r49, %r50, %r66, %r67, %r68;
	// end inline asm
	// begin inline asm
	shfl.sync.down.b32 %r54, %r55, %r66, %r67, %r68;
	// end inline asm
	mov.b64 	{%r60, %r65}, %rd329;
	// begin inline asm
	shfl.sync.down.b32 %r59, %r60, %r66, %r67, %r68;
	// end inline asm
	// begin inline asm
	shfl.sync.down.b32 %r64, %r65, %r66, %r67, %r68;
	// end inline asm
	mov.b64 	%rd83, {%r59, %r64};
	cvt.u16.u32 	%rs65, %r49;
	setp.gt.s32 	%p36, %r48, 30;
	@%p36 bra 	$L__BB6_90;
	and.b16  	%rs141, %rs311, 255;
	setp.eq.s16 	%p37, %rs141, 0;
	and.b16  	%rs142, %rs65, 255;
	setp.eq.s16 	%p38, %rs142, 0;
	or.pred  	%p39, %p37, %p38;
	@%p39 bra 	$L__BB6_89;
	min.s64 	%rd329, %rd83, %rd329;
	mov.b16 	%rs311, 1;
	bra.uni 	$L__BB6_90;
$L__BB6_89:
	setp.eq.s16 	%p40, %rs141, 0;
	selp.b16 	%rs311, %rs65, %rs311, %p40;
	selp.b64 	%rd329, %rd83, %rd329, %p40;
$L__BB6_90:
	cvt.u32.u16 	%r90, %rs311;
	and.b32  	%r71, %r90, 255;
	mov.b32 	%r87, 2;
	mov.b32 	%r88, 31;
	mov.b32 	%r89, -1;
	// begin inline asm
	shfl.sync.down.b32 %r70, %r71, %r87, %r88, %r89;
	// end inline asm
	// begin inline asm
	shfl.sync.down.b32 %r75, %r76, %r87, %r88, %r89;
	// end inline asm
	mov.b64 	{%r81, %r86}, %rd329;
	// begin inline asm
	shfl.sync.down.b32 %r80, %r81, %r87, %r88, %r89;
	// end inline asm
	// begin inline asm
	shfl.sync.down.b32 %r85, %r86, %r87, %r88, %r89;
	// end inline asm
	mov.b64 	%rd87, {%r80, %r85};
	cvt.u16.u32 	%rs68, %r70;
	setp.gt.s32 	%p41, %r48, 29;
	@%p41 bra 	$L__BB6_94;
	and.b16  	%rs145, %rs311, 255;
	setp.eq.s16 	%p42, %rs145, 0;
	and.b16  	%rs146, %rs68, 255;
	setp.eq.s16 	%p43, %rs146, 0;
	or.pred  	%p44, %p42, %p43;
	@%p44 bra 	$L__BB6_93;
	min.s64 	%rd329, %rd87, %rd329;
	mov.b16 	%rs311, 1;
	bra.uni 	$L__BB6_94;
$L__BB6_93:
	setp.eq.s16 	%p45, %rs145, 0;
	selp.b16 	%rs311, %rs68, %rs311, %p45;
	selp.b64 	%rd329, %rd87, %rd329, %p45;
$L__BB6_94:
	cvt.u32.u16 	%r111, %rs311;
	and.b32  	%r92, %r111, 255;
	mov.b32 	%r108, 4;
	mov.b32 	%r109, 31;
	mov.b32 	%r110, -1;
	// begin inline asm
	shfl.sync.down.b32 %r91, %r92, %r108, %r109, %r110;
	// end inline asm
	// begin inline asm
	shfl.sync.down.b32 %r96, %r97, %r108, %r109, %r110;
	// end inline asm
	mov.b64 	{%r102, %r107}, %rd329;
	// begin inline asm
	shfl.sync.down.b32 %r101, %r102, %r108, %r109, %r110;
	// end inline asm
	// begin inline asm
	shfl.sync.down.b32 %r106, %r107, %r108, %r109, %r110;
	// end inline asm
	mov.b64 	%rd91, {%r101, %r106};
	cvt.u16.u32 	%rs71, %r91;
	setp.gt.s32 	%p46, %r48, 27;
	@%p46 bra 	$L__BB6_98;
	and.b16  	%rs149, %rs311, 255;
	setp.eq.s16 	%p47, %rs149, 0;
	and.b16  	%rs150, %rs71, 255;
	setp.eq.s16 	%p48, %rs150, 0;
	or.pred  	%p49, %p47, %p48;
	@%p49 bra 	$L__BB6_97;
	min.s64 	%rd329, %rd91, %rd329;
	mov.b16 	%rs311, 1;
	bra.uni 	$L__BB6_98;
$L__BB6_97:
	setp.eq.s16 	%p50, %rs149, 0;
	selp.b16 	%rs311, %rs71, %rs311, %p50;
	selp.b64 	%rd329, %rd91, %rd329, %p50;
$L__BB6_98:
	cvt.u32.u16 	%r132, %rs311;
	and.b32  	%r113, %r132, 255;
	mov.b32 	%r129, 8;
	mov.b32 	%r130, 31;
	mov.b32 	%r131, -1;
	// begin inline asm
	shfl.sync.down.b32 %r112, %r113, %r129, %r130, %r131;
	// end inline asm
	// begin inline asm
	shfl.sync.down.b32 %r117, %r118, %r129, %r130, %r131;
	// end inline asm
	mov.b64 	{%r123, %r128}, %rd329;
	// begin inline asm
	shfl.sync.down.b32 %r122, %r123, %r129, %r130, %r131;
	// end inline asm
	// begin inline asm
	shfl.sync.down.b32 %r127, %r128, %r129, %r130, %r131;
	// end inline asm
	mov.b64 	%rd95, {%r122, %r127};
	cvt.u16.u32 	%rs74, %r112;
	setp.gt.s32 	%p51, %r48, 23;
	@%p51 bra 	$L__BB6_102;
	and.b16  	%rs153, %rs311, 255;
	setp.eq.s16 	%p52, %rs153, 0;
	and.b16  	%rs154, %rs74, 255;
	setp.eq.s16 	%p53, %rs154, 0;
	or.pred  	%p54, %p52, %p53;
	@%p54 bra 	$L__BB6_101;
	min.s64 	%rd329, %rd95, %rd329;
	mov.b16 	%rs311, 1;
	bra.uni 	$L__BB6_102;
$L__BB6_101:
	setp.eq.s16 	%p55, %rs153, 0;
	selp.b16 	%rs311, %rs74, %rs311, %p55;
	selp.b64 	%rd329, %rd95, %rd329, %p55;
$L__BB6_102:
	cvt.u32.u16 	%r153, %rs311;
	and.b32  	%r134, %r153, 255;
	mov.b32 	%r150, 16;
	mov.b32 	%r151, 31;
	mov.b32 	%r152, -1;
	// begin inline asm
	shfl.sync.down.b32 %r133, %r134, %r150, %r151, %r152;
	// end inline asm
	// begin inline asm
	shfl.sync.down.b32 %r138, %r139, %r150, %r151, %r152;
	// end inline asm
	mov.b64 	{%r144, %r149}, %rd329;
	// begin inline asm
	shfl.sync.down.b32 %r143, %r144, %r150, %r151, %r152;
	// end inline asm
	// begin inline asm
	shfl.sync.down.b32 %r148, %r149, %r150, %r151, %r152;
	// end inline asm
	mov.b64 	%rd99, {%r143, %r148};
	cvt.u16.u32 	%rs77, %r133;
	setp.gt.s32 	%p56, %r48, 15;
	@%p56 bra 	$L__BB6_106;
	and.b16  	%rs157, %rs311, 255;
	setp.eq.s16 	%p57, %rs157, 0;
	and.b16  	%rs158, %rs77, 255;
	setp.eq.s16 	%p58, %rs158, 0;
	or.pred  	%p59, %p57, %p58;
	@%p59 bra 	$L__BB6_105;
	min.s64 	%rd329, %rd99, %rd329;
	mov.b16 	%rs311, 1;
	bra.uni 	$L__BB6_106;
$L__BB6_105:
	setp.eq.s16 	%p60, %rs157, 0;
	selp.b16 	%rs311, %rs77, %rs311, %p60;
	selp.b64 	%rd329, %rd99, %rd329, %p60;
$L__BB6_106:
	setp.ne.s32 	%p61, %r48, 0;
	@%p61 bra 	$L__BB6_108;
	shr.u32 	%r154, %r16, 1;
	and.b32  	%r155, %r154, 496;
	mov.u32 	%r156, _ZZN3cub18CUB_300001_SM_10006detail6reduce28DeviceReduceSingleTileKernelINS2_10policy_hubIN4cuda3std3__45tupleIJblEEEyN6thrust24THRUST_300001_SM_1000_NS8cuda_cub9__find_if7functorIS9_EEE10Policy1000EPS9_SI_iSF_S9_S9_NS7_10__identityEEEvT0_T1_T2_T3_T4_T6_E12temp_storage;
	add.s32 	%r157, %r156, %r155;
	st.shared.u8 	[%r157+8], %rs311;
	st.shared.u64 	[%r157+16], %rd329;
$L__BB6_108:
	bar.sync 	0;
	setp.ne.s32 	%p62, %r16, 0;
	@%p62 bra 	$L__BB6_110;
	ld.shared.u8 	%rs161, [_ZZN3cub18CUB_300001_SM_10006detail6reduce28DeviceReduceSingleTileKernelINS2_10policy_hubIN4cuda3std3__45tupleIJblEEEyN6thrust24THRUST_300001_SM_1000_NS8cuda_cub9__find_if7functorIS9_EEE10Policy1000EPS9_SI_iSF_S9_S9_NS7_10__identityEEEvT0_T1_T2_T3_T4_T6_E12temp_storage+24];
	ld.shared.u64 	%rd202, [_ZZN3cub18CUB_300001_SM_10006detail6reduce28DeviceReduceSingleTileKernelINS2_10policy_hubIN4cuda3std3__45tupleIJblEEEyN6thrust24THRUST_300001_SM_1000_NS8cuda_cub9__find_if7functorIS9_EEE10Policy1000EPS9_SI_iSF_S9_S9_NS7_10__identityEEEvT0_T1_T2_T3_T4_T6_E12temp_storage+32];
	and.b16  	%rs162, %rs311, 255;
	setp.eq.s16 	%p63, %rs162, 0;
	setp.eq.s16 	%p64, %rs161, 0;
	min.s64 	%rd203, %rd202, %rd329;
	selp.b16 	%rs163, %rs311, 1, %p64;
	selp.b16 	%rs164, %rs161, %rs163, %p63;
	and.b16  	%rs165, %rs164, 255;
	selp.b64 	%rd204, %rd329, %rd203, %p64;
	selp.b64 	%rd205, %rd202, %rd204, %p63;
	ld.shared.u8 	%rs166, [_ZZN3cub18CUB_300001_SM_10006detail6reduce28DeviceReduceSingleTileKernelINS2_10policy_hubIN4cuda3std3__45tupleIJblEEEyN6thrust24THRUST_300001_SM_1000_NS8cuda_cub9__find_if7functorIS9_EEE10Policy1000EPS9_SI_iSF_S9_S9_NS7_10__identityEEEvT0_T1_T2_T3_T4_T6_E12temp_storage+40];
	ld.shared.u64 	%rd206, [_ZZN3cub18CUB_300001_SM_10006detail6reduce28DeviceReduceSingleTileKernelINS2_10policy_hubIN4cuda3std3__45tupleIJblEEEyN6thrust24THRUST_300001_SM_1000_NS8cuda_cub9__find_if7functorIS9_EEE10Policy1000EPS9_SI_iSF_S9_S9_NS7_10__identityEEEvT0_T1_T2_T3_T4_T6_E12temp_storage+48];
	setp.eq.s16 	%p65, %rs165, 0;
	setp.eq.s16 	%p66, %rs166, 0;
	min.s64 	%rd207, %rd206, %rd205;
	selp.b16 	%rs167, %rs164, 1, %p66;
	selp.b16 	%rs168, %rs166, %rs167, %p65;
	and.b16  	%rs169, %rs168, 255;
	selp.b64 	%rd208, %rd205, %rd207, %p66;
	selp.b64 	%rd209, %rd206, %rd208, %p65;
	ld.shared.u8 	%rs170, [_ZZN3cub18CUB_300001_SM_10006detail6reduce28DeviceReduceSingleTileKernelINS2_10policy_hubIN4cuda3std3__45tupleIJblEEEyN6thrust24THRUST_300001_SM_1000_NS8cuda_cub9__find_if7functorIS9_EEE10Policy1000EPS9_SI_iSF_S9_S9_NS7_10__identityEEEvT0_T1_T2_T3_T4_T6_E12temp_storage+56];
	ld.shared.u64 	%rd210, [_ZZN3cub18CUB_300001_SM_10006detail6reduce28DeviceReduceSingleTileKernelINS2_10policy_hubIN4cuda3std3__45tupleIJblEEEyN6thrust24THRUST_300001_SM_1000_NS8cuda_cub9__find_if7functorIS9_EEE10Policy1000EPS9_SI_iSF_S9_S9_NS7_10__identityEEEvT0_T1_T2_T3_T4_T6_E12temp_storage+64];
	setp.eq.s16 	%p67, %rs169, 0;
	setp.eq.s16 	%p68, %rs170, 0;
	min.s64 	%rd211, %rd210, %rd209;
	selp.b16 	%rs171, %rs168, 1, %p68;
	selp.b16 	%rs172, %rs170, %rs171, %p67;
	and.b16  	%rs173, %rs172, 255;
	selp.b64 	%rd212, %rd209, %rd211, %p68;
	selp.b64 	%rd213, %rd210, %rd212, %p67;
	ld.shared.u8 	%rs174, [_ZZN3cub18CUB_300001_SM_10006detail6reduce28DeviceReduceSingleTileKernelINS2_10policy_hubIN4cuda3std3__45tupleIJblEEEyN6thrust24THRUST_300001_SM_1000_NS8cuda_cub9__find_if7functorIS9_EEE10Policy1000EPS9_SI_iSF_S9_S9_NS7_10__identityEEEvT0_T1_T2_T3_T4_T6_E12temp_storage+72];
	ld.shared.u64 	%rd214, [_ZZN3cub18CUB_300001_SM_10006detail6reduce28DeviceReduceSingleTileKernelINS2_10policy_hubIN4cuda3std3__45tupleIJblEEEyN6thrust24THRUST_300001_SM_1000_NS8cuda_cub9__find_if7functorIS9_EEE10Policy1000EPS9_SI_iSF_S9_S9_NS7_10__identityEEEvT0_T1_T2_T3_T4_T6_E12temp_storage+80];
	setp.eq.s16 	%p69, %rs173, 0;
	setp.eq.s16 	%p70, %rs174, 0;
	min.s64 	%rd215, %rd214, %rd213;
	selp.b16 	%rs175, %rs172, 1, %p70;
	selp.b16 	%rs176, %rs174, %rs175, %p69;
	and.b16  	%rs177, %rs176, 255;
	selp.b64 	%rd216, %rd213, %rd215, %p70;
	selp.b64 	%rd217, %rd214, %rd216, %p69;
	ld.shared.u8 	%rs178, [_ZZN3cub18CUB_300001_SM_10006detail6reduce28DeviceReduceSingleTileKernelINS2_10policy_hubIN4cuda3std3__45tupleIJblEEEyN6thrust24THRUST_300001_SM_1000_NS8cuda_cub9__find_if7functorIS9_EEE10Policy1000EPS9_SI_iSF_S9_S9_NS7_10__identityEEEvT0_T1_T2_T3_T4_T6_E12temp_storage+88];
	ld.shared.u64 	%rd218, [_ZZN3cub18CUB_300001_SM_10006detail6reduce28DeviceReduceSingleTileKernelINS2_10policy_hubIN4cuda3std3__45tupleIJblEEEyN6thrust24THRUST_300001_SM_1000_NS8cuda_cub9__find_if7functorIS9_EEE10Policy1000EPS9_SI_iSF_S9_S9_NS7_10__identityEEEvT0_T1_T2_T3_T4_T6_E12temp_storage+96];
	setp.eq.s16 	%p71, %rs177, 0;
	setp.eq.s16 	%p72, %rs178, 0;
	min.s64 	%rd219, %rd218, %rd217;
	selp.b16 	%rs179, %rs176, 1, %p72;
	selp.b16 	%rs180, %rs178, %rs179, %p71;
	and.b16  	%rs181, %rs180, 255;
	selp.b64 	%rd220, %rd217, %rd219, %p72;
	selp.b64 	%rd221, %rd218, %rd220, %p71;
	ld.shared.u8 	%rs182, [_ZZN3cub18CUB_300001_SM_10006detail6reduce28DeviceReduceSingleTileKernelINS2_10policy_hubIN4cuda3std3__45tupleIJblEEEyN6thrust24THRUST_300001_SM_1000_NS8cuda_cub9__find_if7functorIS9_EEE10Policy1000EPS9_SI_iSF_S9_S9_NS7_10__identityEEEvT0_T1_T2_T3_T4_T6_E12temp_storage+104];
	ld.shared.u64 	%rd222, [_ZZN3cub18CUB_300001_SM_10006detail6reduce28DeviceReduceSingleTileKernelINS2_10policy_hubIN4cuda3std3__45tupleIJblEEEyN6thrust24THRUST_300001_SM_1000_NS8cuda_cub9__find_if7functorIS9_EEE10Policy1000EPS9_SI_iSF_S9_S9_NS7_10__identityEEEvT0_T1_T2_T3_T4_T6_E12temp_storage+112];
	setp.eq.s16 	%p73, %rs181, 0;
	setp.eq.s16 	%p74, %rs182, 0;
	min.s64 	%rd223, %rd222, %rd221;
	selp.b16 	%rs183, %rs180, 1, %p74;
	selp.b16 	%rs184, %rs182, %rs183, %p73;
	and.b16  	%rs185, %rs184, 255;
	selp.b64 	%rd224, %rd221, %rd223, %p74;
	selp.b64 	%rd225, %rd222, %rd224, %p73;
	ld.shared.u8 	%rs186, [_ZZN3cub18CUB_300001_SM_10006detail6reduce28DeviceReduceSingleTileKernelINS2_10policy_hubIN4cuda3std3__45tupleIJblEEEyN6thrust24THRUST_300001_SM_1000_NS8cuda_cub9__find_if7functorIS9_EEE10Policy1000EPS9_SI_iSF_S9_S9_NS7_10__identityEEEvT0_T1_T2_T3_T4_T6_E12temp_storage+120];
	ld.shared.u64 	%rd226, [_ZZN3cub18CUB_300001_SM_10006detail6reduce28DeviceReduceSingleTileKernelINS2_10policy_hubIN4cuda3std3__45tupleIJblEEEyN6thrust24THRUST_300001_SM_1000_NS8cuda_cub9__find_if7functorIS9_EEE10Policy1000EPS9_SI_iSF_S9_S9_NS7_10__identityEEEvT0_T1_T2_T3_T4_T6_E12temp_storage+128];
	setp.eq.s16 	%p75, %rs185, 0;
	setp.eq.s16 	%p76, %rs186, 0;
	min.s64 	%rd227, %rd226, %rd225;
	selp.b16 	%rs187, %rs184, 1, %p76;
	selp.b16 	%rs311, %rs186, %rs187, %p75;
	selp.b64 	%rd228, %rd225, %rd227, %p76;
	selp.b64 	%rd329, %rd226, %rd228, %p75;
$L__BB6_110:
	mov.u32 	%r391, %tid.x;
	setp.ne.s32 	%p184, %r391, 0;
	@%p184 bra 	$L__BB6_112;
	setp.eq.s16 	%p185, %rs82, 0;
	and.b16  	%rs302, %rs311, 255;
	setp.eq.s16 	%p186, %rs302, 0;
	min.s64 	%rd319, %rd329, %rd106;
	selp.b16 	%rs303, %rs82, 1, %p186;
	selp.b16 	%rs304, %rs311, %rs303, %p185;
	selp.b64 	%rd320, %rd106, %rd319, %p186;
	selp.b64 	%rd321, %rd329, %rd320, %p185;
	st.global.u8 	[%rd1], %rs304;
	st.global.u64 	[%rd1+8], %rd321;
$L__BB6_112:
	ret;

}


// ===== COMPILED SASS (sm_100) =====

	.target	sm_100

	.elftype	@"ET_EXEC"


//--------------------- .note.nv.tkinfo           --------------------------
	.section	.note.nv.tkinfo,"",@"SHT_NOTE"
	.sectionflags	@"SHF_NOTE_NV_TKINFO"
	.tkinfo
        /*0018*/ 	.word	0x00000002
        /*0030*/ 	.string	""
        /*0030*/ 	.string	"ptxas"
        /*0030*/ 	.string	"Cuda compilation tools, release 13.0, V13.0.88"
        /*0030*/ 	.string	"Build cuda_13.0.r13.0/compiler.36424714_0"
        /*0030*/ 	.string	"-arch sm_100 -m 64 "



//--------------------- .note.nv.cuinfo           --------------------------
	.section	.note.nv.cuinfo,"",@"SHT_NOTE"
	.sectionflags	@"SHF_NOTE_NV_CUINFO"
        /*0018*/ 	.short	0x0002
        /*001a*/ 	.short	0x0064
        /*001c*/ 	.short	0x0082
	.zero		2


//--------------------- .nv.info                  --------------------------
	.section	.nv.info,"",@"SHT_CUDA_INFO"
	.align	4


	//----- nvinfo : EIATTR_REGCOUNT
	.align		4
        /*0000*/ 	.byte	0x04, 0x2f
        /*0002*/ 	.short	(.L_46 - .L_45)
	.align		4
.L_45:
        /*0004*/ 	.word	index@(_ZN3cub18CUB_300001_SM_10006detail11EmptyKernelIvEEvv)
        /*0008*/ 	.word	0x00000004


	//----- nvinfo : EIATTR_FRAME_SIZE
	.align		4
.L_46:
        /*000c*/ 	.byte	0x04, 0x11
        /*000e*/ 	.short	(.L_48 - .L_47)
	.align		4
.L_47:
        /*0010*/ 	.word	index@(_ZN3cub18CUB_300001_SM_10006detail11EmptyKernelIvEEvv)
        /*0014*/ 	.word	0x00000000


	//----- nvinfo : EIATTR_REGCOUNT
	.align		4
.L_48:
        /*0018*/ 	.byte	0x04, 0x2f
        /*001a*/ 	.short	(.L_50 - .L_49)
	.align		4
.L_49:
        /*001c*/ 	.word	index@(_ZN3cub18CUB_300001_SM_10006detail6reduce28DeviceReduceSingleTileKernelINS2_10policy_hubIN4cuda3std3__45tupleIJblEEEjN6thrust24THRUST_300001_SM_1000_NS8cuda_cub9__find_if7functorIS9_EEE10Policy1000ENSB_12zip_iteratorINS8_IJNSD_26transform_input_iterator_tIbNSB_6detail15normal_iteratorINSB_10device_ptrIiEEEE17greater_than_fourEENSB_17counting_iteratorIlNSB_11use_defaultESS_SS_EEEEEEEPS9_jSF_S9_S9_NS7_10__identityEEEvT0_T1_T2_T3_T4_T6_)
        /*0020*/ 	.word	0x00000028


	//----- nvinfo : EIATTR_FRAME_SIZE
	.align		4
.L_50:
        /*0024*/ 	.byte	0x04, 0x11
        /*0026*/ 	.short	(.L_52 - .L_51)
	.align		4
.L_51:
        /*0028*/ 	.word	index@(_ZN3cub18CUB_300001_SM_10006detail6reduce28DeviceReduceSingleTileKernelINS2_10policy_hubIN4cuda3std3__45tupleIJblEEEjN6thrust24THRUST_300001_SM_1000_NS8cuda_cub9__find_if7functorIS9_EEE10Policy1000ENSB_12zip_iteratorINS8_IJNSD_26transform_input_iterator_tIbNSB_6detail15normal_iteratorINSB_10device_ptrIiEEEE17greater_than_fourEENSB_17counting_iteratorIlNSB_11use_defaultESS_SS_EEEEEEEPS9_jSF_S9_S9_NS7_10__identityEEEvT0_T1_T2_T3_T4_T6_)
        /*002c*/ 	.word	0x00000000


	//----- nvinfo : EIATTR_REGCOUNT
	.align		4
.L_52:
        /*0030*/ 	.byte	0x04, 0x2f
        /*0032*/ 	.short	(.L_54 - .L_53)
	.align		4
.L_53:
        /*0034*/ 	.word	index@(_ZN3cub18CUB_300001_SM_10006detail6reduce18DeviceReduceKernelINS2_10policy_hubIN4cuda3std3__45tupleIJblEEEjN6thrust24THRUST_300001_SM_1000_NS8cuda_cub9__find_if7functorIS9_EEE10Policy1000ENSB_12zip_iteratorINS8_IJNSD_26transform_input_iterator_tIbNSB_6detail15normal_iteratorINSB_10device_ptrIiEEEE17greater_than_fourEENSB_17counting_iteratorIlNSB_11use_defaultESS_SS_EEEEEEEjSF_S9_NS7_10__identityEEEvT0_PT3_T1_NS0_13GridEvenShareIS10_EET2_T4_)
        /*0038*/ 	.word	0x00000020


	//----- nvinfo : EIATTR_FRAME_SIZE
	.align		4
.L_54:
        /*003c*/ 	.byte	0x04, 0x11
        /*003e*/ 	.short	(.L_56 - .L_55)
	.align		4
.L_55:
        /*0040*/ 	.word	index@(_ZN3cub18CUB_300001_SM_10006detail6reduce18DeviceReduceKernelINS2_10policy_hubIN4cuda3std3__45tupleIJblEEEjN6thrust24THRUST_300001_SM_1000_NS8cuda_cub9__find_if7functorIS9_EEE10Policy1000ENSB_12zip_iteratorINS8_IJNSD_26transform_input_iterator_tIbNSB_6detail15normal_iteratorINSB_10device_ptrIiEEEE17greater_than_fourEENSB_17counting_iteratorIlNSB_11use_defaultESS_SS_EEEEEEEjSF_S9_NS7_10__identityEEEvT0_PT3_T1_NS0_13GridEvenShareIS10_EET2_T4_)
        /*0044*/ 	.word	0x00000000


	//----- nvinfo : EIATTR_REGCOUNT
	.align		4
.L_56:
        /*0048*/ 	.byte	0x04, 0x2f
        /*004a*/ 	.short	(.L_58 - .L_57)
	.align		4
.L_57:
        /*004c*/ 	.word	index@(_ZN3cub18CUB_300001_SM_10006detail6reduce28DeviceReduceSingleTileKernelINS2_10policy_hubIN4cuda3std3__45tupleIJblEEEjN6thrust24THRUST_300001_SM_1000_NS8cuda_cub9__find_if7functorIS9_EEE10Policy1000EPS9_SI_iSF_S9_S9_NS7_10__identityEEEvT0_T1_T2_T3_T4_T6_)
        /*0050*/ 	.word	0x0000001c


	//----- nvinfo : EIATTR_FRAME_SIZE
	.align		4
.L_58:
        /*0054*/ 	.byte	0x04, 0x11
        /*0056*/ 	.short	(.L_60 - .L_59)
	.align		4
.L_59:
        /*0058*/ 	.word	index@(_ZN3cub18CUB_300001_SM_10006detail6reduce28DeviceReduceSingleTileKernelINS2_10policy_hubIN4cuda3std3__45tupleIJblEEEjN6thrust24THRUST_300001_SM_1000_NS8cuda_cub9__find_if7functorIS9_EEE10Policy1000EPS9_SI_iSF_S9_S9_NS7_10__identityEEEvT0_T1_T2_T3_T4_T6_)
        /*005c*/ 	.word	0x00000000


	//----- nvinfo : EIATTR_REGCOUNT
	.align		4
.L_60:
        /*0060*/ 	.byte	0x04, 0x2f
        /*0062*/ 	.short	(.L_62 - .L_61)
	.align		4
.L_61:
        /*0064*/ 	.word	index@(_ZN3cub18CUB_300001_SM_10006detail6reduce28DeviceReduceSingleTileKernelINS2_10policy_hubIN4cuda3std3__45tupleIJblEEEyN6thrust24THRUST_300001_SM_1000_NS8cuda_cub9__find_if7functorIS9_EEE10Policy1000ENSB_12zip_iteratorINS8_IJNSD_26transform_input_iterator_tIbNSB_6detail15normal_iteratorINSB_10device_ptrIiEEEE17greater_than_fourEENSB_17counting_iteratorIlNSB_11use_defaultESS_SS_EEEEEEEPS9_ySF_S9_S9_NS7_10__identityEEEvT0_T1_T2_T3_T4_T6_)
        /*0068*/ 	.word	0x0000001c


	//----- nvinfo : EIATTR_FRAME_SIZE
	.align		4
.L_62:
        /*006c*/ 	.byte	0x04, 0x11
        /*006e*/ 	.short	(.L_64 - .L_63)
	.align		4
.L_63:
        /*0070*/ 	.word	index@(_ZN3cub18CUB_300001_SM_10006detail6reduce28DeviceReduceSingleTileKernelINS2_10policy_hubIN4cuda3std3__45tupleIJblEEEyN6thrust24THRUST_300001_SM_1000_NS8cuda_cub9__find_if7functorIS9_EEE10Policy1000ENSB_12zip_iteratorINS8_IJNSD_26transform_input_iterator_tIbNSB_6detail15normal_iteratorINSB_10device_ptrIiEEEE17greater_than_fourEENSB_17counting_iteratorIlNSB_11use_defaultESS_SS_EEEEEEEPS9_ySF_S9_S9_NS7_10__identityEEEvT0_T1_T2_T3_T4_T6_)
        /*0074*/ 	.word	0x00000000


	//----- nvinfo : EIATTR_REGCOUNT
	.align		4
.L_64:
        /*0078*/ 	.byte	0x04, 0x2f
        /*007a*/ 	.short	(.L_66 - .L_65)
	.align		4
.L_65:
        /*007c*/ 	.word	index@(_ZN3cub18CUB_300001_SM_10006detail6reduce18DeviceReduceKernelINS2_10policy_hubIN4cuda3std3__45tupleIJblEEEyN6thrust24THRUST_300001_SM_1000_NS8cuda_cub9__find_if7functorIS9_EEE10Policy1000ENSB_12zip_iteratorINS8_IJNSD_26transform_input_iterator_tIbNSB_6detail15normal_iteratorINSB_10device_ptrIiEEEE17greater_than_fourEENSB_17counting_iteratorIlNSB_11use_defaultESS_SS_EEEEEEEySF_S9_NS7_10__identityEEEvT0_PT3_T1_NS0_13GridEvenShareIS10_EET2_T4_)
        /*0080*/ 	.word	0x0000001d


	//----- nvinfo : EIATTR_FRAME_SIZE
	.align		4
.L_66:
        /*0084*/ 	.byte	0x04, 0x11
        /*0086*/ 	.short	(.L_68 - .L_67)
	.align		4
.L_67:
        /*0088*/ 	.word	index@(_ZN3cub18CUB_300001_SM_10006detail6reduce18DeviceReduceKernelINS2_10policy_hubIN4cuda3std3__45tupleIJblEEEyN6thrust24THRUST_300001_SM_1000_NS8cuda_cub9__find_if7functorIS9_EEE10Policy1000ENSB_12zip_iteratorINS8_IJNSD_26transform_input_iterator_tIbNSB_6detail15normal_iteratorINSB_10device_ptrIiEEEE17greater_than_fourEENSB_17counting_iteratorIlNSB_11use_defaultESS_SS_EEEEEEEySF_S9_NS7_10__identityEEEvT0_PT3_T1_NS0_13GridEvenShareIS10_EET2_T4_)
        /*008c*/ 	.word	0x00000000


	//----- nvinfo : EIATTR_REGCOUNT
	.align		4
.L_68:
        /*0090*/ 	.byte	0x04, 0x2f
        /*0092*/ 	.short	(.L_70 - .L_69)
	.align		4
.L_69:
        /*0094*/ 	.word	index@(_ZN3cub18CUB_300001_SM_10006detail6reduce28DeviceReduceSingleTileKernelINS2_10policy_hubIN4cuda3std3__45tupleIJblEEEyN6thrust24THRUST_300001_SM_1000_NS8cuda_cub9__find_if7functorIS9_EEE10Policy1000EPS9_SI_iSF_S9_S9_NS7_10__identityEEEvT0_T1_T2_T3_T4_T6_)
        /*0098*/ 	.word	0x0000001c


	//----- nvinfo : EIATTR_FRAME_SIZE
	.align		4
.L_70:
        /*009c*/ 	.byte	0x04, 0x11
        /*009e*/ 	.short	(.L_72 - .L_71)
	.align		4
.L_71:
        /*00a0*/ 	.word	index@(_ZN3cub18CUB_300001_SM_10006detail6reduce28DeviceReduceSingleTileKernelINS2_10policy_hubIN4cuda3std3__45tupleIJblEEEyN6thrust24THRUST_300001_SM_1000_NS8cuda_cub9__find_if7functorIS9_EEE10Policy1000EPS9_SI_iSF_S9_S9_NS7_10__identityEEEvT0_T1_T2_T3_T4_T6_)
        /*00a4*/ 	.word	0x00000000


	//----- nvinfo : EIATTR_MIN_STACK_SIZE
	.align		4
.L_72:
        /*00a8*/ 	.byte	0x04, 0x12
        /*00aa*/ 	.short	(.L_74 - .L_73)
	.align		4
.L_73:
        /*00ac*/ 	.word	index@(_ZN3cub18CUB_300001_SM_10006detail6reduce28DeviceReduceSingleTileKernelINS2_10policy_hubIN4cuda3std3__45tupleIJblEEEyN6thrust24THRUST_300001_SM_1000_NS8cuda_cub9__find_if7functorIS9_EEE10Policy1000EPS9_SI_iSF_S9_S9_NS7_10__identityEEEvT0_T1_T2_T3_T4_T6_)
        /*00b0*/ 	.word	0x00000000


	//----- nvinfo : EIATTR_MIN_STACK_SIZE
	.align		4
.L_74:
        /*00b4*/ 	.byte	0x04, 0x12
        /*00b6*/ 	.short	(.L_76 - .L_75)
	.align		4
.L_75:
        /*00b8*/ 	.word	index@(_ZN3cub18CUB_300001_SM_10006detail6reduce18DeviceReduceKernelINS2_10policy_hubIN4cuda3std3__45tupleIJblEEEyN6thrust24THRUST_300001_SM_1000_NS8cuda_cub9__find_if7functorIS9_EEE10Policy1000ENSB_12zip_iteratorINS8_IJNSD_26transform_input_iterator_tIbNSB_6detail15normal_iteratorINSB_10device_ptrIiEEEE17greater_than_fourEENSB_17counting_iteratorIlNSB_11use_defaultESS_SS_EEEEEEEySF_S9_NS7_10__identityEEEvT0_PT3_T1_NS0_13GridEvenShareIS10_EET2_T4_)
        /*00bc*/ 	.word	0x00000000


	//----- nvinfo : EIATTR_MIN_STACK_SIZE
	.align		4
.L_76:
        /*00c0*/ 	.byte	0x04, 0x12
        /*00c2*/ 	.short	(.L_78 - .L_77)
	.align		4
.L_77:
        /*00c4*/ 	.word	index@(_ZN3cub18CUB_300001_SM_10006detail6reduce28DeviceReduceSingleTileKernelINS2_10policy_hubIN4cuda3std3__45tupleIJblEEEyN6thrust24THRUST_300001_SM_1000_NS8cuda_cub9__find_if7functorIS9_EEE10Policy1000ENSB_12zip_iteratorINS8_IJNSD_26transform_input_iterator_tIbNSB_6detail15normal_iteratorINSB_10device_ptrIiEEEE17greater_than_fourEENSB_17counting_iteratorIlNSB_11use_defaultESS_SS_EEEEEEEPS9_ySF_S9_S9_NS7_10__identityEEEvT0_T1_T2_T3_T4_T6_)
        /*00c8*/ 	.word	0x00000000


	//----- nvinfo : EIATTR_MIN_STACK_SIZE
	.align		4
.L_78:
        /*00cc*/ 	.byte	0x04, 0x12
        /*00ce*/ 	.short	(.L_80 - .L_79)
	.align		4
.L_79:
        /*00d0*/ 	.word	index@(_ZN3cub18CUB_300001_SM_10006detail6reduce28DeviceReduceSingleTileKernelINS2_10policy_hubIN4cuda3std3__45tupleIJblEEEjN6thrust24THRUST_300001_SM_1000_NS8cuda_cub9__find_if7functorIS9_EEE10Policy1000EPS9_SI_iSF_S9_S9_NS7_10__identityEEEvT0_T1_T2_T3_T4_T6_)
        /*00d4*/ 	.word	0x00000000


	//----- nvinfo : EIATTR_MIN_STACK_SIZE
	.align		4
.L_80:
        /*00d8*/ 	.byte	0x04, 0x12
        /*00da*/ 	.short	(.L_82 - .L_81)
	.align		4
.L_81:
        /*00dc*/ 	.word	index@(_ZN3cub18CUB_300001_SM_10006detail6reduce18DeviceReduceKernelINS2_10policy_hubIN4cuda3std3__45tupleIJblEEEjN6thrust24THRUST_300001_SM_1000_NS8cuda_cub9__find_if7functorIS9_EEE10Policy1000ENSB_12zip_iteratorINS8_IJNSD_26transform_input_iterator_tIbNSB_6detail15normal_iteratorINSB_10device_ptrIiEEEE17greater_than_fourEENSB_17counting_iteratorIlNSB_11use_defaultESS_SS_EEEEEEEjSF_S9_NS7_10__identityEEEvT0_PT3_T1_NS0_13GridEvenShareIS10_EET2_T4_)
        /*00e0*/ 	.word	0x00000000


	//----- nvinfo : EIATTR_MIN_STACK_SIZE
	.align		4
.L_82:
        /*00e4*/ 	.byte	0x04, 0x12
        /*00e6*/ 	.short	(.L_84 - .L_83)
	.align		4
.L_83:
        /*00e8*/ 	.word	index@(_ZN3cub18CUB_300001_SM_10006detail6reduce28DeviceReduceSingleTileKernelINS2_10policy_hubIN4cuda3std3__45tupleIJblEEEjN6thrust24THRUST_300001_SM_1000_NS8cuda_cub9__find_if7functorIS9_EEE10Policy1000ENSB_12zip_iteratorINS8_IJNSD_26transform_input_iterator_tIbNSB_6detail15normal_iteratorINSB_10device_ptrIiEEEE17greater_than_fourEENSB_17counting_iteratorIlNSB_11use_defaultESS_SS_EEEEEEEPS9_jSF_S9_S9_NS7_10__identityEEEvT0_T1_T2_T3_T4_T6_)
        /*00ec*/ 	.word	0x00000000


	//----- nvinfo : EIATTR_MIN_STACK_SIZE
	.align		4
.L_84:
        /*00f0*/ 	.byte	0x04, 0x12
        /*00f2*/ 	.short	(.L_86 - .L_85)
	.align		4
.L_85:
        /*00f4*/ 	.word	index@(_ZN3cub18CUB_300001_SM_10006detail11EmptyKernelIvEEvv)
        /*00f8*/ 	.word	0x00000000
.L_86:


//--------------------- .nv.compat                --------------------------
	.section	.nv.compat,"",@"SHT_CUDA_COMPAT_INFO"
	.align	4
        /*0000*/ 	.byte	0x02, 0x09, 0x00, 0x00, 0x02, 0x02, 0x01, 0x00, 0x02, 0x05, 0x05, 0x00, 0x03, 0x07, 0x01, 0x01
        /*0010*/ 	.byte	0x02, 0x03, 0x00, 0x00, 0x02, 0x06, 0x01, 0x00, 0x04, 0x0b, 0x08, 0x00, 0x09, 0x00, 0x00, 0x00
        /*0020*/ 	.byte	0x00, 0x00, 0x00, 0x00


//--------------------- .nv.info._ZN3cub18CUB_300001_SM_10006detail6reduce28DeviceReduceSingleTileKernelINS2_10policy_hubIN4cuda3std3__45tupleIJblEEEyN6thrust24THRUST_300001_SM_1000_NS8cuda_cub9__find_if7functorIS9_EEE10Policy1000EPS9_SI_iSF_S9_S9_NS7_10__identityEEEvT0_T1_T2_T3_T4_T6_ --------------------------
	.section	.nv.info._ZN3cub18CUB_300001_SM_10006detail6reduce28DeviceReduceSingleTileKernelINS2_10policy_hubIN4cuda3std3__45tupleIJblEEEyN6thrust24THRUST_300001_SM_1000_NS8cuda_cub9__find_if7functorIS9_EEE10Policy1000EPS9_SI_iSF_S9_S9_NS7_10__identityEEEvT0_T1_T2_T3_T4_T6_,"",@"SHT_CUDA_INFO"
	.sectionflags	@""
	.align	4


	//----- nvinfo : EIATTR_CUDA_API_VERSION
	.align		4
        /*0000*/ 	.byte	0x04, 0x37
        /*0002*/ 	.short	(.L_88 - .L_87)
.L_87:
        /*0004*/ 	.word	0x00000082


	//----- nvinfo : EIATTR_KPARAM_INFO
	.align		4
.L_88:
        /*0008*/ 	.byte	0x04, 0x17
        /*000a*/ 	.short	(.L_90 - .L_89)
.L_89:
        /*000c*/ 	.word	0x00000000
        /*0010*/ 	.short	0x0005
        /*0012*/ 	.short	0x0028
        /*0014*/ 	.byte	0x00, 0xf0, 0x05, 0x00


	//----- nvinfo : EIATTR_KPARAM_INFO
	.align		4
.L_90:
        /*0018*/ 	.byte	0x04, 0x17
        /*001a*/ 	.short	(.L_92 - .L_91)
.L_91:
        /*001c*/ 	.word	0x00000000
        /*0020*/ 	.short	0x0004
        /*0022*/ 	.short	0x0018
        /*0024*/ 	.byte	0x00, 0xf0, 0x41, 0x00


	//----- nvinfo : EIATTR_KPARAM_INFO
	.align		4
.L_92:
        /*0028*/ 	.byte	0x04, 0x17
        /*002a*/ 	.short	(.L_94 - .L_93)
.L_93:
        /*002c*/ 	.word	0x00000000
        /*0030*/ 	.short	0x0003
        /*0032*/ 	.short	0x0014
        /*0034*/ 	.byte	0x00, 0xf0, 0x05, 0x00


	//----- nvinfo : EIATTR_KPARAM_INFO
	.align		4
.L_94:
        /*0038*/ 	.byte	0x04, 0x17
        /*003a*/ 	.short	(.L_96 - .L_95)
.L_95:
        /*003c*/ 	.word	0x00000000
        /*0040*/ 	.short	0x0002
        /*0042*/ 	.short	0x0010
        /*0044*/ 	.byte	0x00, 0xf0, 0x11, 0x00


	//----- nvinfo : EIATTR_KPARAM_INFO
	.align		4
.L_96:
        /*0048*/ 	.byte	0x04, 0x17
        /*004a*/ 	.short	(.L_98 - .L_97)
.L_97:
        /*004c*/ 	.word	0x00000000
        /*0050*/ 	.short	0x0001
        /*0052*/ 	.short	0x0008
        /*0054*/ 	.byte	0x00, 0xf5, 0x21, 0x00


	//----- nvinfo : EIATTR_KPARAM_INFO
	.align		4
.L_98:
        /*0058*/ 	.byte	0x04, 0x17
        /*005a*/ 	.short	(.L_100 - .L_99)
.L_99:
        /*005c*/ 	.word	0x00000000
        /*0060*/ 	.short	0x0000
        /*0062*/ 	.short	0x0000
        /*0064*/ 	.byte	0x00, 0xf5, 0x21, 0x00


	//----- nvinfo : EIATTR_SPARSE_MMA_MASK
	.align		4
.L_100:
        /*0068*/ 	.byte	0x03, 0x50
        /*006a*/ 	.short	0x0000


	//----- nvinfo : EIATTR_MAXREG_COUNT
	.align		4
        /*006c*/ 	.byte	0x03, 0x1b
        /*006e*/ 	.short	0x00ff


	//----- nvinfo : EIATTR_NUM_BARRIERS
	.align		4
        /*0070*/ 	.byte	0x02, 0x4c
        /*0072*/ 	.byte	0x01
	.zero		1


	//----- nvinfo : EIATTR_MERCURY_ISA_VERSION
	.align		4
        /*0074*/ 	.byte	0x03, 0x5f
        /*0076*/ 	.short	0x0101


	//----- nvinfo : EIATTR_COOP_GROUP_MASK_REGIDS
	.align		4
        /*0078*/ 	.byte	0x04, 0x29
        /*007a*/ 	.short	(.L_102 - .L_101)


	//   ....[0]....
.L_101:
        /*007c*/ 	.word	0xffffffff


	//   ....[1]....
        /*0080*/ 	.word	0xffffffff


	//   ....[2]....
        /*0084*/ 	.word	0xffffffff


	//   ....[3]....
        /*0088*/ 	.word	0xffffffff


	//   ....[4]....
        /*008c*/ 	.word	0xffffffff


	//   ....[5]....
        /*0090*/ 	.word	0xffffffff


	//   ....[6]....
        /*0094*/ 	.word	0xffffffff


	//   ....[7]....
        /*0098*/ 	.word	0xffffffff


	//   ....[8]....
        /*009c*/ 	.word	0xffffffff


	//   ....[9]....
        /*00a0*/ 	.word	0xffffffff


	//   ....[10]....
        /*00a4*/ 	.word	0xffffffff


	//   ....[11]....
        /*00a8*/ 	.word	0xffffffff


	//   ....[12]....
        /*00ac*/ 	.word	0xffffffff


	//   ....[13]....
        /*00b0*/ 	.word	0xffffffff


	//   ....[14]....
        /*00b4*/ 	.word	0xffffffff


	//   ....[15]....
        /*00b8*/ 	.word	0xffffffff


	//   ....[16]....
        /*00bc*/ 	.word	0xffffffff


	//   ....[17]....
        /*00c0*/ 	.word	0xffffffff


	//   ....[18]....
        /*00c4*/ 	.word	0xffffffff


	//   ....[19]....
        /*00c8*/ 	.word	0xffffffff


	//   ....[20]....
        /*00cc*/ 	.word	0xffffffff


	//   ....[21]....
        /*00d0*/ 	.word	0xffffffff


	//   ....[22]....
        /*00d4*/ 	.word	0xffffffff


	//   ....[23]....
        /*00d8*/ 	.word	0xffffffff


	//   ....[24]....
        /*00dc*/ 	.word	0xffffffff


	//   ....[25]....
        /*00e0*/ 	.word	0xffffffff


	//   ....[26]....
        /*00e4*/ 	.word	0xffffffff


	//   ....[27]....
        /*00e8*/ 	.word	0xffffffff


	//   ....[28]....
        /*00ec*/ 	.word	0xffffffff


	//   ....[29]....
        /*00f0*/ 	.word	0xffffffff


	//   ....[30]....
        /*00f4*/ 	.word	0xffffffff


	//   ....[31]....
        /*00f8*/ 	.word	0xffffffff


	//   ....[32]....
        /*00fc*/ 	.word	0xffffffff


	//   ....[33]....
        /*0100*/ 	.word	0xffffffff


	//   ....[34]....
        /*0104*/ 	.word	0xffffffff


	//   ....[35]....
        /*0108*/ 	.word	0xffffffff


	//   ....[36]....
        /*010c*/ 	.word	0xffffffff


	//   ....[37]....
        /*0110*/ 	.word	0xffffffff


	//   ....[38]....
        /*0114*/ 	.word	0xffffffff


	//   ....[39]....
        /*0118*/ 	.word	0xffffffff


	//   ....[40]....
        /*011c*/ 	.word	0xffffffff


	//   ....[41]....
        /*0120*/ 	.word	0xffffffff


	//   ....[42]....
        /*0124*/ 	.word	0xffffffff


	//   ....[43]....
        /*0128*/ 	.word	0xffffffff


	//   ....[44]....
        /*012c*/ 	.word	0xffffffff


	//----- nvinfo : EIATTR_COOP_GROUP_INSTR_OFFSETS
	.align		4
.L_102:
        /*0130*/ 	.byte	0x04, 0x28
        /*0132*/ 	.short	(.L_104 - .L_103)


	//   ....[0]....
.L_103:
        /*0134*/ 	.word	0x000007d0


	//   ....[1]....
        /*0138*/ 	.word	0x000007e0


	//   ....[2]....
        /*013c*/ 	.word	0x000007f0


	//   ....[3]....
        /*0140*/ 	.word	0x00000940


	//   ....[4]....
        /*0144*/ 	.word	0x00000970


	//   ....[5]....
        /*0148*/ 	.word	0x000009a0


	//   ....[6]....
        /*014c*/ 	.word	0x00000ac0


	//   ....[7]....
        /*0150*/ 	.word	0x00000ae0


	//   ....[8]....
        /*0154*/ 	.word	0x00000af0


	//   ....[9]....
        /*0158*/ 	.word	0x00000c10


	//   ....[10]....
        /*015c*/ 	.word	0x00000c30


	//   ....[11]....
        /*0160*/ 	.word	0x00000c40


	//   ....[12]....
        /*0164*/ 	.word	0x00000d60


	//   ....[13]....
        /*0168*/ 	.word	0x00000d80


	//   ....[14]....
        /*016c*/ 	.word	0x00000d90


	//   ....[15]....
        /*0170*/ 	.word	0x00001520


	//   ....[16]....
        /*0174*/ 	.word	0x000015b0


	//   ....[17]....
        /*0178*/ 	.word	0x000015e0


	//   ....[18]....
        /*017c*/ 	.word	0x00001700


	//   ....[19]....
        /*0180*/ 	.word	0x00001730


	//   ....[20]....
        /*0184*/ 	.word	0x00001740


	//   ....[21]....
        /*0188*/ 	.word	0x00001860


	//   ....[22]....
        /*018c*/ 	.word	0x00001880


	//   ....[23]....
        /*0190*/ 	.word	0x00001890


	//   ....[24]....
        /*0194*/ 	.word	0x000019b0


	//   ....[25]....
        /*0198*/ 	.word	0x000019d0


	//   ....[26]....
        /*019c*/ 	.word	0x000019e0


	//   ....[27]....
        /*01a0*/ 	.word	0x00001b00


	//   ....[28]....
        /*01a4*/ 	.word	0x00001b20


	//   ....[29]....
        /*01a8*/ 	.word	0x00001b30


	//   ....[30]....
        /*01ac*/ 	.word	0x000031b0


	//   ....[31]....
        /*01b0*/ 	.word	0x000031c0


	//   ....[32]....
        /*01b4*/ 	.word	0x000031d0


	//   ....[33]....
        /*01b8*/ 	.word	0x00003320


	//   ....[34]....
        /*01bc*/ 	.word	0x00003350


	//   ....[35]....
        /*01c0*/ 	.word	0x00003380


	//   ....[36]....
        /*01c4*/ 	.word	0x000034a0


	//   ....[37]....
        /*01c8*/ 	.word	0x000034c0


	//   ....[38]....
        /*01cc*/ 	.word	0x000034d0


	//   ....[39]....
        /*01d0*/ 	.word	0x000035f0


	//   ....[40]....
        /*01d4*/ 	.word	0x00003610


	//   ....[41]....
        /*01d8*/ 	.word	0x00003620


	//   ....[42]....
        /*01dc*/ 	.word	0x00003740


	//   ....[43]....
        /*01e0*/ 	.word	0x00003760


	//   ....[44]....
        /*01e4*/ 	.word	0x00003770


	//----- nvinfo : EIATTR_VRC_CTA_INIT_COUNT
	.align		4
.L_104:
        /*01e8*/ 	.byte	0x02, 0x4a
	.zero		1
	.zero		1


	//----- nvinfo : EIATTR_EXIT_INSTR_OFFSETS
	.align		4
        /*01ec*/ 	.byte	0x04, 0x1c
        /*01ee*/ 	.short	(.L_106 - .L_105)


	//   ....[0]....
.L_105:
        /*01f0*/ 	.word	0x00000080


	//   ....[1]....
        /*01f4*/ 	.word	0x000000d0


	//   ....[2]....
        /*01f8*/ 	.word	0x00003e80


	//   ....[3]....
        /*01fc*/ 	.word	0x00003f70


	//----- nvinfo : EIATTR_MAX_THREADS
	.align		4
.L_106:
        /*0200*/ 	.byte	0x04, 0x05
        /*0202*/ 	.short	(.L_108 - .L_107)
.L_107:
        /*0204*/ 	.word	0x00000100
        /*0208*/ 	.word	0x00000001
        /*020c*/ 	.word	0x00000001


	//----- nvinfo : EIATTR_CRS_STACK_SIZE
	.align		4
.L_108:
        /*0210*/ 	.byte	0x04, 0x1e
        /*0212*/ 	.short	(.L_110 - .L_109)
.L_109:
        /*0214*/ 	.word	0x00000000


	//----- nvinfo : EIATTR_CBANK_PARAM_SIZE
	.align		4
.L_110:
        /*0218*/ 	.byte	0x03, 0x19
        /*021a*/ 	.short	0x0029


	//----- nvinfo : EIATTR_PARAM_CBANK
	.align		4
        /*021c*/ 	.byte	0x04, 0x0a
        /*021e*/ 	.short	(.L_112 - .L_111)
	.align		4
.L_111:
        /*0220*/ 	.word	index@(.nv.constant0._ZN3cub18CUB_300001_SM_10006detail6reduce28DeviceReduceSingleTileKernelINS2_10policy_hubIN4cuda3std3__45tupleIJblEEEyN6thrust24THRUST_300001_SM_1000_NS8cuda_cub9__find_if7functorIS9_EEE10Policy1000EPS9_SI_iSF_S9_S9_NS7_10__identityEEEvT0_T1_T2_T3_T4_T6_)
        /*0224*/ 	.short	0x0380
        /*0226*/ 	.short	0x0029


	//----- nvinfo : EIATTR_SW_WAR
	.align		4
.L_112:
        /*0228*/ 	.byte	0x04, 0x36
        /*022a*/ 	.short	(.L_114 - .L_113)
.L_113:
        /*022c*/ 	.word	0x00000008
.L_114:


//--------------------- .nv.info._ZN3cub18CUB_300001_SM_10006detail6reduce18DeviceReduceKernelINS2_10policy_hubIN4cuda3std3__45tupleIJblEEEyN6thrust24THRUST_300001_SM_1000_NS8cuda_cub9__find_if7functorIS9_EEE10Policy1000ENSB_12zip_iteratorINS8_IJNSD_26transform_input_iterator_tIbNSB_6detail15normal_iteratorINSB_10device_ptrIiEEEE17greater_than_fourEENSB_17counting_iteratorIlNSB_11use_defaultESS_SS_EEEEEEEySF_S9_NS7_10__identityEEEvT0_PT3_T1_NS0_13GridEvenShareIS10_EET2_T4_ --------------------------
	.section	.nv.info._ZN3cub18CUB_300001_SM_10006detail6reduce18DeviceReduceKernelINS2_10policy_hubIN4cuda3std3__45tupleIJblEEEyN6thrust24THRUST_300001_SM_1000_NS8cuda_cub9__find_if7functorIS9_EEE10Policy1000ENSB_12zip_iteratorINS8_IJNSD_26transform_input_iterator_tIbNSB_6detail15normal_iteratorINSB_10device_ptrIiEEEE17greater_than_fourEENSB_17counting_iteratorIlNSB_11use_defaultESS_SS_EEEEEEEySF_S9_NS7_10__identityEEEvT0_PT3_T1_NS0_13GridEvenShareIS10_EET2_T4_,"",@"SHT_CUDA_INFO"
	.sectionflags	@""
	.align	4


	//----- nvinfo : EIATTR_CUDA_API_VERSION
	.align		4
        /*0000*/ 	.byte	0x04, 0x37
        /*0002*/ 	.short	(.L_116 - .L_115)
.L_115:
        /*0004*/ 	.word	0x00000082


	//----- nvinfo : EIATTR_KPARAM_INFO
	.align		4
.L_116:
        /*0008*/ 	.byte	0x04, 0x17
        /*000a*/ 	.short	(.L_118 - .L_117)
.L_117:
        /*000c*/ 	.word	0x00000000
        /*0010*/ 	.short	0x0005
        /*0012*/ 	.short	0x0071
        /*0014*/ 	.byte	0x00, 0xf0, 0x05, 0x00


	//----- nvinfo : EIATTR_KPARAM_INFO
	.align		4
.L_118:
        /*0018*/ 	.byte	0x04, 0x17
        /*001a*/ 	.short	(.L_120 - .L_119)
.L_119:
        /*001c*/ 	.word	0x00000000
        /*0020*/ 	.short	0x0004
        /*0022*/ 	.short	0x0070
        /*0024*/ 	.byte	0x00, 0xf0, 0x05, 0x00


	//----- nvinfo : EIATTR_KPARAM_INFO
	.align		4
.L_120:
        /*0028*/ 	.byte	0x04, 0x17
        /*002a*/ 	.short	(.L_122 - .L_121)
.L_121:
        /*002c*/ 	.word	0x00000000
        /*0030*/ 	.short	0x0003
        /*0032*/ 	.short	0x0028
        /*0034*/ 	.byte	0x00, 0xf0, 0x21, 0x01


	//----- nvinfo : EIATTR_KPARAM_INFO
	.align		4
.L_122:
        /*0038*/ 	.byte	0x04, 0x17
        /*003a*/ 	.short	(.L_124 - .L_123)
.L_123:
        /*003c*/ 	.word	0x00000000
        /*0040*/ 	.short	0x0002
        /*0042*/ 	.short	0x0020
        /*0044*/ 	.byte	0x00, 0xf0, 0x21, 0x00


	//----- nvinfo : EIATTR_KPARAM_INFO
	.align		4
.L_124:
        /*0048*/ 	.byte	0x04, 0x17
        /*004a*/ 	.short	(.L_126 - .L_125)
.L_125:
        /*004c*/ 	.word	0x00000000
        /*0050*/ 	.short	0x0001
        /*0052*/ 	.short	0x0018
        /*0054*/ 	.byte	0x00, 0xf5, 0x21, 0x00


	//----- nvinfo : EIATTR_KPARAM_INFO
	.align		4
.L_126:
        /*0058*/ 	.byte	0x04, 0x17
        /*005a*/ 	.short	(.L_128 - .L_127)
.L_127:
        /*005c*/ 	.word	0x00000000
        /*0060*/ 	.short	0x0000
        /*0062*/ 	.short	0x0000
        /*0064*/ 	.byte	0x00, 0xf0, 0x61, 0x00


	//----- nvinfo : EIATTR_SPARSE_MMA_MASK
	.align		4
.L_128:
        /*0068*/ 	.byte	0x03, 0x50
        /*006a*/ 	.short	0x0000


	//----- nvinfo : EIATTR_MAXREG_COUNT
	.align		4
        /*006c*/ 	.byte	0x03, 0x1b
        /*006e*/ 	.short	0x00ff


	//----- nvinfo : EIATTR_NUM_BARRIERS
	.align		4
        /*0070*/ 	.byte	0x02, 0x4c
        /*0072*/ 	.byte	0x01
	.zero		1


	//----- nvinfo : EIATTR_MERCURY_ISA_VERSION
	.align		4
        /*0074*/ 	.byte	0x03, 0x5f
        /*0076*/ 	.short	0x0101


	//----- nvinfo : EIATTR_COOP_GROUP_MASK_REGIDS
	.align		4
        /*0078*/ 	.byte	0x04, 0x29
        /*007a*/ 	.short	(.L_130 - .L_129)


	//   ....[0]....
.L_129:
        /*007c*/ 	.word	0xffffffff


	//   ....[1]....
        /*0080*/ 	.word	0xffffffff


	//   ....[2]....
        /*0084*/ 	.word	0xffffffff


	//   ....[3]....
        /*0088*/ 	.word	0xffffffff


	//   ....[4]....
        /*008c*/ 	.word	0xffffffff


	//   ....[5]....
        /*0090*/ 	.word	0xffffffff


	//   ....[6]....
        /*0094*/ 	.word	0xffffffff


	//   ....[7]....
        /*0098*/ 	.word	0xffffffff


	//   ....[8]....
        /*009c*/ 	.word	0xffffffff


	//   ....[9]....
        /*00a0*/ 	.word	0xffffffff


	//   ....[10]....
        /*00a4*/ 	.word	0xffffffff


	//   ....[11]....
        /*00a8*/ 	.word	0xffffffff


	//   ....[12]....
        /*00ac*/ 	.word	0xffffffff


	//   ....[13]....
        /*00b0*/ 	.word	0xffffffff


	//   ....[14]....
        /*00b4*/ 	.word	0xffffffff


	//   ....[15]....
        /*00b8*/ 	.word	0xffffffff


	//   ....[16]....
        /*00bc*/ 	.word	0xffffffff


	//   ....[17]....
        /*00c0*/ 	.word	0xffffffff


	//   ....[18]....
        /*00c4*/ 	.word	0xffffffff


	//   ....[19]....
        /*00c8*/ 	.word	0xffffffff


	//   ....[20]....
        /*00cc*/ 	.word	0xffffffff


	//   ....[21]....
        /*00d0*/ 	.word	0xffffffff


	//   ....[22]....
        /*00d4*/ 	.word	0xffffffff


	//   ....[23]....
        /*00d8*/ 	.word	0xffffffff


	//   ....[24]....
        /*00dc*/ 	.word	0xffffffff


	//   ....[25]....
        /*00e0*/ 	.word	0xffffffff


	//   ....[26]....
        /*00e4*/ 	.word	0xffffffff


	//   ....[27]....
        /*00e8*/ 	.word	0xffffffff


	//   ....[28]....
        /*00ec*/ 	.word	0xffffffff


	//   ....[29]....
        /*00f0*/ 	.word	0xffffffff


	//   ....[30]....
        /*00f4*/ 	.word	0xffffffff


	//   ....[31]....
        /*00f8*/ 	.word	0xffffffff


	//   ....[32]....
        /*00fc*/ 	.word	0xffffffff


	//   ....[33]....
        /*0100*/ 	.word	0xffffffff


	//   ....[34]....
        /*0104*/ 	.word	0xffffffff


	//   ....[35]....
        /*0108*/ 	.word	0xffffffff


	//   ....[36]....
        /*010c*/ 	.word	0xffffffff


	//   ....[37]....
        /*0110*/ 	.word	0xffffffff


	//   ....[38]....
        /*0114*/ 	.word	0xffffffff


	//   ....[39]....
        /*0118*/ 	.word	0xffffffff


	//   ....[40]....
        /*011c*/ 	.word	0xffffffff


	//   ....[41]....
        /*0120*/ 	.word	0xffffffff


	//   ....[42]....
        /*0124*/ 	.word	0xffffffff


	//   ....[43]....
        /*0128*/ 	.word	0xffffffff


	//   ....[44]....
        /*012c*/ 	.word	0xffffffff


	//----- nvinfo : EIATTR_COOP_GROUP_INSTR_OFFSETS
	.align		4
.L_130:
        /*0130*/ 	.byte	0x04, 0x28
        /*0132*/ 	.short	(.L_132 - .L_131)


	//   ....[0]....
.L_131:
        /*0134*/ 	.word	0x00001500


	//   ....[1]....
        /*0138*/ 	.word	0x00001510


	//   ....[2]....
        /*013c*/ 	.word	0x00001520


	//   ....[3]....
        /*0140*/ 	.word	0x00001670


	//   ....[4]....
        /*0144*/ 	.word	0x000016a0


	//   ....[5]....
        /*0148*/ 	.word	0x000016d0


	//   ....[6]....
        /*014c*/ 	.word	0x000017f0


	//   ....[7]....
        /*0150*/ 	.word	0x00001810


	//   ....[8]....
        /*0154*/ 	.word	0x00001820


	//   ....[9]....
        /*0158*/ 	.word	0x00001940


	//   ....[10]....
        /*015c*/ 	.word	0x00001960


	//   ....[11]....
        /*0160*/ 	.word	0x00001970


	//   ....[12]....
        /*0164*/ 	.word	0x00001a90


	//   ....[13]....
        /*0168*/ 	.word	0x00001ab0


	//   ....[14]....
        /*016c*/ 	.word	0x00001ac0


	//   ....[15]....
        /*0170*/ 	.word	0x00002240


	//   ....[16]....
        /*0174*/ 	.word	0x000022d0


	//   ....[17]....
        /*0178*/ 	.word	0x00002300


	//   ....[18]....
        /*017c*/ 	.word	0x00002420


	//   ....[19]....
        /*0180*/ 	.word	0x00002450


	//   ....[20]....
        /*0184*/ 	.word	0x00002460


	//   ....[21]....
        /*0188*/ 	.word	0x00002580


	//   ....[22]....
        /*018c*/ 	.word	0x000025a0


	//   ....[23]....
        /*0190*/ 	.word	0x000025b0


	//   ....[24]....
        /*0194*/ 	.word	0x000026d0


	//   ....[25]....
        /*0198*/ 	.word	0x000026f0


	//   ....[26]....
        /*019c*/ 	.word	0x00002700


	//   ....[27]....
        /*01a0*/ 	.word	0x00002820


	//   ....[28]....
        /*01a4*/ 	.word	0x00002840


	//   ....[29]....
        /*01a8*/ 	.word	0x00002850


	//   ....[30]....
        /*01ac*/ 	.word	0x00004b90


	//   ....[31]....
        /*01b0*/ 	.word	0x00004ba0


	//   ....[32]....
        /*01b4*/ 	.word	0x00004bb0


	//   ....[33]....
        /*01b8*/ 	.word	0x00004d00


	//   ....[34]....
        /*01bc*/ 	.word	0x00004d30


	//   ....[35]....
        /*01c0*/ 	.word	0x00004d60


	//   ....[36]....
        /*01c4*/ 	.word	0x00004e80


	//   ....[37]....
        /*01c8*/ 	.word	0x00004ea0


	//   ....[38]....
        /*01cc*/ 	.word	0x00004eb0


	//   ....[39]....
        /*01d0*/ 	.word	0x00004fd0


	//   ....[40]....
        /*01d4*/ 	.word	0x00004ff0


	//   ....[41]....
        /*01d8*/ 	.word	0x00005000


	//   ....[42]....
        /*01dc*/ 	.word	0x00005120


	//   ....[43]....
        /*01e0*/ 	.word	0x00005140


	//   ....[44]....
        /*01e4*/ 	.word	0x00005150


	//----- nvinfo : EIATTR_VRC_CTA_INIT_COUNT
	.align		4
.L_132:
        /*01e8*/ 	.byte	0x02, 0x4a
	.zero		1
	.zero		1


	//----- nvinfo : EIATTR_EXIT_INSTR_OFFSETS
	.align		4
        /*01ec*/ 	.byte	0x04, 0x1c
        /*01ee*/ 	.short	(.L_134 - .L_133)


	//   ....[0]....
.L_133:
        /*01f0*/ 	.word	0x00005850


	//   ....[1]....
        /*01f4*/ 	.word	0x000058a0


	//----- nvinfo : EIATTR_MAX_THREADS
	.align		4
.L_134:
        /*01f8*/ 	.byte	0x04, 0x05
        /*01fa*/ 	.short	(.L_136 - .L_135)
.L_135:
        /*01fc*/ 	.word	0x00000100
        /*0200*/ 	.word	0x00000001
        /*0204*/ 	.word	0x00000001


	//----- nvinfo : EIATTR_CRS_STACK_SIZE
	.align		4
.L_136:
        /*0208*/ 	.byte	0x04, 0x1e
        /*020a*/ 	.short	(.L_138 - .L_137)
.L_137:
        /*020c*/ 	.word	0x00000000


	//----- nvinfo : EIATTR_CBANK_PARAM_SIZE
	.align		4
.L_138:
        /*0210*/ 	.byte	0x03, 0x19
        /*0212*/ 	.short	0x0072


	//----- nvinfo : EIATTR_PARAM_CBANK
	.align		4
        /*0214*/ 	.byte	0x04, 0x0a
        /*0216*/ 	.short	(.L_140 - .L_139)
	.align		4
.L_139:
        /*0218*/ 	.word	index@(.nv.constant0._ZN3cub18CUB_300001_SM_10006detail6reduce18DeviceReduceKernelINS2_10policy_hubIN4cuda3std3__45tupleIJblEEEyN6thrust24THRUST_300001_SM_1000_NS8cuda_cub9__find_if7functorIS9_EEE10Policy1000ENSB_12zip_iteratorINS8_IJNSD_26transform_input_iterator_tIbNSB_6detail15normal_iteratorINSB_10device_ptrIiEEEE17greater_than_fourEENSB_17counting_iteratorIlNSB_11use_defaultESS_SS_EEEEEEEySF_S9_NS7_10__identityEEEvT0_PT3_T1_NS0_13GridEvenShareIS10_EET2_T4_)
        /*021c*/ 	.short	0x0380
        /*021e*/ 	.short	0x0072


	//----- nvinfo : EIATTR_SW_WAR
	.align		4
.L_140:
        /*0220*/ 	.byte	0x04, 0x36
        /*0222*/ 	.short	(.L_142 - .L_141)
.L_141:
        /*0224*/ 	.word	0x00000008
.L_142:


//--------------------- .nv.info._ZN3cub18CUB_300001_SM_10006detail6reduce28DeviceReduceSingleTileKernelINS2_10policy_hubIN4cuda3std3__45tupleIJblEEEyN6thrust24THRUST_300001_SM_1000_NS8cuda_cub9__find_if7functorIS9_EEE10Policy1000ENSB_12zip_iteratorINS8_IJNSD_26transform_input_iterator_tIbNSB_6detail15normal_iteratorINSB_10device_ptrIiEEEE17greater_than_fourEENSB_17counting_iteratorIlNSB_11use_defaultESS_SS_EEEEEEEPS9_ySF_S9_S9_NS7_10__identityEEEvT0_T1_T2_T3_T4_T6_ --------------------------
	.section	.nv.info._ZN3cub18CUB_300001_SM_10006detail6reduce28DeviceReduceSingleTileKernelINS2_10policy_hubIN4cuda3std3__45tupleIJblEEEyN6thrust24THRUST_300001_SM_1000_NS8cuda_cub9__find_if7functorIS9_EEE10Policy1000ENSB_12zip_iteratorINS8_IJNSD_26transform_input_iterator_tIbNSB_6detail15normal_iteratorINSB_10device_ptrIiEEEE17greater_than_fourEENSB_17counting_iteratorIlNSB_11use_defaultESS_SS_EEEEEEEPS9_ySF_S9_S9_NS7_10__identityEEEvT0_T1_T2_T3_T4_T6_,"",@"SHT_CUDA_INFO"
	.sectionflags	@""
	.align	4


	//----- nvinfo : EIATTR_CUDA_API_VERSION
	.align		4
        /*0000*/ 	.byte	0x04, 0x37
        /*0002*/ 	.short	(.L_144 - .L_143)
.L_143:
        /*0004*/ 	.word	0x00000082


	//----- nvinfo : EIATTR_KPARAM_INFO
	.align		4
.L_144:
        /*0008*/ 	.byte	0x04, 0x17
        /*000a*/ 	.short	(.L_146 - .L_145)
.L_145:
        /*000c*/ 	.word	0x00000000
        /*0010*/ 	.short	0x0005
        /*0012*/ 	.short	0x0040
        /*0014*/ 	.byte	0x00, 0xf0, 0x05, 0x00


	//----- nvinfo : EIATTR_KPARAM_INFO
	.align		4
.L_146:
        /*0018*/ 	.byte	0x04, 0x17
        /*001a*/ 	.short	(.L_148 - .L_147)
.L_147:
        /*001c*/ 	.word	0x00000000
        /*0020*/ 	.short	0x0004
        /*0022*/ 	.short	0x0030
        /*0024*/ 	.byte	0x00, 0xf0, 0x41, 0x00


	//----- nvinfo : EIATTR_KPARAM_INFO
	.align		4
.L_148:
        /*0028*/ 	.byte	0x04, 0x17
        /*002a*/ 	.short	(.L_150 - .L_149)
.L_149:
        /*002c*/ 	.word	0x00000000
        /*0030*/ 	.short	0x0003
        /*0032*/ 	.short	0x0028
        /*0034*/ 	.byte	0x00, 0xf0, 0x05, 0x00


	//----- nvinfo : EIATTR_KPARAM_INFO
	.align		4
.L_150:
        /*0038*/ 	.byte	0x04, 0x17
        /*003a*/ 	.short	(.L_152 - .L_151)
.L_151:
        /*003c*/ 	.word	0x00000000
        /*0040*/ 	.short	0x0002
        /*0042*/ 	.short	0x0020
        /*0044*/ 	.byte	0x00, 0xf0, 0x21, 0x00


	//----- nvinfo : EIATTR_KPARAM_INFO
	.align		4
.L_152:
        /*0048*/ 	.byte	0x04, 0x17
        /*004a*/ 	.short	(.L_154 - .L_153)
.L_153:
        /*004c*/ 	.word	0x00000000
        /*0050*/ 	.short	0x0001
        /*0052*/ 	.short	0x0018
        /*0054*/ 	.byte	0x00, 0xf5, 0x21, 0x00


	//----- nvinfo : EIATTR_KPARAM_INFO
	.align		4
.L_154:
        /*0058*/ 	.byte	0x04, 0x17
        /*005a*/ 	.short	(.L_156 - .L_155)
.L_155:
        /*005c*/ 	.word	0x00000000
        /*0060*/ 	.short	0x0000
        /*0062*/ 	.short	0x0000
        /*0064*/ 	.byte	0x00, 0xf0, 0x61, 0x00


	//----- nvinfo : EIATTR_SPARSE_MMA_MASK
	.align		4
.L_156:
        /*0068*/ 	.byte	0x03, 0x50
        /*006a*/ 	.short	0x0000


	//----- nvinfo : EIATTR_MAXREG_COUNT
	.align		4
        /*006c*/ 	.byte	0x03, 0x1b
        /*006e*/ 	.short	0x00ff


	//----- nvinfo : EIATTR_NUM_BARRIERS
	.align		4
        /*0070*/ 	.byte	0x02, 0x4c
        /*0072*/ 	.byte	0x01
	.zero		1


	//----- nvinfo : EIATTR_MERCURY_ISA_VERSION
	.align		4
        /*0074*/ 	.byte	0x03, 0x5f
        /*0076*/ 	.short	0x0101


	//----- nvinfo : EIATTR_COOP_GROUP_MASK_REGIDS
	.align		4
        /*0078*/ 	.byte	0x04, 0x29
        /*007a*/ 	.short	(.L_158 - .L_157)


	//   ....[0]....
.L_157:
        /*007c*/ 	.word	0xffffffff


	//   ....[1]....
        /*0080*/ 	.word	0xffffffff


	//   ....[2]....
        /*0084*/ 	.word	0xffffffff


	//   ....[3]....
        /*0088*/ 	.word	0xffffffff


	//   ....[4]....
        /*008c*/ 	.word	0xffffffff


	//   ....[5]....
        /*0090*/ 	.word	0xffffffff


	//   ....[6]....
        /*0094*/ 	.word	0xffffffff


	//   ....[7]....
        /*0098*/ 	.word	0xffffffff


	//   ....[8]....
        /*009c*/ 	.word	0xffffffff


	//   ....[9]....
        /*00a0*/ 	.word	0xffffffff


	//   ....[10]....
        /*00a4*/ 	.word	0xffffffff


	//   ....[11]....
        /*00a8*/ 	.word	0xffffffff


	//   ....[12]....
        /*00ac*/ 	.word	0xffffffff


	//   ....[13]....
        /*00b0*/ 	.word	0xffffffff


	//   ....[14]....
        /*00b4*/ 	.word	0xffffffff


	//   ....[15]....
        /*00b8*/ 	.word	0xffffffff


	//   ....[16]....
        /*00bc*/ 	.word	0xffffffff


	//   ....[17]....
        /*00c0*/ 	.word	0xffffffff


	//   ....[18]....
        /*00c4*/ 	.word	0xffffffff


	//   ....[19]....
        /*00c8*/ 	.word	0xffffffff


	//   ....[20]....
        /*00cc*/ 	.word	0xffffffff


	//   ....[21]....
        /*00d0*/ 	.word	0xffffffff


	//   ....[22]....
        /*00d4*/ 	.word	0xffffffff


	//   ....[23]....
        /*00d8*/ 	.word	0xffffffff


	//   ....[24]....
        /*00dc*/ 	.word	0xffffffff


	//   ....[25]....
        /*00e0*/ 	.word	0xffffffff


	//   ....[26]....
        /*00e4*/ 	.word	0xffffffff


	//   ....[27]....
        /*00e8*/ 	.word	0xffffffff


	//   ....[28]....
        /*00ec*/ 	.word	0xffffffff


	//   ....[29]....
        /*00f0*/ 	.word	0xffffffff


	//   ....[30]....
        /*00f4*/ 	.word	0xffffffff


	//   ....[31]....
        /*00f8*/ 	.word	0xffffffff


	//   ....[32]....
        /*00fc*/ 	.word	0xffffffff


	//   ....[33]....
        /*0100*/ 	.word	0xffffffff


	//   ....[34]....
        /*0104*/ 	.word	0xffffffff


	//   ....[35]....
        /*0108*/ 	.word	0xffffffff


	//   ....[36]....
        /*010c*/ 	.word	0xffffffff


	//   ....[37]....
        /*0110*/ 	.word	0xffffffff


	//   ....[38]....
        /*0114*/ 	.word	0xffffffff


	//   ....[39]....
        /*0118*/ 	.word	0xffffffff


	//   ....[40]....
        /*011c*/ 	.word	0xffffffff


	//   ....[41]....
        /*0120*/ 	.word	0xffffffff


	//   ....[42]....
        /*0124*/ 	.word	0xffffffff


	//   ....[43]....
        /*0128*/ 	.word	0xffffffff


	//   ....[44]....
        /*012c*/ 	.word	0xffffffff


	//----- nvinfo : EIATTR_COOP_GROUP_INSTR_OFFSETS
	.align		4
.L_158:
        /*0130*/ 	.byte	0x04, 0x28
        /*0132*/ 	.short	(.L_160 - .L_159)


	//   ....[0]....
.L_159:
        /*0134*/ 	.word	0x00001300


	//   ....[1]....
        /*0138*/ 	.word	0x00001310


	//   ....[2]....
        /*013c*/ 	.word	0x00001320


	//   ....[3]....
        /*0140*/ 	.word	0x00001470


	//   ....[4]....
        /*0144*/ 	.word	0x000014a0


	//   ....[5]....
        /*0148*/ 	.word	0x000014d0


	//   ....[6]....
        /*014c*/ 	.word	0x000015f0


	//   ....[7]....
        /*0150*/ 	.word	0x00001610


	//   ....[8]....
        /*0154*/ 	.word	0x00001620


	//   ....[9]....
        /*0158*/ 	.word	0x00001740


	//   ....[10]....
        /*015c*/ 	.word	0x00001760


	//   ....[11]....
        /*0160*/ 	.word	0x00001770


	//   ....[12]....
        /*0164*/ 	.word	0x00001890


	//   ....[13]....
        /*0168*/ 	.word	0x000018b0


	//   ....[14]....
        /*016c*/ 	.word	0x000018c0


	//   ....[15]....
        /*0170*/ 	.word	0x00002050


	//   ....[16]....
        /*0174*/ 	.word	0x000020e0


	//   ....[17]....
        /*0178*/ 	.word	0x00002110


	//   ....[18]....
        /*017c*/ 	.word	0x00002230


	//   ....[19]....
        /*0180*/ 	.word	0x00002260


	//   ....[20]....
        /*0184*/ 	.word	0x00002270


	//   ....[21]....
        /*0188*/ 	.word	0x00002390


	//   ....[22]....
        /*018c*/ 	.word	0x000023b0


	//   ....[23]....
        /*0190*/ 	.word	0x000023c0


	//   ....[24]....
        /*0194*/ 	.word	0x000024e0


	//   ....[25]....
        /*0198*/ 	.word	0x00002500


	//   ....[26]....
        /*019c*/ 	.word	0x00002510


	//   ....[27]....
        /*01a0*/ 	.word	0x00002630


	//   ....[28]....
        /*01a4*/ 	.word	0x00002650


	//   ....[29]....
        /*01a8*/ 	.word	0x00002660


	//   ....[30]....
        /*01ac*/ 	.word	0x000048d0


	//   ....[31]....
        /*01b0*/ 	.word	0x000048e0


	//   ....[32]....
        /*01b4*/ 	.word	0x000048f0


	//   ....[33]....
        /*01b8*/ 	.word	0x00004a40


	//   ....[34]....
        /*01bc*/ 	.word	0x00004a70


	//   ....[35]....
        /*01c0*/ 	.word	0x00004aa0


	//   ....[36]....
        /*01c4*/ 	.word	0x00004bc0


	//   ....[37]....
        /*01c8*/ 	.word	0x00004be0


	//   ....[38]....
        /*01cc*/ 	.word	0x00004bf0


	//   ....[39]....
        /*01d0*/ 	.word	0x00004d10


	//   ....[40]....
        /*01d4*/ 	.word	0x00004d30


	//   ....[41]....
        /*01d8*/ 	.word	0x00004d40


	//   ....[42]....
        /*01dc*/ 	.word	0x00004e60


	//   ....[43]....
        /*01e0*/ 	.word	0x00004e80


	//   ....[44]....
        /*01e4*/ 	.word	0x00004e90


	//----- nvinfo : EIATTR_VRC_CTA_INIT_COUNT
	.align		4
.L_160:
        /*01e8*/ 	.byte	0x02, 0x4a
	.zero		1
	.zero		1


	//----- nvinfo : EIATTR_EXIT_INSTR_OFFSETS
	.align		4
        /*01ec*/ 	.byte	0x04, 0x1c
        /*01ee*/ 	.short	(.L_162 - .L_161)


	//   ....[0]....
.L_161:
        /*01f0*/ 	.word	0x00000090


	//   ....[1]....
        /*01f4*/ 	.word	0x000000e0


	//   ....[2]....
        /*01f8*/ 	.word	0x000055a0


	//   ....[3]....
        /*01fc*/ 	.word	0x00005690


	//----- nvinfo : EIATTR_MAX_THREADS
	.align		4
.L_162:
        /*0200*/ 	.byte	0x04, 0x05
        /*0202*/ 	.short	(.L_164 - .L_163)
.L_163:
        /*0204*/ 	.word	0x00000100
        /*0208*/ 	.word	0x00000001
        /*020c*/ 	.word	0x00000001


	//----- nvinfo : EIATTR_CRS_STACK_SIZE
	.align		4
.L_164:
        /*0210*/ 	.byte	0x04, 0x1e
        /*0212*/ 	.short	(.L_166 - .L_165)
.L_165:
        /*0214*/ 	.word	0x00000000


	//----- nvinfo : EIATTR_CBANK_PARAM_SIZE
	.align		4
.L_166:
        /*0218*/ 	.byte	0x03, 0x19
        /*021a*/ 	.short	0x0041


	//----- nvinfo : EIATTR_PARAM_CBANK
	.align		4
        /*021c*/ 	.byte	0x04, 0x0a
        /*021e*/ 	.short	(.L_168 - .L_167)
	.align		4
.L_167:
        /*0220*/ 	.word	index@(.nv.constant0._ZN3cub18CUB_300001_SM_10006detail6reduce28DeviceReduceSingleTileKernelINS2_10policy_hubIN4cuda3std3__45tupleIJblEEEyN6thrust24THRUST_300001_SM_1000_NS8cuda_cub9__find_if7functorIS9_EEE10Policy1000ENSB_12zip_iteratorINS8_IJNSD_26transform_input_iterator_tIbNSB_6detail15normal_iteratorINSB_10device_ptrIiEEEE17greater_than_fourEENSB_17counting_iteratorIlNSB_11use_defaultESS_SS_EEEEEEEPS9_ySF_S9_S9_NS7_10__identityEEEvT0_T1_T2_T3_T4_T6_)
        /*0224*/ 	.short	0x0380
        /*0226*/ 	.short	0x0041


	//----- nvinfo : EIATTR_SW_WAR
	.align		4
.L_168:
        /*0228*/ 	.byte	0x04, 0x36
        /*022a*/ 	.short	(.L_170 - .L_169)
.L_169:
        /*022c*/ 	.word	0x00000008
.L_170:


//--------------------- .nv.info._ZN3cub18CUB_300001_SM_10006detail6reduce28DeviceReduceSingleTileKernelINS2_10policy_hubIN4cuda3std3__45tupleIJblEEEjN6thrust24THRUST_300001_SM_1000_NS8cuda_cub9__find_if7functorIS9_EEE10Policy1000EPS9_SI_iSF_S9_S9_NS7_10__identityEEEvT0_T1_T2_T3_T4_T6_ --------------------------
	.section	.nv.info._ZN3cub18CUB_300001_SM_10006detail6reduce28DeviceReduceSingleTileKernelINS2_10policy_hubIN4cuda3std3__45tupleIJblEEEjN6thrust24THRUST_300001_SM_1000_NS8cuda_cub9__find_if7functorIS9_EEE10Policy1000EPS9_SI_iSF_S9_S9_NS7_10__identityEEEvT0_T1_T2_T3_T4_T6_,"",@"SHT_CUDA_INFO"
	.sectionflags	@""
	.align	4


	//----- nvinfo : EIATTR_CUDA_API_VERSION
	.align		4
        /*0000*/ 	.byte	0x04, 0x37
        /*0002*/ 	.short	(.L_172 - .L_171)
.L_171:
        /*0004*/ 	.word	0x00000082


	//----- nvinfo : EIATTR_KPARAM_INFO
	.align		4
.L_172:
        /*0008*/ 	.byte	0x04, 0x17
        /*000a*/ 	.short	(.L_174 - .L_173)
.L_173:
        /*000c*/ 	.word	0x00000000
        /*0010*/ 	.short	0x0005
        /*0012*/ 	.short	0x0028
        /*0014*/ 	.byte	0x00, 0xf0, 0x05, 0x00


	//----- nvinfo : EIATTR_KPARAM_INFO
	.align		4
.L_174:
        /*0018*/ 	.byte	0x04, 0x17
        /*001a*/ 	.short	(.L_176 - .L_175)
.L_175:
        /*001c*/ 	.word	0x00000000
        /*0020*/ 	.short	0x0004
        /*0022*/ 	.short	0x0018
        /*0024*/ 	.byte	0x00, 0xf0, 0x41, 0x00


	//----- nvinfo : EIATTR_KPARAM_INFO
	.align		4
.L_176:
        /*0028*/ 	.byte	0x04, 0x17
        /*002a*/ 	.short	(.L_178 - .L_177)
.L_177:
        /*002c*/ 	.word	0x00000000
        /*0030*/ 	.short	0x0003
        /*0032*/ 	.short	0x0014
        /*0034*/ 	.byte	0x00, 0xf0, 0x05, 0x00


	//----- nvinfo : EIATTR_KPARAM_INFO
	.align		4
.L_178:
        /*0038*/ 	.byte	0x04, 0x17
        /*003a*/ 	.short	(.L_180 - .L_179)
.L_179:
        /*003c*/ 	.word	0x00000000
        /*0040*/ 	.short	0x0002
        /*0042*/ 	.short	0x0010
        /*0044*/ 	.byte	0x00, 0xf0, 0x11, 0x00


	//----- nvinfo : EIATTR_KPARAM_INFO
	.align		4
.L_180:
        /*0048*/ 	.byte	0x04, 0x17
        /*004a*/ 	.short	(.L_182 - .L_181)
.L_181:
        /*004c*/ 	.word	0x00000000
        /*0050*/ 	.short	0x0001
        /*0052*/ 	.short	0x0008
        /*0054*/ 	.byte	0x00, 0xf5, 0x21, 0x00


	//----- nvinfo : EIATTR_KPARAM_INFO
	.align		4
.L_182:
        /*0058*/ 	.byte	0x04, 0x17
        /*005a*/ 	.short	(.L_184 - .L_183)
.L_183:
        /*005c*/ 	.word	0x00000000
        /*0060*/ 	.short	0x0000
        /*0062*/ 	.short	0x0000
        /*0064*/ 	.byte	0x00, 0xf5, 0x21, 0x00


	//----- nvinfo : EIATTR_SPARSE_MMA_MASK
	.align		4
.L_184:
        /*0068*/ 	.byte	0x03, 0x50
        /*006a*/ 	.short	0x0000


	//----- nvinfo : EIATTR_MAXREG_COUNT
	.align		4
        /*006c*/ 	.byte	0x03, 0x1b
        /*006e*/ 	.short	0x00ff


	//----- nvinfo : EIATTR_NUM_BARRIERS
	.align		4
        /*0070*/ 	.byte	0x02, 0x4c
        /*0072*/ 	.byte	0x01
	.zero		1


	//----- nvinfo : EIATTR_MERCURY_ISA_VERSION
	.align		4
        /*0074*/ 	.byte	0x03, 0x5f
        /*0076*/ 	.short	0x0101


	//----- nvinfo : EIATTR_COOP_GROUP_MASK_REGIDS
	.align		4
        /*0078*/ 	.byte	0x04, 0x29
        /*007a*/ 	.short	(.L_186 - .L_185)


	//   ....[0]....
.L_185:
        /*007c*/ 	.word	0xffffffff


	//   ....[1]....
        /*0080*/ 	.word	0xffffffff


	//   ....[2]....
        /*0084*/ 	.word	0xffffffff


	//   ....[3]....
        /*0088*/ 	.word	0xffffffff


	//   ....[4]....
        /*008c*/ 	.word	0xffffffff


	//   ....[5]....
        /*0090*/ 	.word	0xffffffff


	//   ....[6]....
        /*0094*/ 	.word	0xffffffff


	//   ....[7]....
        /*0098*/ 	.word	0xffffffff


	//   ....[8]....
        /*009c*/ 	.word	0xffffffff


	//   ....[9]....
        /*00a0*/ 	.word	0xffffffff


	//   ....[10]....
        /*00a4*/ 	.word	0xffffffff


	//   ....[11]....
        /*00a8*/ 	.word	0xffffffff


	//   ....[12]....
        /*00ac*/ 	.word	0xffffffff


	//   ....[13]....
        /*00b0*/ 	.word	0xffffffff


	//   ....[14]....
        /*00b4*/ 	.word	0xffffffff


	//   ....[15]....
        /*00b8*/ 	.word	0xffffffff


	//   ....[16]....
        /*00bc*/ 	.word	0xffffffff


	//   ....[17]....
        /*00c0*/ 	.word	0xffffffff


	//   ....[18]....
        /*00c4*/ 	.word	0xffffffff


	//   ....[19]....
        /*00c8*/ 	.word	0xffffffff


	//   ....[20]....
        /*00cc*/ 	.word	0xffffffff


	//   ....[21]....
        /*00d0*/ 	.word	0xffffffff


	//   ....[22]....
        /*00d4*/ 	.word	0xffffffff


	//   ....[23]....
        /*00d8*/ 	.word	0xffffffff


	//   ....[24]....
        /*00dc*/ 	.word	0xffffffff


	//   ....[25]....
        /*00e0*/ 	.word	0xffffffff


	//   ....[26]....
        /*00e4*/ 	.word	0xffffffff


	//   ....[27]....
        /*00e8*/ 	.word	0xffffffff


	//   ....[28]....
        /*00ec*/ 	.word	0xffffffff


	//   ....[29]....
        /*00f0*/ 	.word	0xffffffff


	//   ....[30]....
        /*00f4*/ 	.word	0xffffffff


	//   ....[31]....
        /*00f8*/ 	.word	0xffffffff


	//   ....[32]....
        /*00fc*/ 	.word	0xffffffff


	//   ....[33]....
        /*0100*/ 	.word	0xffffffff


	//   ....[34]....
        /*0104*/ 	.word	0xffffffff


	//   ....[35]....
        /*0108*/ 	.word	0xffffffff


	//   ....[36]....
        /*010c*/ 	.word	0xffffffff


	//   ....[37]....
        /*0110*/ 	.word	0xffffffff


	//   ....[38]....
        /*0114*/ 	.word	0xffffffff


	//   ....[39]....
        /*0118*/ 	.word	0xffffffff


	//   ....[40]....
        /*011c*/ 	.word	0xffffffff


	//   ....[41]....
        /*0120*/ 	.word	0xffffffff


	//   ....[42]....
        /*0124*/ 	.word	0xffffffff


	//   ....[43]....
        /*0128*/ 	.word	0xffffffff


	//   ....[44]....
        /*012c*/ 	.word	0xffffffff


	//----- nvinfo : EIATTR_COOP_GROUP_INSTR_OFFSETS
	.align		4
.L_186:
        /*0130*/ 	.byte	0x04, 0x28
        /*0132*/ 	.short	(.L_188 - .L_187)


	//   ....[0]....
.L_187:
        /*0134*/ 	.word	0x000007d0


	//   ....[1]....
        /*0138*/ 	.word	0x000007e0


	//   ....[2]....
        /*013c*/ 	.word	0x000007f0


	//   ....[3]....
        /*0140*/ 	.word	0x00000940


	//   ....[4]....
        /*0144*/ 	.word	0x00000970


	//   ....[5]....
        /*0148*/ 	.word	0x000009a0


	//   ....[6]....
        /*014c*/ 	.word	0x00000ac0


	//   ....[7]....
        /*0150*/ 	.word	0x00000ae0


	//   ....[8]....
        /*0154*/ 	.word	0x00000af0


	//   ....[9]....
        /*0158*/ 	.word	0x00000c10


	//   ....[10]....
        /*015c*/ 	.word	0x00000c30


	//   ....[11]....
        /*0160*/ 	.word	0x00000c40


	//   ....[12]....
        /*0164*/ 	.word	0x00000d60


	//   ....[13]....
        /*0168*/ 	.word	0x00000d80


	//   ....[14]....
        /*016c*/ 	.word	0x00000d90


	//   ....[15]....
        /*0170*/ 	.word	0x00001520


	//   ....[16]....
        /*0174*/ 	.word	0x000015b0


	//   ....[17]....
        /*0178*/ 	.word	0x000015e0


	//   ....[18]....
        /*017c*/ 	.word	0x00001700


	//   ....[19]....
        /*0180*/ 	.word	0x00001730


	//   ....[20]....
        /*0184*/ 	.word	0x00001740


	//   ....[21]....
        /*0188*/ 	.word	0x00001860


	//   ....[22]....
        /*018c*/ 	.word	0x00001880


	//   ....[23]....
        /*0190*/ 	.word	0x00001890


	//   ....[24]....
        /*0194*/ 	.word	0x000019b0


	//   ....[25]....
        /*0198*/ 	.word	0x000019d0


	//   ....[26]....
        /*019c*/ 	.word	0x000019e0


	//   ....[27]....
        /*01a0*/ 	.word	0x00001b00


	//   ....[28]....
        /*01a4*/ 	.word	0x00001b20


	//   ....[29]....
        /*01a8*/ 	.word	0x00001b30


	//   ....[30]....
        /*01ac*/ 	.word	0x000031b0


	//   ....[31]....
        /*01b0*/ 	.word	0x000031c0


	//   ....[32]....
        /*01b4*/ 	.word	0x000031d0


	//   ....[33]....
        /*01b8*/ 	.word	0x00003320


	//   ....[34]....
        /*01bc*/ 	.word	0x00003350


	//   ....[35]....
        /*01c0*/ 	.word	0x00003380


	//   ....[36]....
        /*01c4*/ 	.word	0x000034a0


	//   ....[37]....
        /*01c8*/ 	.word	0x000034c0


	//   ....[38]....
        /*01cc*/ 	.word	0x000034d0


	//   ....[39]....
        /*01d0*/ 	.word	0x000035f0


	//   ....[40]....
        /*01d4*/ 	.word	0x00003610


	//   ....[41]....
        /*01d8*/ 	.word	0x00003620


	//   ....[42]....
        /*01dc*/ 	.word	0x00003740


	//   ....[43]....
        /*01e0*/ 	.word	0x00003760


	//   ....[44]....
        /*01e4*/ 	.word	0x00003770


	//----- nvinfo : EIATTR_VRC_CTA_INIT_COUNT
	.align		4
.L_188:
        /*01e8*/ 	.byte	0x02, 0x4a
	.zero		1
	.zero		1


	//----- nvinfo : EIATTR_EXIT_INSTR_OFFSETS
	.align		4
        /*01ec*/ 	.byte	0x04, 0x1c
        /*01ee*/ 	.short	(.L_190 - .L_189)


	//   ....[0]....
.L_189:
        /*01f0*/ 	.word	0x00000080


	//   ....[1]....
        /*01f4*/ 	.word	0x000000d0


	//   ....[2]....
        /*01f8*/ 	.word	0x00003e80


	//   ....[3]....
        /*01fc*/ 	.word	0x00003f70


	//----- nvinfo : EIATTR_MAX_THREADS
	.align		4
.L_190:
        /*0200*/ 	.byte	0x04, 0x05
        /*0202*/ 	.short	(.L_192 - .L_191)
.L_191:
        /*0204*/ 	.word	0x00000100
        /*0208*/ 	.word	0x00000001
        /*020c*/ 	.word	0x00000001


	//----- nvinfo : EIATTR_CRS_STACK_SIZE
	.align		4
.L_192:
        /*0210*/ 	.byte	0x04, 0x1e
        /*0212*/ 	.short	(.L_194 - .L_193)
.L_193:
        /*0214*/ 	.word	0x00000000


	//----- nvinfo : EIATTR_CBANK_PARAM_SIZE
	.align		4
.L_194:
        /*0218*/ 	.byte	0x03, 0x19
        /*021a*/ 	.short	0x0029


	//----- nvinfo : EIATTR_PARAM_CBANK
	.align		4
        /*021c*/ 	.byte	0x04, 0x0a
        /*021e*/ 	.short	(.L_196 - .L_195)
	.align		4
.L_195:
        /*0220*/ 	.word	index@(.nv.constant0._ZN3cub18CUB_300001_SM_10006detail6reduce28DeviceReduceSingleTileKernelINS2_10policy_hubIN4cuda3std3__45tupleIJblEEEjN6thrust24THRUST_300001_SM_1000_NS8cuda_cub9__find_if7functorIS9_EEE10Policy1000EPS9_SI_iSF_S9_S9_NS7_10__identityEEEvT0_T1_T2_T3_T4_T6_)
        /*0224*/ 	.short	0x0380
        /*0226*/ 	.short	0x0029


	//----- nvinfo : EIATTR_SW_WAR
	.align		4
.L_196:
        /*0228*/ 	.byte	0x04, 0x36
        /*022a*/ 	.short	(.L_198 - .L_197)
.L_197:
        /*022c*/ 	.word	0x00000008
.L_198:


//--------------------- .nv.info._ZN3cub18CUB_300001_SM_10006detail6reduce18DeviceReduceKernelINS2_10policy_hubIN4cuda3std3__45tupleIJblEEEjN6thrust24THRUST_300001_SM_1000_NS8cuda_cub9__find_if7functorIS9_EEE10Policy1000ENSB_12zip_iteratorINS8_IJNSD_26transform_input_iterator_tIbNSB_6detail15normal_iteratorINSB_10device_ptrIiEEEE17greater_than_fourEENSB_17counting_iteratorIlNSB_11use_defaultESS_SS_EEEEEEEjSF_S9_NS7_10__identityEEEvT0_PT3_T1_NS0_13GridEvenShareIS10_EET2_T4_ --------------------------
	.section	.nv.info._ZN3cub18CUB_300001_SM_10006detail6reduce18DeviceReduceKernelINS2_10policy_hubIN4cuda3std3__45tupleIJblEEEjN6thrust24THRUST_300001_SM_1000_NS8cuda_cub9__find_if7functorIS9_EEE10Policy1000ENSB_12zip_iteratorINS8_IJNSD_26transform_input_iterator_tIbNSB_6detail15normal_iteratorINSB_10device_ptrIiEEEE17greater_than_fourEENSB_17counting_iteratorIlNSB_11use_defaultESS_SS_EEEEEEEjSF_S9_NS7_10__identityEEEvT0_PT3_T1_NS0_13GridEvenShareIS10_EET2_T4_,"",@"SHT_CUDA_INFO"
	.sectionflags	@""
	.align	4


	//----- nvinfo : EIATTR_CUDA_API_VERSION
	.align		4
        /*0000*/ 	.byte	0x04, 0x37
        /*0002*/ 	.short	(.L_200 - .L_199)
.L_199:
        /*0004*/ 	.word	0x00000082


	//----- nvinfo : EIATTR_KPARAM_INFO
	.align		4
.L_200:
        /*0008*/ 	.byte	0x04, 0x17
        /*000a*/ 	.short	(.L_202 - .L_201)
.L_201:
        /*000c*/ 	.word	0x00000000
        /*0010*/ 	.short	0x0005
        /*0012*/ 	.short	0x004d
        /*0014*/ 	.byte	0x00, 0xf0, 0x05, 0x00


	//----- nvinfo : EIATTR_KPARAM_INFO
	.align		4
.L_202:
        /*0018*/ 	.byte	0x04, 0x17
        /*001a*/ 	.short	(.L_204 - .L_203)
.L_203:
        /*001c*/ 	.word	0x00000000
        /*0020*/ 	.short	0x0004
        /*0022*/ 	.short	0x004c
        /*0024*/ 	.byte	0x00, 0xf0, 0x05, 0x00


	//----- nvinfo : EIATTR_KPARAM_INFO
	.align		4
.L_204:
        /*0028*/ 	.byte	0x04, 0x17
        /*002a*/ 	.short	(.L_206 - .L_205)
.L_205:
        /*002c*/ 	.word	0x00000000
        /*0030*/ 	.short	0x0003
        /*0032*/ 	.short	0x0024
        /*0034*/ 	.byte	0x00, 0xf0, 0xa1, 0x00


	//----- nvinfo : EIATTR_KPARAM_INFO
	.align		4
.L_206:
        /*0038*/ 	.byte	0x04, 0x17
        /*003a*/ 	.short	(.L_208 - .L_207)
.L_207:
        /*003c*/ 	.word	0x00000000
        /*0040*/ 	.short	0x0002
        /*0042*/ 	.short	0x0020
        /*0044*/ 	.byte	0x00, 0xf0, 0x11, 0x00


	//----- nvinfo : EIATTR_KPARAM_INFO
	.align		4
.L_208:
        /*0048*/ 	.byte	0x04, 0x17
        /*004a*/ 	.short	(.L_210 - .L_209)
.L_209:
        /*004c*/ 	.word	0x00000000
        /*0050*/ 	.short	0x0001
        /*0052*/ 	.short	0x0018
        /*0054*/ 	.byte	0x00, 0xf5, 0x21, 0x00


	//----- nvinfo : EIATTR_KPARAM_INFO
	.align		4
.L_210:
        /*0058*/ 	.byte	0x04, 0x17
        /*005a*/ 	.short	(.L_212 - .L_211)
.L_211:
        /*005c*/ 	.word	0x00000000
        /*0060*/ 	.short	0x0000
        /*0062*/ 	.short	0x0000
        /*0064*/ 	.byte	0x00, 0xf0, 0x61, 0x00


	//----- nvinfo : EIATTR_SPARSE_MMA_MASK
	.align		4
.L_212:
        /*0068*/ 	.byte	0x03, 0x50
        /*006a*/ 	.short	0x0000


	//----- nvinfo : EIATTR_MAXREG_COUNT
	.align		4
        /*006c*/ 	.byte	0x03, 0x1b
        /*006e*/ 	.short	0x00ff


	//----- nvinfo : EIATTR_NUM_BARRIERS
	.align		4
        /*0070*/ 	.byte	0x02, 0x4c
        /*0072*/ 	.byte	0x01
	.zero		1


	//----- nvinfo : EIATTR_MERCURY_ISA_VERSION
	.align		4
        /*0074*/ 	.byte	0x03, 0x5f
        /*0076*/ 	.short	0x0101


	//----- nvinfo : EIATTR_COOP_GROUP_MASK_REGIDS
	.align		4
        /*0078*/ 	.byte	0x04, 0x29
        /*007a*/ 	.short	(.L_214 - .L_213)


	//   ....[0]....
.L_213:
        /*007c*/ 	.word	0xffffffff


	//   ....[1]....
        /*0080*/ 	.word	0xffffffff


	//   ....[2]....
        /*0084*/ 	.word	0xffffffff


	//   ....[3]....
        /*0088*/ 	.word	0xffffffff


	//   ....[4]....
        /*008c*/ 	.word	0xffffffff


	//   ....[5]....
        /*0090*/ 	.word	0xffffffff


	//   ....[6]....
        /*0094*/ 	.word	0xffffffff


	//   ....[7]....
        /*0098*/ 	.word	0xffffffff


	//   ....[8]....
        /*009c*/ 	.word	0xffffffff


	//   ....[9]....
        /*00a0*/ 	.word	0xffffffff


	//   ....[10]....
        /*00a4*/ 	.word	0xffffffff


	//   ....[11]....
        /*00a8*/ 	.word	0xffffffff


	//   ....[12]....
        /*00ac*/ 	.word	0xffffffff


	//   ....[13]....
        /*00b0*/ 	.word	0xffffffff


	//   ....[14]....
        /*00b4*/ 	.word	0xffffffff


	//   ....[15]....
        /*00b8*/ 	.word	0xffffffff


	//   ....[16]....
        /*00bc*/ 	.word	0xffffffff


	//   ....[17]....
        /*00c0*/ 	.word	0xffffffff


	//   ....[18]....
        /*00c4*/ 	.word	0xffffffff


	//   ....[19]....
        /*00c8*/ 	.word	0xffffffff


	//   ....[20]....
        /*00cc*/ 	.word	0xffffffff


	//   ....[21]....
        /*00d0*/ 	.word	0xffffffff


	//   ....[22]....
        /*00d4*/ 	.word	0xffffffff


	//   ....[23]....
        /*00d8*/ 	.word	0xffffffff


	//   ....[24]....
        /*00dc*/ 	.word	0xffffffff


	//   ....[25]....
        /*00e0*/ 	.word	0xffffffff


	//   ....[26]....
        /*00e4*/ 	.word	0xffffffff


	//   ....[27]....
        /*00e8*/ 	.word	0xffffffff


	//   ....[28]....
        /*00ec*/ 	.word	0xffffffff


	//   ....[29]....
        /*00f0*/ 	.word	0xffffffff


	//   ....[30]....
        /*00f4*/ 	.word	0xffffffff


	//   ....[31]....
        /*00f8*/ 	.word	0xffffffff


	//   ....[32]....
        /*00fc*/ 	.word	0xffffffff


	//   ....[33]....
        /*0100*/ 	.word	0xffffffff


	//   ....[34]....
        /*0104*/ 	.word	0xffffffff


	//   ....[35]....
        /*0108*/ 	.word	0xffffffff


	//   ....[36]....
        /*010c*/ 	.word	0xffffffff


	//   ....[37]....
        /*0110*/ 	.word	0xffffffff


	//   ....[38]....
        /*0114*/ 	.word	0xffffffff


	//   ....[39]....
        /*0118*/ 	.word	0xffffffff


	//   ....[40]....
        /*011c*/ 	.word	0xffffffff


	//   ....[41]....
        /*0120*/ 	.word	0xffffffff


	//   ....[42]....
        /*0124*/ 	.word	0xffffffff


	//   ....[43]....
        /*0128*/ 	.word	0xffffffff


	//   ....[44]....
        /*012c*/ 	.word	0xffffffff


	//----- nvinfo : EIATTR_COOP_GROUP_INSTR_OFFSETS
	.align		4
.L_214:
        /*0130*/ 	.byte	0x04, 0x28
        /*0132*/ 	.short	(.L_216 - .L_215)


	//   ....[0]....
.L_215:
        /*0134*/ 	.word	0x00001430


	//   ....[1]....
        /*0138*/ 	.word	0x00001440


	//   ....[2]....
        /*013c*/ 	.word	0x00001450


	//   ....[3]....
        /*0140*/ 	.word	0x000015a0


	//   ....[4]....
        /*0144*/ 	.word	0x000015d0


	//   ....[5]....
        /*0148*/ 	.word	0x00001600


	//   ....[6]....
        /*014c*/ 	.word	0x00001720


	//   ....[7]....
        /*0150*/ 	.word	0x00001740


	//   ....[8]....
        /*0154*/ 	.word	0x00001750


	//   ....[9]....
        /*0158*/ 	.word	0x00001870


	//   ....[10]....
        /*015c*/ 	.word	0x00001890


	//   ....[11]....
        /*0160*/ 	.word	0x000018a0


	//   ....[12]....
        /*0164*/ 	.word	0x000019c0


	//   ....[13]....
        /*0168*/ 	.word	0x000019e0


	//   ....[14]....
        /*016c*/ 	.word	0x000019f0


	//   ....[15]....
        /*0170*/ 	.word	0x00002170


	//   ....[16]....
        /*0174*/ 	.word	0x00002200


	//   ....[17]....
        /*0178*/ 	.word	0x00002230


	//   ....[18]....
        /*017c*/ 	.word	0x00002350


	//   ....[19]....
        /*0180*/ 	.word	0x00002380


	//   ....[20]....
        /*0184*/ 	.word	0x00002390


	//   ....[21]....
        /*0188*/ 	.word	0x000024b0


	//   ....[22]....
        /*018c*/ 	.word	0x000024d0


	//   ....[23]....
        /*0190*/ 	.word	0x000024e0


	//   ....[24]....
        /*0194*/ 	.word	0x00002600


	//   ....[25]....
        /*0198*/ 	.word	0x00002620


	//   ....[26]....
        /*019c*/ 	.word	0x00002630


	//   ....[27]....
        /*01a0*/ 	.word	0x00002750


	//   ....[28]....
        /*01a4*/ 	.word	0x00002770


	//   ....[29]....
        /*01a8*/ 	.word	0x00002780


	//   ....[30]....
        /*01ac*/ 	.word	0x00004b50


	//   ....[31]....
        /*01b0*/ 	.word	0x00004b60


	//   ....[32]....
        /*01b4*/ 	.word	0x00004b70


	//   ....[33]....
        /*01b8*/ 	.word	0x00004cc0


	//   ....[34]....
        /*01bc*/ 	.word	0x00004cf0


	//   ....[35]....
        /*01c0*/ 	.word	0x00004d20


	//   ....[36]....
        /*01c4*/ 	.word	0x00004e40


	//   ....[37]....
        /*01c8*/ 	.word	0x00004e60


	//   ....[38]....
        /*01cc*/ 	.word	0x00004e70


	//   ....[39]....
        /*01d0*/ 	.word	0x00004f90


	//   ....[40]....
        /*01d4*/ 	.word	0x00004fb0


	//   ....[41]....
        /*01d8*/ 	.word	0x00004fc0


	//   ....[42]....
        /*01dc*/ 	.word	0x000050e0


	//   ....[43]....
        /*01e0*/ 	.word	0x00005100


	//   ....[44]....
        /*01e4*/ 	.word	0x00005110


	//----- nvinfo : EIATTR_VRC_CTA_INIT_COUNT
	.align		4
.L_216:
        /*01e8*/ 	.byte	0x02, 0x4a
	.zero		1
	.zero		1


	//----- nvinfo : EIATTR_EXIT_INSTR_OFFSETS
	.align		4
        /*01ec*/ 	.byte	0x04, 0x1c
        /*01ee*/ 	.short	(.L_218 - .L_217)


	//   ....[0]....
.L_217:
        /*01f0*/ 	.word	0x00005810


	//   ....[1]....
        /*01f4*/ 	.word	0x00005860


	//----- nvinfo : EIATTR_MAX_THREADS
	.align		4
.L_218:
        /*01f8*/ 	.byte	0x04, 0x05
        /*01fa*/ 	.short	(.L_220 - .L_219)
.L_219:
        /*01fc*/ 	.word	0x00000100
        /*0200*/ 	.word	0x00000001
        /*0204*/ 	.word	0x00000001


	//----- nvinfo : EIATTR_CRS_STACK_SIZE
	.align		4
.L_220:
        /*0208*/ 	.byte	0x04, 0x1e
        /*020a*/ 	.short	(.L_222 - .L_221)
.L_221:
        /*020c*/ 	.word	0x00000000


	//----- nvinfo : EIATTR_CBANK_PARAM_SIZE
	.align		4
.L_222:
        /*0210*/ 	.byte	0x03, 0x19
        /*0212*/ 	.short	0x004e


	//----- nvinfo : EIATTR_PARAM_CBANK
	.align		4
        /*0214*/ 	.byte	0x04, 0x0a
        /*0216*/ 	.short	(.L_224 - .L_223)
	.align		4
.L_223:
        /*0218*/ 	.word	index@(.nv.constant0._ZN3cub18CUB_300001_SM_10006detail6reduce18DeviceReduceKernelINS2_10policy_hubIN4cuda3std3__45tupleIJblEEEjN6thrust24THRUST_300001_SM_1000_NS8cuda_cub9__find_if7functorIS9_EEE10Policy1000ENSB_12zip_iteratorINS8_IJNSD_26transform_input_iterator_tIbNSB_6detail15normal_iteratorINSB_10device_ptrIiEEEE17greater_than_fourEENSB_17counting_iteratorIlNSB_11use_defaultESS_SS_EEEEEEEjSF_S9_NS7_10__identityEEEvT0_PT3_T1_NS0_13GridEvenShareIS10_EET2_T4_)
        /*021c*/ 	.short	0x0380
        /*021e*/ 	.short	0x004e


	//----- nvinfo : EIATTR_SW_WAR
	.align		4
.L_224:
        /*0220*/ 	.byte	0x04, 0x36
        /*0222*/ 	.short	(.L_226 - .L_225)
.L_225:
        /*0224*/ 	.word	0x00000008
.L_226:


//--------------------- .nv.info._ZN3cub18CUB_300001_SM_10006detail6reduce28DeviceReduceSingleTileKernelINS2_10policy_hubIN4cuda3std3__45tupleIJblEEEjN6thrust24THRUST_300001_SM_1000_NS8cuda_cub9__find_if7functorIS9_EEE10Policy1000ENSB_12zip_iteratorINS8_IJNSD_26transform_input_iterator_tIbNSB_6detail15normal_iteratorINSB_10device_ptrIiEEEE17greater_than_fourEENSB_17counting_iteratorIlNSB_11use_defaultESS_SS_EEEEEEEPS9_jSF_S9_S9_NS7_10__identityEEEvT0_T1_T2_T3_T4_T6_ --------------------------
	.section	.nv.info._ZN3cub18CUB_300001_SM_10006detail6reduce28DeviceReduceSingleTileKernelINS2_10policy_hubIN4cuda3std3__45tupleIJblEEEjN6thrust24THRUST_300001_SM_1000_NS8cuda_cub9__find_if7functorIS9_EEE10Policy1000ENSB_12zip_iteratorINS8_IJNSD_26transform_input_iterator_tIbNSB_6detail15normal_iteratorINSB_10device_ptrIiEEEE17greater_than_fourEENSB_17counting_iteratorIlNSB_11use_defaultESS_SS_EEEEEEEPS9_jSF_S9_S9_NS7_10__identityEEEvT0_T1_T2_T3_T4_T6_,"",@"SHT_CUDA_INFO"
	.sectionflags	@""
	.align	4


	//----- nvinfo : EIATTR_CUDA_API_VERSION
	.align		4
        /*0000*/ 	.byte	0x04, 0x37
        /*0002*/ 	.short	(.L_228 - .L_227)
.L_227:
        /*0004*/ 	.word	0x00000082


	//----- nvinfo : EIATTR_KPARAM_INFO
	.align		4
.L_228:
        /*0008*/ 	.byte	0x04, 0x17
        /*000a*/ 	.short	(.L_230 - .L_229)
.L_229:
        /*000c*/ 	.word	0x00000000
        /*0010*/ 	.short	0x0005
        /*0012*/ 	.short	0x0038
        /*0014*/ 	.byte	0x00, 0xf0, 0x05, 0x00


	//----- nvinfo : EIATTR_KPARAM_INFO
	.align		4
.L_230:
        /*0018*/ 	.byte	0x04, 0x17
        /*001a*/ 	.short	(.L_232 - .L_231)
.L_231:
        /*001c*/ 	.word	0x00000000
        /*0020*/ 	.short	0x0004
        /*0022*/ 	.short	0x0028
        /*0024*/ 	.byte	0x00, 0xf0, 0x41, 0x00


	//----- nvinfo : EIATTR_KPARAM_INFO
	.align		4
.L_232:
        /*0028*/ 	.byte	0x04, 0x17
        /*002a*/ 	.short	(.L_234 - .L_233)
.L_233:
        /*002c*/ 	.word	0x00000000
        /*0030*/ 	.short	0x0003
        /*0032*/ 	.short	0x0024
        /*0034*/ 	.byte	0x00, 0xf0, 0x05, 0x00


	//----- nvinfo : EIATTR_KPARAM_INFO
	.align		4
.L_234:
        /*0038*/ 	.byte	0x04, 0x17
        /*003a*/ 	.short	(.L_236 - .L_235)
.L_235:
        /*003c*/ 	.word	0x00000000
        /*0040*/ 	.short	0x0002
        /*0042*/ 	.short	0x0020
        /*0044*/ 	.byte	0x00, 0xf0, 0x11, 0x00


	//----- nvinfo : EIATTR_KPARAM_INFO
	.align		4
.L_236:
        /*0048*/ 	.byte	0x04, 0x17
        /*004a*/ 	.short	(.L_238 - .L_237)
.L_237:
        /*004c*/ 	.word	0x00000000
        /*0050*/ 	.short	0x0001
        /*0052*/ 	.short	0x0018
        /*0054*/ 	.byte	0x00, 0xf5, 0x21, 0x00


	//----- nvinfo : EIATTR_KPARAM_INFO
	.align		4
.L_238:
        /*0058*/ 	.byte	0x04, 0x17
        /*005a*/ 	.short	(.L_240 - .L_239)
.L_239:
        /*005c*/ 	.word	0x00000000
        /*0060*/ 	.short	0x0000
        /*0062*/ 	.short	0x0000
        /*0064*/ 	.byte	0x00, 0xf0, 0x61, 0x00


	//----- nvinfo : EIATTR_SPARSE_MMA_MASK
	.align		4
.L_240:
        /*0068*/ 	.byte	0x03, 0x50
        /*006a*/ 	.short	0x0000


	//----- nvinfo : EIATTR_MAXREG_COUNT
	.align		4
        /*006c*/ 	.byte	0x03, 0x1b
        /*006e*/ 	.short	0x00ff


	//----- nvinfo : EIATTR_NUM_BARRIERS
	.align		4
        /*0070*/ 	.byte	0x02, 0x4c
        /*0072*/ 	.byte	0x01
	.zero		1


	//----- nvinfo : EIATTR_MERCURY_ISA_VERSION
	.align		4
        /*0074*/ 	.byte	0x03, 0x5f
        /*0076*/ 	.short	0x0101


	//----- nvinfo : EIATTR_COOP_GROUP_MASK_REGIDS
	.align		4
        /*0078*/ 	.byte	0x04, 0x29
        /*007a*/ 	.short	(.L_242 - .L_241)


	//   ....[0]....
.L_241:
        /*007c*/ 	.word	0xffffffff


	//   ....[1]....
        /*0080*/ 	.word	0xffffffff


	//   ....[2]....
        /*0084*/ 	.word	0xffffffff


	//   ....[3]....
        /*0088*/ 	.word	0xffffffff


	//   ....[4]....
        /*008c*/ 	.word	0xffffffff


	//   ....[5]....
        /*0090*/ 	.word	0xffffffff


	//   ....[6]....
        /*0094*/ 	.word	0xffffffff


	//   ....[7]....
        /*0098*/ 	.word	0xffffffff


	//   ....[8]....
        /*009c*/ 	.word	0xffffffff


	//   ....[9]....
        /*00a0*/ 	.word	0xffffffff


	//   ....[10]....
        /*00a4*/ 	.word	0xffffffff


	//   ....[11]....
        /*00a8*/ 	.word	0xffffffff


	//   ....[12]....
        /*00ac*/ 	.word	0xffffffff


	//   ....[13]....
        /*00b0*/ 	.word	0xffffffff


	//   ....[14]....
        /*00b4*/ 	.word	0xffffffff


	//   ....[15]....
        /*00b8*/ 	.word	0xffffffff


	//   ....[16]....
        /*00bc*/ 	.word	0xffffffff


	//   ....[17]....
        /*00c0*/ 	.word	0xffffffff


	//   ....[18]....
        /*00c4*/ 	.word	0xffffffff


	//   ....[19]....
        /*00c8*/ 	.word	0xffffffff


	//   ....[20]....
        /*00cc*/ 	.word	0xffffffff


	//   ....[21]....
        /*00d0*/ 	.word	0xffffffff


	//   ....[22]....
        /*00d4*/ 	.word	0xffffffff


	//   ....[23]....
        /*00d8*/ 	.word	0xffffffff


	//   ....[24]....
        /*00dc*/ 	.word	0xffffffff


	//   ....[25]....
        /*00e0*/ 	.word	0xffffffff


	//   ....[26]....
        /*00e4*/ 	.word	0xffffffff


	//   ....[27]....
        /*00e8*/ 	.word	0xffffffff


	//   ....[28]....
        /*00ec*/ 	.word	0xffffffff


	//   ....[29]....
        /*00f0*/ 	.word	0xffffffff


	//   ....[30]....
        /*00f4*/ 	.word	0xffffffff


	//   ....[31]....
        /*00f8*/ 	.word	0xffffffff


	//   ....[32]....
        /*00fc*/ 	.word	0xffffffff


	//   ....[33]....
        /*0100*/ 	.word	0xffffffff


	//   ....[34]....
        /*0104*/ 	.word	0xffffffff


	//   ....[35]....
        /*0108*/ 	.word	0xffffffff


	//   ....[36]....
        /*010c*/ 	.word	0xffffffff


	//   ....[37]....
        /*0110*/ 	.word	0xffffffff


	//   ....[38]....
        /*0114*/ 	.word	0xffffffff


	//   ....[39]....
        /*0118*/ 	.word	0xffffffff


	//   ....[40]....
        /*011c*/ 	.word	0xffffffff


	//   ....[41]....
        /*0120*/ 	.word	0xffffffff


	//   ....[42]....
        /*0124*/ 	.word	0xffffffff


	//   ....[43]....
        /*0128*/ 	.word	0xffffffff


	//   ....[44]....
        /*012c*/ 	.word	0xffffffff


	//----- nvinfo : EIATTR_COOP_GROUP_INSTR_OFFSETS
	.align		4
.L_242:
        /*0130*/ 	.byte	0x04, 0x28
        /*0132*/ 	.short	(.L_244 - .L_243)


	//   ....[0]....
.L_243:
        /*0134*/ 	.word	0x000012b0


	//   ....[1]....
        /*0138*/ 	.word	0x000012c0


	//   ....[2]....
        /*013c*/ 	.word	0x000012d0


	//   ....[3]....
        /*0140*/ 	.word	0x00001420


	//   ....[4]....
        /*0144*/ 	.word	0x00001450


	//   ....[5]....
        /*0148*/ 	.word	0x00001480


	//   ....[6]....
        /*014c*/ 	.word	0x000015a0


	//   ....[7]....
        /*0150*/ 	.word	0x000015c0


	//   ....[8]....
        /*0154*/ 	.word	0x000015d0


	//   ....[9]....
        /*0158*/ 	.word	0x000016f0


	//   ....[10]....
        /*015c*/ 	.word	0x00001710


	//   ....[11]....
        /*0160*/ 	.word	0x00001720


	//   ....[12]....
        /*0164*/ 	.word	0x00001840


	//   ....[13]....
        /*0168*/ 	.word	0x00001860


	//   ....[14]....
        /*016c*/ 	.word	0x00001870


	//   ....[15]....
        /*0170*/ 	.word	0x00001ff0


	//   ....[16]....
        /*0174*/ 	.word	0x00002080


	//   ....[17]....
        /*0178*/ 	.word	0x000020b0


	//   ....[18]....
        /*017c*/ 	.word	0x000021d0


	//   ....[19]....
        /*0180*/ 	.word	0x00002200


	//   ....[20]....
        /*0184*/ 	.word	0x00002210


	//   ....[21]....
        /*0188*/ 	.word	0x00002330


	//   ....[22]....
        /*018c*/ 	.word	0x00002350


	//   ....[23]....
        /*0190*/ 	.word	0x00002360


	//   ....[24]....
        /*0194*/ 	.word	0x00002480


	//   ....[25]....
        /*0198*/ 	.word	0x000024a0


	//   ....[26]....
        /*019c*/ 	.word	0x000024b0


	//   ....[27]....
        /*01a0*/ 	.word	0x000025d0


	//   ....[28]....
        /*01a4*/ 	.word	0x000025f0


	//   ....[29]....
        /*01a8*/ 	.word	0x00002600


	//   ....[30]....
        /*01ac*/ 	.word	0x00004820


	//   ....[31]....
        /*01b0*/ 	.word	0x00004830


	//   ....[32]....
        /*01b4*/ 	.word	0x00004840


	//   ....[33]....
        /*01b8*/ 	.word	0x00004990


	//   ....[34]....
        /*01bc*/ 	.word	0x000049c0


	//   ....[35]....
        /*01c0*/ 	.word	0x000049f0


	//   ....[36]....
        /*01c4*/ 	.word	0x00004b10


	//   ....[37]....
        /*01c8*/ 	.word	0x00004b30


	//   ....[38]....
        /*01cc*/ 	.word	0x00004b40


	//   ....[39]....
        /*01d0*/ 	.word	0x00004c60


	//   ....[40]....
        /*01d4*/ 	.word	0x00004c80


	//   ....[41]....
        /*01d8*/ 	.word	0x00004c90


	//   ....[42]....
        /*01dc*/ 	.word	0x00004db0


	//   ....[43]....
        /*01e0*/ 	.word	0x00004dd0


	//   ....[44]....
        /*01e4*/ 	.word	0x00004de0


	//----- nvinfo : EIATTR_VRC_CTA_INIT_COUNT
	.align		4
.L_244:
        /*01e8*/ 	.byte	0x02, 0x4a
	.zero		1
	.zero		1


	//----- nvinfo : EIATTR_EXIT_INSTR_OFFSETS
	.align		4
        /*01ec*/ 	.byte	0x04, 0x1c
        /*01ee*/ 	.short	(.L_246 - .L_245)


	//   ....[0]....
.L_245:
        /*01f0*/ 	.word	0x00000080


	//   ....[1]....
        /*01f4*/ 	.word	0x000000d0


	//   ....[2]....
        /*01f8*/ 	.word	0x000054e0


	//   ....[3]....
        /*01fc*/ 	.word	0x000055d0


	//----- nvinfo : EIATTR_MAX_THREADS
	.align		4
.L_246:
        /*0200*/ 	.byte	0x04, 0x05
        /*0202*/ 	.short	(.L_248 - .L_247)
.L_247:
        /*0204*/ 	.word	0x00000100
        /*0208*/ 	.word	0x00000001
        /*020c*/ 	.word	0x00000001


	//----- nvinfo : EIATTR_CRS_STACK_SIZE
	.align		4
.L_248:
        /*0210*/ 	.byte	0x04, 0x1e
        /*0212*/ 	.short	(.L_250 - .L_249)
.L_249:
        /*0214*/ 	.word	0x00000000


	//----- nvinfo : EIATTR_CBANK_PARAM_SIZE
	.align		4
.L_250:
        /*0218*/ 	.byte	0x03, 0x19
        /*021a*/ 	.short	0x0039


	//----- nvinfo : EIATTR_PARAM_CBANK
	.align		4
        /*021c*/ 	.byte	0x04, 0x0a
        /*021e*/ 	.short	(.L_252 - .L_251)
	.align		4
.L_251:
        /*0220*/ 	.word	index@(.nv.constant0._ZN3cub18CUB_300001_SM_10006detail6reduce28DeviceReduceSingleTileKernelINS2_10policy_hubIN4cuda3std3__45tupleIJblEEEjN6thrust24THRUST_300001_SM_1000_NS8cuda_cub9__find_if7functorIS9_EEE10Policy1000ENSB_12zip_iteratorINS8_IJNSD_26transform_input_iterator_tIbNSB_6detail15normal_iteratorINSB_10device_ptrIiEEEE17greater_than_fourEENSB_17counting_iteratorIlNSB_11use_defaultESS_SS_EEEEEEEPS9_jSF_S9_S9_NS7_10__identityEEEvT0_T1_T2_T3_T4_T6_)
        /*0224*/ 	.short	0x0380
        /*0226*/ 	.short	0x0039


	//----- nvinfo : EIATTR_SW_WAR
	.align		4
.L_252:
        /*0228*/ 	.byte	0x04, 0x36
        /*022a*/ 	.short	(.L_254 - .L_253)
.L_253:
        /*022c*/ 	.word	0x00000008
.L_254:


//--------------------- .nv.info._ZN3cub18CUB_300001_SM_10006detail11EmptyKernelIvEEvv --------------------------
	.section	.nv.info._ZN3cub18CUB_300001_SM_10006detail11EmptyKernelIvEEvv,"",@"SHT_CUDA_INFO"
	.sectionflags	@""
	.align	4


	//----- nvinfo : EIATTR_CUDA_API_VERSION
	.align		4
        /*0000*/ 	.byte	0x04, 0x37
        /*0002*/ 	.short	(.L_256 - .L_255)
.L_255:
        /*0004*/ 	.word	0x00000082


	//----- nvinfo : EIATTR_SPARSE_MMA_MASK
	.align		4
.L_256:
        /*0008*/ 	.byte	0x03, 0x50
        /*000a*/ 	.short	0x0000


	//----- nvinfo : EIATTR_MAXREG_COUNT
	.align		4
        /*000c*/ 	.byte	0x03, 0x1b
        /*000e*/ 	.short	0x00ff


	//----- nvinfo : EIATTR_MERCURY_ISA_VERSION
	.align		4
        /*0010*/ 	.byte	0x03, 0x5f
        /*0012*/ 	.short	0x0101


	//----- nvinfo : EIATTR_VRC_CTA_INIT_COUNT
	.align		4
        /*0014*/ 	.byte	0x02, 0x4a
	.zero		1
	.zero		1


	//----- nvinfo : EIATTR_EXIT_INSTR_OFFSETS
	.align		4
        /*0018*/ 	.byte	0x04, 0x1c
        /*001a*/ 	.short	(.L_258 - .L_257)


	//   ....[0]....
.L_257:
        /*001c*/ 	.word	0x00000010


	//----- nvinfo : EIATTR_SW_WAR
	.align		4
.L_258:
        /*0020*/ 	.byte	0x04, 0x36
        /*0022*/ 	.short	(.L_260 - .L_259)
.L_259:
        /*0024*/ 	.word	0x00000008
.L_260:


//--------------------- .nv.callgraph             --------------------------
	.section	.nv.callgraph,"",@"SHT_CUDA_CALLGRAPH"
	.align	4
	.sectionentsize	8
	.align		4
        /*0000*/ 	.word	0x00000000
	.align		4
        /*0004*/ 	.word	0xffffffff
	.align		4
        /*0008*/ 	.word	0x00000000
	.align		4
        /*000c*/ 	.word	0xfffffffe
	.align		4
        /*0010*/ 	.word	0x00000000
	.align		4
        /*0014*/ 	.word	0xfffffffd
	.align		4
        /*0018*/ 	.word	0x00000000
	.align		4
        /*001c*/ 	.word	0xfffffffc


//--------------------- .nv.constant4             --------------------------
	.section	.nv.constant4,"a",@progbits
	.align	8
	.align		8
.nv.constant4:
        /*0000*/ 	.dword	_ZN34_INTERNAL_06b227fe_4_k_cu__Z4testv4cuda3std3__45__cpo5beginE
	.align		8
        /*0008*/ 	.dword	_ZN34_INTERNAL_06b227fe_4_k_cu__Z4testv4cuda3std3__45__cpo3endE
	.align		8
        /*0010*/ 	.dword	_ZN34_INTERNAL_06b227fe_4_k_cu__Z4testv4cuda3std3__45__cpo6cbeginE
	.align		8
        /*0018*/ 	.dword	_ZN34_INTERNAL_06b227fe_4_k_cu__Z4testv4cuda3std3__45__cpo4cendE
	.align		8
        /*0020*/ 	.dword	_ZN34_INTERNAL_06b227fe_4_k_cu__Z4testv4cuda3std3__45__cpo6rbeginE
	.align		8
        /*0028*/ 	.dword	_ZN34_INTERNAL_06b227fe_4_k_cu__Z4testv4cuda3std3__45__cpo4rendE
	.align		8
        /*0030*/ 	.dword	_ZN34_INTERNAL_06b227fe_4_k_cu__Z4testv4cuda3std3__45__cpo7crbeginE
	.align		8
        /*0038*/ 	.dword	_ZN34_INTERNAL_06b227fe_4_k_cu__Z4testv4cuda3std3__45__cpo5crendE
	.align		8
        /*0040*/ 	.dword	_ZN34_INTERNAL_06b227fe_4_k_cu__Z4testv4cuda3std3__436_GLOBAL__N__06b227fe_4_k_cu__Z4testv6ignoreE
	.align		8
        /*0048*/ 	.dword	_ZN34_INTERNAL_06b227fe_4_k_cu__Z4testv4cuda3std3__419piecewise_constructE
	.align		8
        /*0050*/ 	.dword	_ZN34_INTERNAL_06b227fe_4_k_cu__Z4testv4cuda3std3__48in_placeE
	.align		8
        /*0058*/ 	.dword	_ZN34_INTERNAL_06b227fe_4_k_cu__Z4testv4cuda3std3__420unreachable_sentinelE
	.align		8
        /*0060*/ 	.dword	_ZN34_INTERNAL_06b227fe_4_k_cu__Z4testv4cuda3std3__47nulloptE
	.align		8
        /*0068*/ 	.dword	_ZN34_INTERNAL_06b227fe_4_k_cu__Z4testv4cuda3std3__48unexpectE
	.align		8
        /*0070*/ 	.dword	_ZN34_INTERNAL_06b227fe_4_k_cu__Z4testv4cuda3std6ranges3__45__cpo4swapE
	.align		8
        /*0078*/ 	.dword	_ZN34_INTERNAL_06b227fe_4_k_cu__Z4testv4cuda3std6ranges3__45__cpo9iter_moveE
	.align		8
        /*0080*/ 	.dword	_ZN34_INTERNAL_06b227fe_4_k_cu__Z4testv4cuda3std6ranges3__45__cpo5beginE
	.align		8
        /*0088*/ 	.dword	_ZN34_INTERNAL_06b227fe_4_k_cu__Z4testv4cuda3std6ranges3__45__cpo3endE
	.align		8
        /*0090*/ 	.dword	_ZN34_INTERNAL_06b227fe_4_k_cu__Z4testv4cuda3std6ranges3__45__cpo6cbeginE
	.align		8
        /*0098*/ 	.dword	_ZN34_INTERNAL_06b227fe_4_k_cu__Z4testv4cuda3std6ranges3__45__cpo4cendE
	.align		8
        /*00a0*/ 	.dword	_ZN34_INTERNAL_06b227fe_4_k_cu__Z4testv4cuda3std6ranges3__45__cpo7advanceE
	.align		8
        /*00a8*/ 	.dword	_ZN34_INTERNAL_06b227fe_4_k_cu__Z4testv4cuda3std6ranges3__45__cpo9iter_swapE
	.align		8
        /*00b0*/ 	.dword	_ZN34_INTERNAL_06b227fe_4_k_cu__Z4testv4cuda3std6ranges3__45__cpo4nextE
	.align		8
        /*00b8*/ 	.dword	_ZN34_INTERNAL_06b227fe_4_k_cu__Z4testv4cuda3std6ranges3__45__cpo4prevE
	.align		8
        /*00c0*/ 	.dword	_ZN34_INTERNAL_06b227fe_4_k_cu__Z4testv4cuda3std6ranges3__45__cpo4dataE
	.align		8
        /*00c8*/ 	.dword	_ZN34_INTERNAL_06b227fe_4_k_cu__Z4testv4cuda3std6ranges3__45__cpo5cdataE
	.align		8
        /*00d0*/ 	.dword	_ZN34_INTERNAL_06b227fe_4_k_cu__Z4testv4cuda3std6ranges3__45__cpo4sizeE
	.align		8
        /*00d8*/ 	.dword	_ZN34_INTERNAL_06b227fe_4_k_cu__Z4testv4cuda3std6ranges3__45__cpo5ssizeE
	.align		8
        /*00e0*/ 	.dword	_ZN34_INTERNAL_06b227fe_4_k_cu__Z4testv4cuda3std6ranges3__45__cpo8distanceE
	.align		8
        /*00e8*/ 	.dword	_ZN34_INTERNAL_06b227fe_4_k_cu__Z4testv6thrust24THRUST_300001_SM_1000_NS8cuda_cub3parE
	.align		8
        /*00f0*/ 	.dword	_ZN34_INTERNAL_06b227fe_4_k_cu__Z4testv6thrust24THRUST_300001_SM_1000_NS8cuda_cub10par_nosyncE
	.align		8
        /*00f8*/ 	.dword	_ZN34_INTERNAL_06b227fe_4_k_cu__Z4testv6thrust24THRUST_300001_SM_1000_NS6system6detail10sequential3seqE
	.align		8
        /*0100*/ 	.dword	_ZN34_INTERNAL_06b227fe_4_k_cu__Z4testv6thrust24THRUST_300001_SM_1000_NS6system3cpp3parE
	.align		8
        /*0108*/ 	.dword	_ZN34_INTERNAL_06b227fe_4_k_cu__Z4testv6thrust24THRUST_300001_SM_1000_NS12placeholders2_1E
	.align		8
        /*0110*/ 	.dword	_ZN34_INTERNAL_06b227fe_4_k_cu__Z4testv6thrust24THRUST_300001_SM_1000_NS12placeholders2_2E
	.align		8
        /*0118*/ 	.dword	_ZN34_INTERNAL_06b227fe_4_k_cu__Z4testv6thrust24THRUST_300001_SM_1000_NS12placeholders2_3E
	.align		8
        /*0120*/ 	.dword	_ZN34_INTERNAL_06b227fe_4_k_cu__Z4testv6thrust24THRUST_300001_SM_1000_NS12placeholders2_4E
	.align		8
        /*0128*/ 	.dword	_ZN34_INTERNAL_06b227fe_4_k_cu__Z4testv6thrust24THRUST_300001_SM_1000_NS12placeholders2_5E
	.align		8
        /*0130*/ 	.dword	_ZN34_INTERNAL_06b227fe_4_k_cu__Z4testv6thrust24THRUST_300001_SM_1000_NS12placeholders2_6E
	.align		8
        /*0138*/ 	.dword	_ZN34_INTERNAL_06b227fe_4_k_cu__Z4testv6thrust24THRUST_300001_SM_1000_NS12placeholders2_7E
	.align		8
        /*0140*/ 	.dword	_ZN34_INTERNAL_06b227fe_4_k_cu__Z4testv6thrust24THRUST_300001_SM_1000_NS12placeholders2_8E
	.align		8
        /*0148*/ 	.dword	_ZN34_INTERNAL_06b227fe_4_k_cu__Z4testv6thrust24THRUST_300001_SM_1000_NS12placeholders2_9E
	.align		8
        /*0150*/ 	.dword	_ZN34_INTERNAL_06b227fe_4_k_cu__Z4testv6thrust24THRUST_300001_SM_1000_NS12placeholders3_10E
	.align		8
        /*0158*/ 	.dword	_ZN34_INTERNAL_06b227fe_4_k_cu__Z4testv6thrust24THRUST_300001_SM_1000_NS3seqE
	.align		8
        /*0160*/ 	.dword	_ZN34_INTERNAL_06b227fe_4_k_cu__Z4testv6thrust24THRUST_300001_SM_1000_NS6deviceE


//--------------------- .text._ZN3cub18CUB_300001_SM_10006detail6reduce28DeviceReduceSingleTileKernelINS2_10policy_hubIN4cuda3std3__45tupleIJblEEEyN6thrust24THRUST_300001_SM_1000_NS8cuda_cub9__find_if7functorIS9_EEE10Policy1000EPS9_SI_iSF_S9_S9_NS7_10__identityEEEvT0_T1_T2_T3_T4_T6_ --------------------------
	.section	.text._ZN3cub18CUB_300001_SM_10006detail6reduce28DeviceReduceSingleTileKernelINS2_10policy_hubIN4cuda3std3__45tupleIJblEEEyN6thrust24THRUST_300001_SM_1000_NS8cuda_cub9__find_if7functorIS9_EEE10Policy1000EPS9_SI_iSF_S9_S9_NS7_10__identityEEEvT0_T1_T2_T3_T4_T6_,"ax",@progbits
	.align	128
        .global         _ZN3cub18CUB_300001_SM_10006detail6reduce28DeviceReduceSingleTileKernelINS2_10policy_hubIN4cuda3std3__45tupleIJblEEEyN6thrust24THRUST_300001_SM_1000_NS8cuda_cub9__find_if7functorIS9_EEE10Policy1000EPS9_SI_iSF_S9_S9_NS7_10__identityEEEvT0_T1_T2_T3_T4_T6_
        .type           _ZN3cub18CUB_300001_SM_10006detail6reduce28DeviceReduceSingleTileKernelINS2_10policy_hubIN4cuda3std3__45tupleIJblEEEyN6thrust24THRUST_300001_SM_1000_NS8cuda_cub9__find_if7functorIS9_EEE10Policy1000EPS9_SI_iSF_S9_S9_NS7_10__identityEEEvT0_T1_T2_T3_T4_T6_,@function
        .size           _ZN3cub18CUB_300001_SM_10006detail6reduce28DeviceReduceSingleTileKernelINS2_10policy_hubIN4cuda3std3__45tupleIJblEEEyN6thrust24THRUST_300001_SM_1000_NS8cuda_cub9__find_if7functorIS9_EEE10Policy1000EPS9_SI_iSF_S9_S9_NS7_10__identityEEEvT0_T1_T2_T3_T4_T6_,(.L_x_403 - _ZN3cub18CUB_300001_SM_10006detail6reduce28DeviceReduceSingleTileKernelINS2_10policy_hubIN4cuda3std3__45tupleIJblEEEyN6thrust24THRUST_300001_SM_1000_NS8cuda_cub9__find_if7functorIS9_EEE10Policy1000EPS9_SI_iSF_S9_S9_NS7_10__identityEEEvT0_T1_T2_T3_T4_T6_)
        .other          _ZN3cub18CUB_300001_SM_10006detail6reduce28DeviceReduceSingleTileKernelINS2_10policy_hubIN4cuda3std3__45tupleIJblEEEyN6thrust24THRUST_300001_SM_1000_NS8cuda_cub9__find_if7functorIS9_EEE10Policy1000EPS9_SI_iSF_S9_S9_NS7_10__identityEEEvT0_T1_T2_T3_T4_T6_,@"STO_CUDA_ENTRY STV_DEFAULT"
_ZN3cub18CUB_300001_SM_10006detail6reduce28DeviceReduceSingleTileKernelINS2_10policy_hubIN4cuda3std3__45tupleIJblEEEyN6thrust24THRUST_300001_SM_1000_NS8cuda_cub9__find_if7functorIS9_EEE10Policy1000EPS9_SI_iSF_S9_S9_NS7_10__identityEEEvT0_T1_T2_T3_T4_T6_:
.text._ZN3cub18CUB_300001_SM_10006detail6reduce28DeviceReduceSingleTileKernelINS2_10policy_hubIN4cuda3std3__45tupleIJblEEEyN6thrust24THRUST_300001_SM_1000_NS8cuda_cub9__find_if7functorIS9_EEE10Policy1000EPS9_SI_iSF_S9_S9_NS7_10__identityEEEvT0_T1_T2_T3_T4_T6_:
[----:B------:R-:W-:Y:S01]  /*0000*/  LDC R1, c[0x0][0x37c] ;  /* 0x0000df00ff017b82 */ /* 0x000fe20000000800 */
[----:B------:R-:W0:Y:S07]  /*0010*/  LDCU UR4, c[0x0][0x390] ;  /* 0x00007200ff0477ac */ /* 0x000e2e0008000800 */
[----:B------:R-:W1:Y:S01]  /*0020*/  LDC.U8 R0, c[0x0][0x398] ;  /* 0x0000e600ff007b82 */ /* 0x000e620000000000 */
[----:B------:R-:W2:Y:S01]  /*0030*/  LDCU.64 UR8, c[0x0][0x358] ;  /* 0x00006b00ff0877ac */ /* 0x000ea20008000a00 */
[----:B0-----:R-:W-:-:S09]  /*0040*/  UISETP.NE.AND UP0, UPT, UR4, URZ, UPT ;  /* 0x000000ff0400728c */ /* 0x001fd2000bf05270 */
[----:B--2---:R-:W-:Y:S05]  /*0050*/  BRA.U UP0, `(.L_x_0) ;  /* 0x0000000100207547 */ /* 0x004fea000b800000 */
[----:B------:R-:W0:Y:S02]  /*0060*/  S2R R2, SR_TID.X ;  /* 0x0000000000027919 */ /* 0x000e240000002100 */
[----:B0-----:R-:W-:-:S13]  /*0070*/  ISETP.NE.AND P0, PT, R2, RZ, PT ;  /* 0x000000ff0200720c */ /* 0x001fda0003f05270 */
[----:B------:R-:W-:Y:S05]  /*0080*/  @P0 EXIT ;  /* 0x000000000000094d */ /* 0x000fea0003800000 */
[----:B------:R-:W1:Y:S08]  /*0090*/  LDC.64 R2, c[0x0][0x388] ;  /* 0x0000e200ff027b82 */ /* 0x000e700000000a00 */
[----:B------:R-:W0:Y:S01]  /*00a0*/  LDC.64 R4, c[0x0][0x3a0] ;  /* 0x0000e800ff047b82 */ /* 0x000e220000000a00 */
[----:B-1----:R-:W-:Y:S04]  /*00b0*/  STG.E.U8 desc[UR8][R2.64], R0 ;  /* 0x0000000002007986 */ /* 0x002fe8000c101108 */
[----:B0-----:R-:W-:Y:S01]  /*00c0*/  STG.E.64 desc[UR8][R2.64+0x8], R4 ;  /* 0x0000080402007986 */ /* 0x001fe2000c101b08 */
[----:B------:R-:W-:Y:S05]  /*00d0*/  EXIT ;  /* 0x000000000000794d */ /* 0x000fea0003800000 */
.L_x_0:
[----:B------:R-:W-:Y:S01]  /*00e0*/  UISETP.GT.AND UP0, UPT, UR4, 0x3ff, UPT ;  /* 0x000003ff0400788c */ /* 0x000fe2000bf04270 */
[----:B------:R-:W-:Y:S08]  /*00f0*/  BSSY.RECONVERGENT B0, `(.L_x_1) ;  /* 0x00003d8000007945 */ /* 0x000ff00003800200 */
[----:B------:R-:W-:Y:S05]  /*0100*/  BRA.U UP0, `(.L_x_2) ;  /* 0x0000002100e47547 */ /* 0x000fea000b800000 */
[----:B------:R-:W0:Y:S01]  /*0110*/  S2R R5, SR_TID.X ;  /* 0x0000000000057919 */ /* 0x000e220000002100 */
[----:B------:R-:W-:Y:S01]  /*0120*/  BSSY.RECONVERGENT B1, `(.L_x_3) ;  /* 0x000000b000017945 */ /* 0x000fe20003800200 */
[----:B------:R-:W-:Y:S02]  /*0130*/  PRMT R4, RZ, 0x7610, R4 ;  /* 0x00007610ff047816 */ /* 0x000fe40000000004 */
[----:B------:R-:W-:Y:S02]  /*0140*/  CS2R R2, SRZ ;  /* 0x0000000000027805 */ /* 0x000fe4000001ff00 */
[----:B0-----:R-:W-:Y:S01]  /*0150*/  ISETP.GE.AND P0, PT, R5, UR4, PT ;  /* 0x0000000405007c0c */ /* 0x001fe2000bf06270 */
[----:B------:R-:W-:-:S12]  /*0160*/  IMAD.MOV.U32 R9, RZ, RZ, R5 ;  /* 0x000000ffff097224 */ /* 0x000fd800078e0005 */
[----:B------:R-:W-:Y:S05]  /*0170*/  @P0 BRA `(.L_x_4) ;  /* 0x0000000000140947 */ /* 0x000fea0003800000 */
[----:B------:R-:W0:Y:S02]  /*0180*/  LDC.64 R6, c[0x0][0x380] ;  /* 0x0000e000ff067b82 */ /* 0x000e240000000a00 */
[----:B0-----:R-:W-:-:S05]  /*0190*/  IMAD.WIDE.U32 R6, R5, 0x10, R6 ;  /* 0x0000001005067825 */ /* 0x001fca00078e0006 */
[----:B------:R0:W5:Y:S04]  /*01a0*/  LDG.E.U16.CONSTANT R4, desc[UR8][R6.64] ;  /* 0x0000000806047981 */ /* 0x000168000c1e9500 */
[----:B------:R0:W5:Y:S01]  /*01b0*/  LDG.E.64.CONSTANT R2, desc[UR8][R6.64+0x8] ;  /* 0x0000080806027981 */ /* 0x000162000c1e9b00 */
[----:B------:R-:W-:-:S07]  /*01c0*/  VIADD R9, R5, 0x100 ;  /* 0x0000010005097836 */ /* 0x000fce0000000000 */
.L_x_4:
[----:B------:R-:W-:Y:S05]  /*01d0*/  BSYNC.RECONVERGENT B1 ;  /* 0x0000000000017941 */ /* 0x000fea0003800200 */
.L_x_3:
[----:B------:R-:W-:Y:S01]  /*01e0*/  ISETP.GE.AND P0, PT, R9, UR4, PT ;  /* 0x0000000409007c0c */ /* 0x000fe2000bf06270 */
[----:B------:R-:W-:-:S12]  /*01f0*/  BSSY.RECONVERGENT B1, `(.L_x_5) ;  /* 0x0000058000017945 */ /* 0x000fd80003800200 */
[----:B------:R-:W-:Y:S05]  /*0200*/  @P0 BRA `(.L_x_6) ;  /* 0x0000000400580947 */ /* 0x000fea0003800000 */
[----:B------:R-:W-:Y:S01]  /*0210*/  LOP3.LUT R8, RZ, R9, RZ, 0x33, !PT ;  /* 0x00000009ff087212 */ /* 0x000fe200078e33ff */
[----:B0-----:R-:W0:Y:S01]  /*0220*/  LDC.64 R6, c[0x0][0x380] ;  /* 0x0000e000ff067b82 */ /* 0x001e220000000a00 */
[----:B------:R-:W-:Y:S03]  /*0230*/  BSSY.RECONVERGENT B2, `(.L_x_7) ;  /* 0x0000020000027945 */ /* 0x000fe60003800200 */
[----:B------:R-:W-:-:S05]  /*0240*/  VIADD R8, R8, UR4 ;  /* 0x0000000408087c36 */ /* 0x000fca0008000000 */
[C---:B------:R-:W-:Y:S02]  /*0250*/  LOP3.LUT R10, R8.reuse, 0x300, RZ, 0xc0, !PT ;  /* 0x00000300080a7812 */ /* 0x040fe400078ec0ff */
[----:B------:R-:W-:Y:S02]  /*0260*/  ISETP.GE.U32.AND P1, PT, R8, 0x300, PT ;  /* 0x000003000800780c */ /* 0x000fe40003f26070 */
[----:B------:R-:W-:-:S13]  /*0270*/  ISETP.NE.AND P0, PT, R10, 0x300, PT ;  /* 0x000003000a00780c */ /* 0x000fda0003f05270 */
[----:B------:R-:W-:Y:S05]  /*0280*/  @!P0 BRA `(.L_x_8) ;  /* 0x0000000000688947 */ /* 0x000fea0003800000 */
[----:B------:R-:W2:Y:S01]  /*0290*/  LDC.64 R10, c[0x0][0x380] ;  /* 0x0000e000ff0a7b82 */ /* 0x000ea20000000a00 */
[----:B------:R-:W-:-:S04]  /*02a0*/  LEA.HI R8, R8, 0x1, RZ, 0x18 ;  /* 0x0000000108087811 */ /* 0x000fc800078fc0ff */
[----:B------:R-:W-:-:S05]  /*02b0*/  LOP3.LUT R8, R8, 0x3, RZ, 0xc0, !PT ;  /* 0x0000000308087812 */ /* 0x000fca00078ec0ff */
[----:B------:R-:W-:Y:S02]  /*02c0*/  IMAD.MOV R8, RZ, RZ, -R8 ;  /* 0x000000ffff087224 */ /* 0x000fe400078e0a08 */
[----:B--2---:R-:W-:-:S04]  /*02d0*/  IMAD.WIDE.U32 R10, R9, 0x10, R10 ;  /* 0x00000010090a7825 */ /* 0x004fc800078e000a */
[----:B------:R-:W-:Y:S02]  /*02e0*/  IMAD.MOV.U32 R15, RZ, RZ, R10 ;  /* 0x000000ffff0f7224 */ /* 0x000fe400078e000a */
[----:B------:R-:W-:-:S07]  /*02f0*/  IMAD.MOV.U32 R13, RZ, RZ, R11 ;  /* 0x000000ffff0d7224 */ /* 0x000fce00078e000b */
.L_x_9:
[----:B------:R-:W-:-:S05]  /*0300*/  IMAD.MOV.U32 R12, RZ, RZ, R15 ;  /* 0x000000ffff0c7224 */ /* 0x000fca00078e000f */
[----:B------:R-:W2:Y:S04]  /*0310*/  LDG.E.U16.CONSTANT R14, desc[UR8][R12.64] ;  /* 0x000000080c0e7981 */ /* 0x000ea8000c1e9500 */
[----:B------:R3:W4:Y:S01]  /*0320*/  LDG.E.64.CONSTANT R10, desc[UR8][R12.64+0x8] ;  /* 0x000008080c0a7981 */ /* 0x000722000c1e9b00 */
[----:B------:R-:W-:Y:S01]  /*0330*/  VIADD R8, R8, 0x1 ;  /* 0x0000000108087836 */ /* 0x000fe20000000000 */
[----:B-----5:R-:W-:Y:S01]  /*0340*/  LOP3.LUT P2, RZ, R4, 0xff, RZ, 0xc0, !PT ;  /* 0x000000ff04ff7812 */ /* 0x020fe2000784c0ff */
[----:B------:R-:W-:Y:S01]  /*0350*/  VIADD R9, R9, 0x100 ;  /* 0x0000010009097836 */ /* 0x000fe20000000000 */
[----:B------:R-:W-:Y:S02]  /*0360*/  IADD3 R15, P5, PT, R12, 0x1000, RZ ;  /* 0x000010000c0f7810 */ /* 0x000fe40007fbe0ff */
[----:B------:R-:W-:-:S03]  /*0370*/  ISETP.NE.AND P4, PT, R8, RZ, PT ;  /* 0x000000ff0800720c */ /* 0x000fc60003f85270 */
[----:B---3--:R-:W-:Y:S01]  /*0380*/  IMAD.X R13, RZ, RZ, R13, P5 ;  /* 0x000000ffff0d7224 */ /* 0x008fe200028e060d */
[----:B--2---:R-:W-:Y:S02]  /*0390*/  LOP3.LUT P3, RZ, R14, 0xff, RZ, 0xc0, !PT ;  /* 0x000000ff0eff7812 */ /* 0x004fe4000786c0ff */
[----:B----4-:R-:W-:-:S03]  /*03a0*/  ISETP.LT.U32.AND P0, PT, R10, R2, PT ;  /* 0x000000020a00720c */ /* 0x010fc60003f01070 */
[----:B------:R-:W-:Y:S02]  /*03b0*/  @P2 SEL R14, R4, 0x1, !P3 ;  /* 0x00000001040e2807 */ /* 0x000fe40005800000 */
[----:B------:R-:W-:Y:S02]  /*03c0*/  ISETP.LT.AND.EX P0, PT, R11, R3, PT, P0 ;  /* 0x000000030b00720c */ /* 0x000fe40003f01300 */
[----:B------:R-:W-:-:S04]  /*03d0*/  PRMT R4, R14, 0x7610, R4 ;  /* 0x000076100e047816 */ /* 0x000fc80000000004 */
[C---:B------:R-:W-:Y:S02]  /*03e0*/  @P3 SEL R2, R10.reuse, R2, P0 ;  /* 0x000000020a023207 */ /* 0x040fe40000000000 */
[C---:B------:R-:W-:Y:S02]  /*03f0*/  @P3 SEL R3, R11.reuse, R3, P0 ;  /* 0x000000030b033207 */ /* 0x040fe40000000000 */
[----:B------:R-:W-:Y:S02]  /*0400*/  SEL R2, R10, R2, !P2 ;  /* 0x000000020a027207 */ /* 0x000fe40005000000 */
[----:B------:R-:W-:Y:S01]  /*0410*/  SEL R3, R11, R3, !P2 ;  /* 0x000000030b037207 */ /* 0x000fe20005000000 */
[----:B------:R-:W-:Y:S06]  /*0420*/  @P4 BRA `(.L_x_9) ;  /* 0xfffffffc00b44947 */ /* 0x000fec000383ffff */
.L_x_8:
[----:B------:R-:W-:Y:S05]  /*0430*/  BSYNC.RECONVERGENT B2 ;  /* 0x0000000000027941 */ /* 0x000fea0003800200 */
.L_x_7:
[----:B------:R-:W-:Y:S05]  /*0440*/  @!P1 BRA `(.L_x_6) ;  /* 0x0000000000c89947 */ /* 0x000fea0003800000 */
.L_x_10:
[----:B0-----:R-:W-:-:S05]  /*0450*/  IMAD.WIDE R20, R9, 0x10, R6 ;  /* 0x0000001009147825 */ /* 0x001fca00078e0206 */
[----:B------:R-:W2:Y:S04]  /*0460*/  LDG.E.U16.CONSTANT R19, desc[UR8][R20.64] ;  /* 0x0000000814137981 */ /* 0x000ea8000c1e9500 */
[----:B------:R-:W3:Y:S04]  /*0470*/  LDG.E.64.CONSTANT R10, desc[UR8][R20.64+0x8] ;  /* 0x00000808140a7981 */ /* 0x000ee8000c1e9b00 */
[----:B------:R-:W4:Y:S04]  /*0480*/  LDG.E.U16.CONSTANT R22, desc[UR8][R20.64+0x1000] ;  /* 0x0010000814167981 */ /* 0x000f28000c1e9500 */
[----:B------:R-:W4:Y:S04]  /*0490*/  LDG.E.64.CONSTANT R12, desc[UR8][R20.64+0x1008] ;  /* 0x00100808140c7981 */ /* 0x000f28000c1e9b00 */
[----:B------:R-:W4:Y:S04]  /*04a0*/  LDG.E.U16.CONSTANT R18, desc[UR8][R20.64+0x2000] ;  /* 0x0020000814127981 */ /* 0x000f28000c1e9500 */
[----:B------:R-:W4:Y:S04]  /*04b0*/  LDG.E.64.CONSTANT R14, desc[UR8][R20.64+0x2008] ;  /* 0x00200808140e7981 */ /* 0x000f28000c1e9b00 */
[----:B------:R-:W4:Y:S04]  /*04c0*/  LDG.E.U16.CONSTANT R8, desc[UR8][R20.64+0x3000] ;  /* 0x0030000814087981 */ /* 0x000f28000c1e9500 */
[----:B------:R-:W4:Y:S01]  /*04d0*/  LDG.E.64.CONSTANT R16, desc[UR8][R20.64+0x3008] ;  /* 0x0030080814107981 */ /* 0x000f22000c1e9b00 */
[----:B-----5:R-:W-:Y:S01]  /*04e0*/  LOP3.LUT P2, RZ, R4, 0xff, RZ, 0xc0, !PT ;  /* 0x000000ff04ff7812 */ /* 0x020fe2000784c0ff */
[----:B------:R-:W-:-:S02]  /*04f0*/  IMAD.MOV.U32 R23, RZ, RZ, R3 ;  /* 0x000000ffff177224 */ /* 0x000fc400078e0003 */
[----:B------:R-:W-:Y:S01]  /*0500*/  VIADD R9, R9, 0x400 ;  /* 0x0000040009097836 */ /* 0x000fe20000000000 */
[----:B--2---:R-:W-:Y:S02]  /*0510*/  LOP3.LUT P1, RZ, R19, 0xff, RZ, 0xc0, !PT ;  /* 0x000000ff13ff7812 */ /* 0x004fe4000782c0ff */
[----:B---3--:R-:W-:-:S07]  /*0520*/  ISETP.LT.U32.AND P0, PT, R10, R2, PT ;  /* 0x000000020a00720c */ /* 0x008fce0003f01070 */
[----:B------:R-:W-:Y:S02]  /*0530*/  @P2 SEL R19, R4, 0x1, !P1 ;  /* 0x0000000104132807 */ /* 0x000fe40004800000 */
[-C--:B------:R-:W-:Y:S02]  /*0540*/  ISETP.LT.AND.EX P0, PT, R11, R23.reuse, PT, P0 ;  /* 0x000000170b00720c */ /* 0x080fe40003f01300 */
[----:B------:R-:W-:Y:S02]  /*0550*/  LOP3.LUT P3, RZ, R19, 0xff, RZ, 0xc0, !PT ;  /* 0x000000ff13ff7812 */ /* 0x000fe4000786c0ff */
[----:B----4-:R-:W-:Y:S02]  /*0560*/  LOP3.LUT P4, RZ, R22, 0xff, RZ, 0xc0, !PT ;  /* 0x000000ff16ff7812 */ /* 0x010fe4000788c0ff */
[----:B------:R-:W-:Y:S02]  /*0570*/  @P1 SEL R2, R10, R2, P0 ;  /* 0x000000020a021207 */ /* 0x000fe40000000000 */
[----:B------:R-:W-:-:S02]  /*0580*/  @P1 SEL R23, R11, R23, P0 ;  /* 0x000000170b171207 */ /* 0x000fc40000000000 */
[----:B------:R-:W-:Y:S02]  /*0590*/  SEL R3, R10, R2, !P2 ;  /* 0x000000020a037207 */ /* 0x000fe40005000000 */
[----:B------:R-:W-:Y:S02]  /*05a0*/  SEL R11, R11, R23, !P2 ;  /* 0x000000170b0b7207 */ /* 0x000fe40005000000 */
[----:B------:R-:W-:Y:S02]  /*05b0*/  ISETP.LT.U32.AND P0, PT, R12, R3, PT ;  /* 0x000000030c00720c */ /* 0x000fe40003f01070 */
[----:B------:R-:W-:Y:S02]  /*05c0*/  @P3 SEL R22, R19, 0x1, !P4 ;  /* 0x0000000113163807 */ /* 0x000fe40006000000 */
[----:B------:R-:W-:Y:S02]  /*05d0*/  ISETP.LT.AND.EX P0, PT, R13, R11, PT, P0 ;  /* 0x0000000b0d00720c */ /* 0x000fe40003f01300 */
[----:B------:R-:W-:-:S02]  /*05e0*/  LOP3.LUT P2, RZ, R18, 0xff, RZ, 0xc0, !PT ;  /* 0x000000ff12ff7812 */ /* 0x000fc4000784c0ff */
[----:B------:R-:W-:Y:S02]  /*05f0*/  @P4 SEL R3, R12, R3, P0 ;  /* 0x000000030c034207 */ /* 0x000fe40000000000 */
[----:B------:R-:W-:Y:S02]  /*0600*/  LOP3.LUT P1, RZ, R22, 0xff, RZ, 0xc0, !PT ;  /* 0x000000ff16ff7812 */ /* 0x000fe4000782c0ff */
[C---:B------:R-:W-:Y:S02]  /*0610*/  @P4 SEL R11, R13.reuse, R11, P0 ;  /* 0x0000000b0d0b4207 */ /* 0x040fe40000000000 */
[----:B------:R-:W-:Y:S02]  /*0620*/  SEL R3, R12, R3, !P3 ;  /* 0x000000030c037207 */ /* 0x000fe40005800000 */
[----:B------:R-:W-:Y:S02]  /*0630*/  SEL R13, R13, R11, !P3 ;  /* 0x0000000b0d0d7207 */ /* 0x000fe40005800000 */
[----:B------:R-:W-:-:S02]  /*0640*/  ISETP.LT.U32.AND P0, PT, R14, R3, PT ;  /* 0x000000030e00720c */ /* 0x000fc40003f01070 */
[----:B------:R-:W-:Y:S02]  /*0650*/  LOP3.LUT P3, RZ, R8, 0xff, RZ, 0xc0, !PT ;  /* 0x000000ff08ff7812 */ /* 0x000fe4000786c0ff */
[C---:B------:R-:W-:Y:S02]  /*0660*/  ISETP.LT.AND.EX P0, PT, R15.reuse, R13, PT, P0 ;  /* 0x0000000d0f00720c */ /* 0x040fe40003f01300 */
[----:B------:R-:W-:Y:S02]  /*0670*/  @P1 SEL R18, R22, 0x1, !P2 ;  /* 0x0000000116121807 */ /* 0x000fe40005000000 */
[C---:B------:R-:W-:Y:S02]  /*0680*/  @P2 SEL R3, R14.reuse, R3, P0 ;  /* 0x000000030e032207 */ /* 0x040fe40000000000 */
[----:B------:R-:W-:Y:S02]  /*0690*/  @P2 SEL R13, R15, R13, P0 ;  /* 0x0000000d0f0d2207 */ /* 0x000fe40000000000 */
[----:B------:R-:W-:-:S02]  /*06a0*/  SEL R3, R14, R3, !P1 ;  /* 0x000000030e037207 */ /* 0x000fc40004800000 */
[----:B------:R-:W-:Y:S02]  /*06b0*/  LOP3.LUT P2, RZ, R18, 0xff, RZ, 0xc0, !PT ;  /* 0x000000ff12ff7812 */ /* 0x000fe4000784c0ff */
[----:B------:R-:W-:Y:S02]  /*06c0*/  SEL R15, R15, R13, !P1 ;  /* 0x0000000d0f0f7207 */ /* 0x000fe40004800000 */
[----:B------:R-:W-:Y:S02]  /*06d0*/  ISETP.GE.AND P1, PT, R9, UR4, PT ;  /* 0x0000000409007c0c */ /* 0x000fe4000bf26270 */
[----:B------:R-:W-:-:S04]  /*06e0*/  ISETP.LT.U32.AND P0, PT, R16, R3, PT ;  /* 0x000000031000720c */ /* 0x000fc80003f01070 */
[----:B------:R-:W-:-:S03]  /*06f0*/  ISETP.LT.AND.EX P0, PT, R17, R15, PT, P0 ;  /* 0x0000000f1100720c */ /* 0x000fc60003f01300 */
[----:B------:R-:W-:Y:S02]  /*0700*/  @P2 SEL R8, R18, 0x1, !P3 ;  /* 0x0000000112082807 */ /* 0x000fe40005800000 */
[C---:B------:R-:W-:Y:S02]  /*0710*/  @P3 SEL R3, R16.reuse, R3, P0 ;  /* 0x0000000310033207 */ /* 0x040fe40000000000 */
[C---:B------:R-:W-:Y:S02]  /*0720*/  @P3 SEL R15, R17.reuse, R15, P0 ;  /* 0x0000000f110f3207 */ /* 0x040fe40000000000 */
[----:B------:R-:W-:Y:S02]  /*0730*/  SEL R2, R16, R3, !P2 ;  /* 0x0000000310027207 */ /* 0x000fe40005000000 */
[----:B------:R-:W-:Y:S02]  /*0740*/  SEL R3, R17, R15, !P2 ;  /* 0x0000000f11037207 */ /* 0x000fe40005000000 */
[----:B------:R-:W-:Y:S01]  /*0750*/  PRMT R4, R8, 0x7610, R4 ;  /* 0x0000761008047816 */ /* 0x000fe20000000004 */
[----:B------:R-:W-:Y:S06]  /*0760*/  @!P1 BRA `(.L_x_10) ;  /* 0xfffffffc00389947 */ /* 0x000fec000383ffff */
.L_x_6:
[----:B------:R-:W-:Y:S05]  /*0770*/  BSYNC.RECONVERGENT B1 ;  /* 0x0000000000017941 */ /* 0x000fea0003800200 */
.L_x_5:
[----:B------:R-:W-:-:S09]  /*0780*/  UISETP.GE.AND UP0, UPT, UR4, 0x100, UPT ;  /* 0x000001000400788c */ /* 0x000fd2000bf06270 */
[----:B------:R-:W-:Y:S05]  /*0790*/  BRA.U !UP0, `(.L_x_11) ;  /* 0x0000000d08407547 */ /* 0x000fea000b800000 */
[----:B------:R-:W2:Y:S01]  /*07a0*/  S2R R10, SR_LANEID ;  /* 0x00000000000a7919 */ /* 0x000ea20000000000 */
[----:B0----5:R-:W-:Y:S01]  /*07b0*/  LOP3.LUT R6, R4, 0xff, RZ, 0xc0, !PT ;  /* 0x000000ff04067812 */ /* 0x021fe200078ec0ff */
[----:B------:R-:W-:Y:S01]  /*07c0*/  BSSY.RECONVERGENT B1, `(.L_x_12) ;  /* 0x0000016000017945 */ /* 0x000fe20003800200 */
[----:B------:R0:W3:Y:S04]  /*07d0*/  SHFL.DOWN PT, R9, R2, 0x1, 0x1f ;  /* 0x08201f0002097f89 */ /* 0x0000e800000e0000 */
[----:B------:R0:W4:Y:S04]  /*07e0*/  SHFL.DOWN PT, R8, R3, 0x1, 0x1f ;  /* 0x08201f0003087f89 */ /* 0x00012800000e0000 */
[----:B------:R0:W0:Y:S01]  /*07f0*/  SHFL.DOWN PT, R7, R6, 0x1, 0x1f ;  /* 0x08201f0006077f89 */ /* 0x00002200000e0000 */
[----:B--2---:R-:W-:-:S02]  /*0800*/  ISETP.GT.AND P0, PT, R10, 0x1e, PT ;  /* 0x0000001e0a00780c */ /* 0x004fc40003f04270 */
[C---:B------:R-:W-:Y:S02]  /*0810*/  ISETP.GT.AND P3, PT, R10.reuse, 0x1d, PT ;  /* 0x0000001d0a00780c */ /* 0x040fe40003f64270 */
[----:B------:R-:W-:-:S09]  /*0820*/  ISETP.GT.AND P2, PT, R10, 0x1b, PT ;  /* 0x0000001b0a00780c */ /* 0x000fd20003f44270 */
[----:B0--34-:R-:W-:Y:S05]  /*0830*/  @P0 BRA `(.L_x_13) ;  /* 0x0000000000380947 */ /* 0x019fea0003800000 */
[----:B------:R-:W-:Y:S01]  /*0840*/  LOP3.LUT P1, RZ, R7, 0xff, RZ, 0xc0, !PT ;  /* 0x000000ff07ff7812 */ /* 0x000fe2000782c0ff */
[----:B------:R-:W-:Y:S01]  /*0850*/  IMAD.MOV.U32 R11, RZ, RZ, 0x1 ;  /* 0x00000001ff0b7424 */ /* 0x000fe200078e00ff */
[----:B------:R-:W-:-:S04]  /*0860*/  LOP3.LUT P0, R6, R4, 0xff, RZ, 0xc0, !PT ;  /* 0x000000ff04067812 */ /* 0x000fc8000780c0ff */
[----:B------:R-:W-:-:S13]  /*0870*/  PLOP3.LUT P0, PT, P0, P1, PT, 0x2f, 0xf2 ;  /* 0x0000000000f2781c */ /* 0x000fda0000702577 */
[----:B------:R-:W-:Y:S02]  /*0880*/  @!P0 ISETP.LT.U32.AND P1, PT, R9, R2, PT ;  /* 0x000000020900820c */ /* 0x000fe40003f21070 */
[----:B------:R-:W-:Y:S02]  /*0890*/  @P0 ISETP.NE.AND P4, PT, R6, RZ, PT ;  /* 0x000000ff0600020c */ /* 0x000fe40003f85270 */
[----:B------:R-:W-:Y:S02]  /*08a0*/  @!P0 PRMT R4, R11, 0x7610, R4 ;  /* 0x000076100b048816 */ /* 0x000fe40000000004 */
[----:B------:R-:W-:Y:S02]  /*08b0*/  @!P0 ISETP.LT.AND.EX P1, PT, R8, R3, PT, P1 ;  /* 0x000000030800820c */ /* 0x000fe40003f21310 */
[----:B------:R-:W-:Y:S02]  /*08c0*/  @P0 SEL R6, R7, R4, !P4 ;  /* 0x0000000407060207 */ /* 0x000fe40006000000 */
[----:B------:R-:W-:-:S02]  /*08d0*/  @!P0 SEL R2, R9, R2, P1 ;  /* 0x0000000209028207 */ /* 0x000fc40000800000 */
[----:B------:R-:W-:Y:S02]  /*08e0*/  @!P0 SEL R3, R8, R3, P1 ;  /* 0x0000000308038207 */ /* 0x000fe40000800000 */
[----:B------:R-:W-:Y:S02]  /*08f0*/  @P0 PRMT R4, R6, 0x7610, R4 ;  /* 0x0000761006040816 */ /* 0x000fe40000000004 */
[----:B------:R-:W-:Y:S02]  /*0900*/  @P0 SEL R2, R9, R2, !P4 ;  /* 0x0000000209020207 */ /* 0x000fe40006000000 */
[----:B------:R-:W-:-:S07]  /*0910*/  @P0 SEL R3, R8, R3, !P4 ;  /* 0x0000000308030207 */ /* 0x000fce0006000000 */
.L_x_13:
[----:B------:R-:W-:Y:S05]  /*0920*/  BSYNC.RECONVERGENT B1 ;  /* 0x0000000000017941 */ /* 0x000fea0003800200 */
.L_x_12:
[----:B------:R-:W-:Y:S01]  /*0930*/  LOP3.LUT R7, R4, 0xff, RZ, 0xc0, !PT ;  /* 0x000000ff04077812 */ /* 0x000fe200078ec0ff */
[----:B------:R0:W2:Y:S01]  /*0940*/  SHFL.DOWN PT, R9, R2, 0x2, 0x1f ;  /* 0x08401f0002097f89 */ /* 0x0000a200000e0000 */
[----:B------:R-:W-:Y:S01]  /*0950*/  BSSY.RECONVERGENT B1, `(.L_x_14) ;  /* 0x0000015000017945 */ /* 0x000fe20003800200 */
[C---:B------:R-:W-:Y:S02]  /*0960*/  ISETP.GT.AND P5, PT, R10.reuse, 0x17, PT ;  /* 0x000000170a00780c */ /* 0x040fe40003fa4270 */
[----:B------:R0:W3:Y:S01]  /*0970*/  SHFL.DOWN PT, R8, R3, 0x2, 0x1f ;  /* 0x08401f0003087f89 */ /* 0x0000e200000e0000 */
[C---:B------:R-:W-:Y:S02]  /*0980*/  ISETP.GT.AND P4, PT, R10.reuse, 0xf, PT ;  /* 0x0000000f0a00780c */ /* 0x040fe40003f84270 */
[----:B------:R-:W-:Y:S01]  /*0990*/  ISETP.NE.AND P1, PT, R10, RZ, PT ;  /* 0x000000ff0a00720c */ /* 0x000fe20003f25270 */
[----:B------:R-:W4:Y:S01]  /*09a0*/  SHFL.DOWN PT, R7, R7, 0x2, 0x1f ;  /* 0x08401f0007077f89 */ /* 0x000f2200000e0000 */
[----:B------:R-:W-:Y:S11]  /*09b0*/  @P3 BRA `(.L_x_15) ;  /* 0x0000000000383947 */ /* 0x000ff60003800000 */
[----:B----4-:R-:W-:Y:S01]  /*09c0*/  LOP3.LUT P0, RZ, R7, 0xff, RZ, 0xc0, !PT ;  /* 0x000000ff07ff7812 */ /* 0x010fe2000780c0ff */
[----:B------:R-:W-:Y:S01]  /*09d0*/  IMAD.MOV.U32 R10, RZ, RZ, 0x1 ;  /* 0x00000001ff0a7424 */ /* 0x000fe200078e00ff */
[----:B------:R-:W-:-:S04]  /*09e0*/  LOP3.LUT P3, R6, R4, 0xff, RZ, 0xc0, !PT ;  /* 0x000000ff04067812 */ /* 0x000fc8000786c0ff */
[----:B------:R-:W-:-:S13]  /*09f0*/  PLOP3.LUT P0, PT, P3, P0, PT, 0x2f, 0xf2 ;  /* 0x0000000000f2781c */ /* 0x000fda0001f00577 */
[----:B--2---:R-:W-:Y:S02]  /*0a00*/  @!P0 ISETP.LT.U32.AND P3, PT, R9, R2, PT ;  /* 0x000000020900820c */ /* 0x004fe40003f61070 */
[----:B------:R-:W-:Y:S02]  /*0a10*/  @P0 ISETP.NE.AND P6, PT, R6, RZ, PT ;  /* 0x000000ff0600020c */ /* 0x000fe40003fc5270 */
[----:B------:R-:W-:Y:S02]  /*0a20*/  @!P0 PRMT R4, R10, 0x7610, R4 ;  /* 0x000076100a048816 */ /* 0x000fe40000000004 */
[----:B---3--:R-:W-:Y:S02]  /*0a30*/  @!P0 ISETP.LT.AND.EX P3, PT, R8, R3, PT, P3 ;  /* 0x000000030800820c */ /* 0x008fe40003f61330 */
[----:B------:R-:W-:Y:S02]  /*0a40*/  @P0 SEL R6, R7, R4, !P6 ;  /* 0x0000000407060207 */ /* 0x000fe40007000000 */
[----:B0-----:R-:W-:-:S02]  /*0a50*/  @!P0 SEL R2, R9, R2, P3 ;  /* 0x0000000209028207 */ /* 0x001fc40001800000 */
[----:B------:R-:W-:Y:S02]  /*0a60*/  @!P0 SEL R3, R8, R3, P3 ;  /* 0x0000000308038207 */ /* 0x000fe40001800000 */
[----:B------:R-:W-:Y:S02]  /*0a70*/  @P0 PRMT R4, R6, 0x7610, R4 ;  /* 0x0000761006040816 */ /* 0x000fe40000000004 */
[----:B------:R-:W-:Y:S02]  /*0a80*/  @P0 SEL R2, R9, R2, !P6 ;  /* 0x0000000209020207 */ /* 0x000fe40007000000 */
[----:B------:R-:W-:-:S07]  /*0a90*/  @P0 SEL R3, R8, R3, !P6 ;  /* 0x0000000308030207 */ /* 0x000fce0007000000 */
.L_x_15:
[----:B------:R-:W-:Y:S05]  /*0aa0*/  BSYNC.RECONVERGENT B1 ;  /* 0x0000000000017941 */ /* 0x000fea0003800200 */
.L_x_14:
[----:B----4-:R-:W-:Y:S01]  /*0ab0*/  LOP3.LUT R7, R4, 0xff, RZ, 0xc0, !PT ;  /* 0x000000ff04077812 */ /* 0x010fe200078ec0ff */
[----:B--2---:R2:W4:Y:S01]  /*0ac0*/  SHFL.DOWN PT, R9, R2, 0x4, 0x1f ;  /* 0x08801f0002097f89 */ /* 0x00452200000e0000 */
[----:B------:R-:W-:Y:S03]  /*0ad0*/  BSSY.RECONVERGENT B1, `(.L_x_16) ;  /* 0x0000012000017945 */ /* 0x000fe60003800200 */
[----:B---3--:R2:W3:Y:S04]  /*0ae0*/  SHFL.DOWN PT, R8, R3, 0x4, 0x1f ;  /* 0x08801f0003087f89 */ /* 0x0084e800000e0000 */
[----:B------:R-:W0:Y:S01]  /*0af0*/  SHFL.DOWN PT, R7, R7, 0x4, 0x1f ;  /* 0x08801f0007077f89 */ /* 0x000e2200000e0000 */
[----:B------:R-:W-:Y:S05]  /*0b00*/  @P2 BRA `(.L_x_17) ;  /* 0x0000000000382947 */ /* 0x000fea0003800000 */
[----:B0-----:R-:W-:Y:S01]  /*0b10*/  LOP3.LUT P0, RZ, R7, 0xff, RZ, 0xc0, !PT ;  /* 0x000000ff07ff7812 */ /* 0x001fe2000780c0ff */
[----:B------:R-:W-:Y:S01]  /*0b20*/  IMAD.MOV.U32 R10, RZ, RZ, 0x1 ;  /* 0x00000001ff0a7424 */ /* 0x000fe200078e00ff */
[----:B------:R-:W-:-:S04]  /*0b30*/  LOP3.LUT P2, R6, R4, 0xff, RZ, 0xc0, !PT ;  /* 0x000000ff04067812 */ /* 0x000fc8000784c0ff */
[----:B------:R-:W-:-:S13]  /*0b40*/  PLOP3.LUT P0, PT, P2, P0, PT, 0x2f, 0xf2 ;  /* 0x0000000000f2781c */ /* 0x000fda0001700577 */
[----:B----4-:R-:W-:Y:S02]  /*0b50*/  @!P0 ISETP.LT.U32.AND P2, PT, R9, R2, PT ;  /* 0x000000020900820c */ /* 0x010fe40003f41070 */
[----:B------:R-:W-:Y:S02]  /*0b60*/  @P0 ISETP.NE.AND P3, PT, R6, RZ, PT ;  /* 0x000000ff0600020c */ /* 0x000fe40003f65270 */
[----:B------:R-:W-:Y:S02]  /*0b70*/  @!P0 PRMT R4, R10, 0x7610, R4 ;  /* 0x000076100a048816 */ /* 0x000fe40000000004 */
[----:B---3--:R-:W-:Y:S02]  /*0b80*/  @!P0 ISETP.LT.AND.EX P2, PT, R8, R3, PT, P2 ;  /* 0x000000030800820c */ /* 0x008fe40003f41320 */
[----:B------:R-:W-:Y:S02]  /*0b90*/  @P0 SEL R6, R7, R4, !P3 ;  /* 0x0000000407060207 */ /* 0x000fe40005800000 */
[----:B--2---:R-:W-:-:S02]  /*0ba0*/  @!P0 SEL R2, R9, R2, P2 ;  /* 0x0000000209028207 */ /* 0x004fc40001000000 */
[----:B------:R-:W-:Y:S02]  /*0bb0*/  @!P0 SEL R3, R8, R3, P2 ;  /* 0x0000000308038207 */ /* 0x000fe40001000000 */
[----:B------:R-:W-:Y:S02]  /*0bc0*/  @P0 PRMT R4, R6, 0x7610, R4 ;  /* 0x0000761006040816 */ /* 0x000fe40000000004 */
[----:B------:R-:W-:Y:S02]  /*0bd0*/  @P0 SEL R2, R9, R2, !P3 ;  /* 0x0000000209020207 */ /* 0x000fe40005800000 */
[----:B------:R-:W-:-:S07]  /*0be0*/  @P0 SEL R3, R8, R3, !P3 ;  /* 0x0000000308030207 */ /* 0x000fce0005800000 */
.L_x_17:
[----:B------:R-:W-:Y:S05]  /*0bf0*/  BSYNC.RECONVERGENT B1 ;  /* 0x0000000000017941 */ /* 0x000fea0003800200 */
.L_x_16:
[----:B0-----:R-:W-:Y:S01]  /*0c00*/  LOP3.LUT R7, R4, 0xff, RZ, 0xc0, !PT ;  /* 0x000000ff04077812 */ /* 0x001fe200078ec0ff */
[----:B----4-:R0:W4:Y:S01]  /*0c10*/  SHFL.DOWN PT, R9, R2, 0x8, 0x1f ;  /* 0x09001f0002097f89 */ /* 0x01012200000e0000 */
        /* <DEDUP_REMOVED lines=18> */
.L_x_19:
[----:B------:R-:W-:Y:S05]  /*0d40*/  BSYNC.RECONVERGENT B1 ;  /* 0x0000000000017941 */ /* 0x000fea0003800200 */
.L_x_18:
        /* <DEDUP_REMOVED lines=20> */
.L_x_21:
[----:B------:R-:W-:Y:S05]  /*0e90*/  BSYNC.RECONVERGENT B1 ;  /* 0x0000000000017941 */ /* 0x000fea0003800200 */
.L_x_20:
[----:B------:R-:W-:Y:S04]  /*0ea0*/  BSSY.RECONVERGENT B1, `(.L_x_22) ;  /* 0x000000a000017945 */ /* 0x000fe80003800200 */
[----:B------:R-:W-:Y:S05]  /*0eb0*/  @P1 BRA `(.L_x_23) ;  /* 0x0000000000201947 */ /* 0x000fea0003800000 */
[----:B---3--:R-:W3:Y:S01]  /*0ec0*/  S2R R8, SR_CgaCtaId ;  /* 0x0000000000087919 */ /* 0x008ee20000008800 */
[----:B0-----:R-:W-:Y:S02]  /*0ed0*/  MOV R7, 0x400 ;  /* 0x0000040000077802 */ /* 0x001fe40000000f00 */
[----:B------:R-:W-:-:S04]  /*0ee0*/  SHF.R.U32.HI R6, RZ, 0x1, R5 ;  /* 0x00000001ff067819 */ /* 0x000fc80000011605 */
[----:B------:R-:W-:Y:S02]  /*0ef0*/  LOP3.LUT R6, R6, 0x1f0, RZ, 0xc0, !PT ;  /* 0x000001f006067812 */ /* 0x000fe400078ec0ff */
[----:B---3--:R-:W-:-:S05]  /*0f00*/  LEA R7, R8, R7, 0x18 ;  /* 0x0000000708077211 */ /* 0x008fca00078ec0ff */
[----:B------:R-:W-:-:S05]  /*0f10*/  IMAD.IADD R7, R6, 0x1, R7 ;  /* 0x0000000106077824 */ /* 0x000fca00078e0207 */
[----:B------:R0:W-:Y:S04]  /*0f20*/  STS.64 [R7+0x10], R2 ;  /* 0x0000100207007388 */ /* 0x0001e80000000a00 */
[----:B------:R0:W-:Y:S02]  /*0f30*/  STS.U8 [R7+0x8], R4 ;  /* 0x0000080407007388 */ /* 0x0001e40000000000 */
.L_x_23:
[----:B------:R-:W-:Y:S05]  /*0f40*/  BSYNC.RECONVERGENT B1 ;  /* 0x0000000000017941 */ /* 0x000fea0003800200 */
.L_x_22:
[----:B------:R-:W-:Y:S01]  /*0f50*/  BAR.SYNC.DEFER_BLOCKING 0x0 ;  /* 0x0000000000007b1d */ /* 0x000fe20000010000 */
[----:B------:R-:W-:-:S13]  /*0f60*/  ISETP.NE.AND P1, PT, R5, RZ, PT ;  /* 0x000000ff0500720c */ /* 0x000fda0003f25270 */
[----:B------:R-:W-:Y:S05]  /*0f70*/  @P1 BRA `(.L_x_24) ;  /* 0x0000002c00bc1947 */ /* 0x000fea0003800000 */
[----:B------:R-:W5:Y:S01]  /*0f80*/  S2UR UR6, SR_CgaCtaId ;  /* 0x00000000000679c3 */ /* 0x000f620000008800 */
[----:B------:R-:W-:Y:S01]  /*0f90*/  UMOV UR5, 0x400 ;  /* 0x0000040000057882 */ /* 0x000fe20000000000 */
[----:B------:R-:W-:Y:S01]  /*0fa0*/  LOP3.LUT P2, RZ, R4, 0xff, RZ, 0xc0, !PT ;  /* 0x000000ff04ff7812 */ /* 0x000fe2000784c0ff */
[----:B-----5:R-:W-:-:S09]  /*0fb0*/  ULEA UR5, UR6, UR5, 0x18 ;  /* 0x0000000506057291 */ /* 0x020fd2000f8ec0ff */
[----:B------:R-:W5:Y:S04]  /*0fc0*/  LDS.U8 R16, [UR5+0x18] ;  /* 0x00001805ff107984 */ /* 0x000f680008000000 */
[----:B0-----:R-:W0:Y:S04]  /*0fd0*/  LDS.64 R6, [UR5+0x20] ;  /* 0x00002005ff067984 */ /* 0x001e280008000a00 */
[----:B------:R-:W1:Y:S04]  /*0fe0*/  LDS.U8 R17, [UR5+0x28] ;  /* 0x00002805ff117984 */ /* 0x000e680008000000 */
[----:B------:R-:W2:Y:S04]  /*0ff0*/  LDS.64 R12, [UR5+0x30] ;  /* 0x00003005ff0c7984 */ /* 0x000ea80008000a00 */
[----:B------:R-:W2:Y:S04]  /*1000*/  LDS.U8 R18, [UR5+0x38] ;  /* 0x00003805ff127984 */ /* 0x000ea80008000000 */
[----:B------:R-:W2:Y:S04]  /*1010*/  LDS.64 R10, [UR5+0x40] ;  /* 0x00004005ff0a7984 */ /* 0x000ea80008000a00 */
[----:B------:R-:W2:Y:S04]  /*1020*/  LDS.U8 R14, [UR5+0x48] ;  /* 0x00004805ff0e7984 */ /* 0x000ea80008000000 */
[----:B---34-:R-:W3:Y:S01]  /*1030*/  LDS.64 R8, [UR5+0x50] ;  /* 0x00005005ff087984 */ /* 0x018ee20008000a00 */
[----:B-----5:R-:W-:-:S02]  /*1040*/  ISETP.NE.AND P4, PT, R16, RZ, PT ;  /* 0x000000ff1000720c */ /* 0x020fc40003f85270 */
[----:B0-----:R-:W-:Y:S02]  /*1050*/  ISETP.LT.U32.AND P0, PT, R6, R2, PT ;  /* 0x000000020600720c */ /* 0x001fe40003f01070 */
[----:B------:R-:W-:Y:S02]  /*1060*/  @P2 SEL R16, R4, 0x1, !P4 ;  /* 0x0000000104102807 */ /* 0x000fe40006000000 */
[----:B------:R-:W-:Y:S02]  /*1070*/  ISETP.LT.AND.EX P0, PT, R7, R3, PT, P0 ;  /* 0x000000030700720c */ /* 0x000fe40003f01300 */
[----:B------:R-:W-:Y:S02]  /*1080*/  LOP3.LUT P3, RZ, R16, 0xff, RZ, 0xc0, !PT ;  /* 0x000000ff10ff7812 */ /* 0x000fe4000786c0ff */
[----:B-1----:R-:W-:-:S03]  /*1090*/  ISETP.NE.AND P5, PT, R17, RZ, PT ;  /* 0x000000ff1100720c */ /* 0x002fc60003fa5270 */
[C---:B--2---:R-:W-:Y:S02]  /*10a0*/  @P4 SEL R2, R6.reuse, R2, P0 ;  /* 0x0000000206024207 */ /* 0x044fe40000000000 */
[C---:B------:R-:W-:Y:S02]  /*10b0*/  @P4 SEL R3, R7.reuse, R3, P0 ;  /* 0x0000000307034207 */ /* 0x040fe40000000000 */
[----:B------:R-:W-:Y:S02]  /*10c0*/  SEL R5, R6, R2, !P2 ;  /* 0x0000000206057207 */ /* 0x000fe40005000000 */
[----:B------:R-:W-:Y:S02]  /*10d0*/  SEL R15, R7, R3, !P2 ;  /* 0x00000003070f7207 */ /* 0x000fe40005000000 */
[----:B------:R-:W-:Y:S01]  /*10e0*/  ISETP.LT.U32.AND P0, PT, R12, R5, PT ;  /* 0x000000050c00720c */ /* 0x000fe20003f01070 */
[----:B------:R-:W-:Y:S01]  /*10f0*/  LDS.64 R6, [UR5+0x60] ;  /* 0x00006005ff067984 */ /* 0x000fe20008000a00 */
[----:B------:R-:W-:-:S02]  /*1100*/  @P3 SEL R17, R16, 0x1, !P5 ;  /* 0x0000000110113807 */ /* 0x000fc40006800000 */
[----:B------:R-:W-:Y:S01]  /*1110*/  ISETP.LT.AND.EX P0, PT, R13, R15, PT, P0 ;  /* 0x0000000f0d00720c */ /* 0x000fe20003f01300 */
[----:B------:R-:W0:Y:S01]  /*1120*/  LDS.U8 R16, [UR5+0x58] ;  /* 0x00005805ff107984 */ /* 0x000e220008000000 */
[----:B------:R-:W-:Y:S02]  /*1130*/  LOP3.LUT P2, RZ, R17, 0xff, RZ, 0xc0, !PT ;  /* 0x000000ff11ff7812 */ /* 0x000fe4000784c0ff */
[----:B------:R-:W-:Y:S02]  /*1140*/  @P5 SEL R5, R12, R5, P0 ;  /* 0x000000050c055207 */ /* 0x000fe40000000000 */
[----:B------:R-:W-:Y:S02]  /*1150*/  ISETP.NE.AND P4, PT, R18, RZ, PT ;  /* 0x000000ff1200720c */ /* 0x000fe40003f85270 */
[----:B------:R-:W-:Y:S02]  /*1160*/  @P5 SEL R15, R13, R15, P0 ;  /* 0x0000000f0d0f5207 */ /* 0x000fe40000000000 */
[----:B------:R-:W-:-:S02]  /*1170*/  SEL R3, R12, R5, !P3 ;  /* 0x000000050c037207 */ /* 0x000fc40005800000 */
[----:B------:R-:W-:Y:S01]  /*1180*/  SEL R15, R13, R15, !P3 ;  /* 0x0000000f0d0f7207 */ /* 0x000fe20005800000 */
[----:B------:R-:W1:Y:S01]  /*1190*/  LDS.U8 R12, [UR5+0x68] ;  /* 0x00006805ff0c7984 */ /* 0x000e620008000000 */
[----:B------:R-:W-:Y:S02]  /*11a0*/  ISETP.LT.U32.AND P0, PT, R10, R3, PT ;  /* 0x000000030a00720c */ /* 0x000fe40003f01070 */
[----:B------:R-:W-:Y:S01]  /*11b0*/  @P2 SEL R18, R17, 0x1, !P4 ;  /* 0x0000000111122807 */ /* 0x000fe20006000000 */
[----:B------:R-:W2:Y:S01]  /*11c0*/  LDS.64 R4, [UR5+0x70] ;  /* 0x00007005ff047984 */ /* 0x000ea20008000a00 */
[----:B------:R-:W-:Y:S02]  /*11d0*/  ISETP.LT.AND.EX P0, PT, R11, R15, PT, P0 ;  /* 0x0000000f0b00720c */ /* 0x000fe40003f01300 */
[----:B------:R-:W-:Y:S02]  /*11e0*/  LOP3.LUT P5, RZ, R18, 0xff, RZ, 0xc0, !PT ;  /* 0x000000ff12ff7812 */ /* 0x000fe400078ac0ff */
[----:B------:R-:W-:-:S02]  /*11f0*/  @P4 SEL R3, R10, R3, P0 ;  /* 0x000000030a034207 */ /* 0x000fc40000000000 */
[----:B------:R-:W-:Y:S02]  /*1200*/  ISETP.NE.AND P3, PT, R14, RZ, PT ;  /* 0x000000ff0e00720c */ /* 0x000fe40003f65270 */
[C---:B------:R-:W-:Y:S02]  /*1210*/  @P4 SEL R15, R11.reuse, R15, P0 ;  /* 0x0000000f0b0f4207 */ /* 0x040fe40000000000 */
[----:B------:R-:W-:Y:S02]  /*1220*/  SEL R13, R10, R3, !P2 ;  /* 0x000000030a0d7207 */ /* 0x000fe40005000000 */
[----:B------:R-:W-:Y:S01]  /*1230*/  SEL R15, R11, R15, !P2 ;  /* 0x0000000f0b0f7207 */ /* 0x000fe20005000000 */
[----:B------:R-:W4:Y:S01]  /*1240*/  LDS.U8 R10, [UR5+0x78] ;  /* 0x00007805ff0a7984 */ /* 0x000f220008000000 */
[----:B---3--:R-:W-:Y:S02]  /*1250*/  ISETP.LT.U32.AND P0, PT, R8, R13, PT ;  /* 0x0000000d0800720c */ /* 0x008fe40003f01070 */
[----:B------:R-:W-:Y:S01]  /*1260*/  @P5 SEL R14, R18, 0x1, !P3 ;  /* 0x00000001120e5807 */ /* 0x000fe20005800000 */
[----:B------:R-:W3:Y:S01]  /*1270*/  LDS.64 R2, [UR5+0x80] ;  /* 0x00008005ff027984 */ /* 0x000ee20008000a00 */
[----:B------:R-:W-:-:S02]  /*1280*/  ISETP.LT.AND.EX P0, PT, R9, R15, PT, P0 ;  /* 0x0000000f0900720c */ /* 0x000fc40003f01300 */
[----:B------:R-:W-:Y:S02]  /*1290*/  LOP3.LUT P4, RZ, R14, 0xff, RZ, 0xc0, !PT ;  /* 0x000000ff0eff7812 */ /* 0x000fe4000788c0ff */
[----:B------:R-:W-:Y:S02]  /*12a0*/  @P3 SEL R13, R8, R13, P0 ;  /* 0x0000000d080d3207 */ /* 0x000fe40000000000 */
[----:B0-----:R-:W-:Y:S02]  /*12b0*/  ISETP.NE.AND P2, PT, R16, RZ, PT ;  /* 0x000000ff1000720c */ /* 0x001fe40003f45270 */
[C---:B------:R-:W-:Y:S02]  /*12c0*/  @P3 SEL R15, R9.reuse, R15, P0 ;  /* 0x0000000f090f3207 */ /* 0x040fe40000000000 */
[----:B------:R-:W-:Y:S02]  /*12d0*/  SEL R11, R8, R13, !P5 ;  /* 0x0000000d080b7207 */ /* 0x000fe40006800000 */
[----:B------:R-:W-:-:S02]  /*12e0*/  SEL R13, R9, R15, !P5 ;  /* 0x0000000f090d7207 */ /* 0x000fc40006800000 */
[----:B------:R-:W-:Y:S02]  /*12f0*/  ISETP.LT.U32.AND P0, PT, R6, R11, PT ;  /* 0x0000000b0600720c */ /* 0x000fe40003f01070 */
[----:B------:R-:W-:Y:S02]  /*1300*/  @P4 SEL R16, R14, 0x1, !P2 ;  /* 0x000000010e104807 */ /* 0x000fe40005000000 */
[----:B------:R-:W-:Y:S02]  /*1310*/  ISETP.LT.AND.EX P0, PT, R7, R13, PT, P0 ;  /* 0x0000000d0700720c */ /* 0x000fe40003f01300 */
[----:B------:R-:W-:Y:S02]  /*1320*/  LOP3.LUT P5, RZ, R16, 0xff, RZ, 0xc0, !PT ;  /* 0x000000ff10ff7812 */ /* 0x000fe400078ac0ff */
[----:B------:R-:W-:Y:S02]  /*1330*/  @P2 SEL R11, R6, R11, P0 ;  /* 0x0000000b060b2207 */ /* 0x000fe40000000000 */
[----:B-1----:R-:W-:-:S02]  /*1340*/  ISETP.NE.AND P3, PT, R12, RZ, PT ;  /* 0x000000ff0c00720c */ /* 0x002fc40003f65270 */
[C---:B------:R-:W-:Y:S02]  /*1350*/  @P2 SEL R13, R7.reuse, R13, P0 ;  /* 0x0000000d070d2207 */ /* 0x040fe40000000000 */
[----:B------:R-:W-:Y:S02]  /*1360*/  SEL R9, R6, R11, !P4 ;  /* 0x0000000b06097207 */ /* 0x000fe40006000000 */
[----:B------:R-:W-:Y:S02]  /*1370*/  SEL R11, R7, R13, !P4 ;  /* 0x0000000d070b7207 */ /* 0x000fe40006000000 */
[----:B--2---:R-:W-:Y:S02]  /*1380*/  ISETP.LT.U32.AND P0, PT, R4, R9, PT ;  /* 0x000000090400720c */ /* 0x004fe40003f01070 */
[----:B------:R-:W-:Y:S02]  /*1390*/  @P5 SEL R12, R16, 0x1, !P3 ;  /* 0x00000001100c5807 */ /* 0x000fe40005800000 */
[----:B------:R-:W-:-:S02]  /*13a0*/  ISETP.LT.AND.EX P0, PT, R5, R11, PT, P0 ;  /* 0x0000000b0500720c */ /* 0x000fc40003f01300 */
[----:B----4-:R-:W-:Y:S02]  /*13b0*/  ISETP.NE.AND P4, PT, R10, RZ, PT ;  /* 0x000000ff0a00720c */ /* 0x010fe40003f85270 */
[----:B------:R-:W-:Y:S02]  /*13c0*/  @P3 SEL R9, R4, R9, P0 ;  /* 0x0000000904093207 */ /* 0x000fe40000000000 */
[----:B------:R-:W-:Y:S02]  /*13d0*/  LOP3.LUT P2, RZ, R12, 0xff, RZ, 0xc0, !PT ;  /* 0x000000ff0cff7812 */ /* 0x000fe4000784c0ff */
[C---:B------:R-:W-:Y:S02]  /*13e0*/  @P3 SEL R11, R5.reuse, R11, P0 ;  /* 0x0000000b050b3207 */ /* 0x040fe40000000000 */
[----:B------:R-:W-:Y:S02]  /*13f0*/  SEL R7, R4, R9, !P5 ;  /* 0x0000000904077207 */ /* 0x000fe40006800000 */
[----:B------:R-:W-:-:S02]  /*1400*/  SEL R5, R5, R11, !P5 ;  /* 0x0000000b05057207 */ /* 0x000fc40006800000 */
[----:B---3--:R-:W-:-:S04]  /*1410*/  ISETP.LT.U32.AND P0, PT, R2, R7, PT ;  /* 0x000000070200720c */ /* 0x008fc80003f01070 */
[C---:B------:R-:W-:Y:S02]  /*1420*/  ISETP.LT.AND.EX P0, PT, R3.reuse, R5, PT, P0 ;  /* 0x000000050300720c */ /* 0x040fe40003f01300 */
[----:B------:R-:W-:Y:S02]  /*1430*/  @P2 SEL R10, R12, 0x1, !P4 ;  /* 0x000000010c0a2807 */ /* 0x000fe40006000000 */
[----:B------:R-:W-:Y:S02]  /*1440*/  @P4 SEL R7, R2, R7, P0 ;  /* 0x0000000702074207 */ /* 0x000fe40000000000 */
[----:B------:R-:W-:Y:S02]  /*1450*/  @P4 SEL R5, R3, R5, P0 ;  /* 0x0000000503054207 */ /* 0x000fe40000000000 */
[----:B------:R-:W-:Y:S02]  /*1460*/  PRMT R4, R10, 0x7610, R4 ;  /* 0x000076100a047816 */ /* 0x000fe40000000004 */
[----:B------:R-:W-:-:S02]  /*1470*/  SEL R2, R2, R7, !P2 ;  /* 0x0000000702027207 */ /* 0x000fc40005000000 */
[----:B------:R-:W-:Y:S01]  /*1480*/  SEL R3, R3, R5, !P2 ;  /* 0x0000000503037207 */ /* 0x000fe20005000000 */
[----:B------:R-:W-:Y:S06]  /*1490*/  BRA `(.L_x_24) ;  /* 0x0000002800747947 */ /* 0x000fec0003800000 */
.L_x_11:
[----:B------:R-:W2:Y:S01]  /*14a0*/  S2R R13, SR_LANEID ;  /* 0x00000000000d7919 */ /* 0x000ea20000000000 */
[----:B0-----:R-:W-:Y:S01]  /*14b0*/  LOP3.LUT R6, R5, 0x3e0, RZ, 0xc0, !PT ;  /* 0x000003e005067812 */ /* 0x001fe200078ec0ff */
[----:B------:R-:W-:Y:S04]  /*14c0*/  BSSY.RECONVERGENT B1, `(.L_x_25) ;  /* 0x0000022000017945 */ /* 0x000fe80003800200 */
[----:B------:R-:W-:Y:S01]  /*14d0*/  VIADD R7, R6, 0x20 ;  /* 0x0000002006077836 */ /* 0x000fe20000000000 */
[----:B------:R-:W-:-:S04]  /*14e0*/  LOP3.LUT R6, RZ, R6, RZ, 0x33, !PT ;  /* 0x00000006ff067212 */ /* 0x000fc800078e33ff */
[----:B------:R-:W-:Y:S01]  /*14f0*/  ISETP.GT.AND P0, PT, R7, UR4, PT ;  /* 0x0000000407007c0c */ /* 0x000fe2000bf04270 */
[----:B------:R-:W-:-:S05]  /*1500*/  VIADD R6, R6, UR4 ;  /* 0x0000000406067c36 */ /* 0x000fca0008000000 */
[----:B------:R-:W-:-:S05]  /*1510*/  SEL R6, R6, 0x1f, P0 ;  /* 0x0000001f06067807 */ /* 0x000fca0000000000 */
[----:B-----5:R0:W3:Y:S01]  /*1520*/  SHFL.DOWN PT, R8, R3, 0x1, R6 ;  /* 0x0820000003087989 */ /* 0x0200e200000e0006 */
[C---:B--2---:R-:W-:Y:S01]  /*1530*/  VIADD R7, R13.reuse, 0x2 ;  /* 0x000000020d077836 */ /* 0x044fe20000000000 */
[CC--:B------:R-:W-:Y:S01]  /*1540*/  ISETP.GE.AND P0, PT, R13.reuse, R6.reuse, PT ;  /* 0x000000060d00720c */ /* 0x0c0fe20003f06270 */
[C---:B------:R-:W-:Y:S01]  /*1550*/  VIADD R11, R13.reuse, 0x8 ;  /* 0x000000080d0b7836 */ /* 0x040fe20000000000 */
[C---:B------:R-:W-:Y:S01]  /*1560*/  ISETP.NE.AND P1, PT, R13.reuse, RZ, PT ;  /* 0x000000ff0d00720c */ /* 0x040fe20003f25270 */
[----:B------:R-:W-:Y:S01]  /*1570*/  VIADD R9, R13, 0x4 ;  /* 0x000000040d097836 */ /* 0x000fe20000000000 */
[-C--:B------:R-:W-:Y:S02]  /*1580*/  ISETP.GT.AND P5, PT, R7, R6.reuse, PT ;  /* 0x000000060700720c */ /* 0x080fe40003fa4270 */
[----:B------:R-:W-:Y:S02]  /*1590*/  LOP3.LUT R7, R4, 0xff, RZ, 0xc0, !PT ;  /* 0x000000ff04077812 */ /* 0x000fe400078ec0ff */
[----:B------:R-:W-:-:S02]  /*15a0*/  ISETP.GT.AND P2, PT, R11, R6, PT ;  /* 0x000000060b00720c */ /* 0x000fc40003f44270 */
[----:B------:R0:W2:Y:S01]  /*15b0*/  SHFL.DOWN PT, R11, R2, 0x1, R6 ;  /* 0x08200000020b7989 */ /* 0x0000a200000e0006 */
[----:B------:R-:W-:Y:S01]  /*15c0*/  ISETP.GT.AND P3, PT, R9, R6, PT ;  /* 0x000000060900720c */ /* 0x000fe20003f64270 */
[----:B------:R-:W-:Y:S02]  /*15d0*/  VIADD R9, R13, 0x10 ;  /* 0x000000100d097836 */ /* 0x000fe40000000000 */
[----:B------:R0:W4:Y:S01]  /*15e0*/  SHFL.DOWN PT, R7, R7, 0x1, R6 ;  /* 0x0820000007077989 */ /* 0x00012200000e0006 */
[----:B---3--:R-:W-:Y:S09]  /*15f0*/  @P0 BRA `(.L_x_26) ;  /* 0x0000000000380947 */ /* 0x008ff20003800000 */
[----:B----4-:R-:W-:Y:S01]  /*1600*/  LOP3.LUT P0, RZ, R7, 0xff, RZ, 0xc0, !PT ;  /* 0x000000ff07ff7812 */ /* 0x010fe2000780c0ff */
[----:B------:R-:W-:Y:S01]  /*1610*/  IMAD.MOV.U32 R12, RZ, RZ, 0x1 ;  /* 0x00000001ff0c7424 */ /* 0x000fe200078e00ff */
[----:B------:R-:W-:-:S04]  /*1620*/  LOP3.LUT P4, R10, R4, 0xff, RZ, 0xc0, !PT ;  /* 0x000000ff040a7812 */ /* 0x000fc8000788c0ff */
[----:B------:R-:W-:-:S13]  /*1630*/  PLOP3.LUT P0, PT, P4, P0, PT, 0x2f, 0xf2 ;  /* 0x0000000000f2781c */ /* 0x000fda0002700577 */
[----:B--2---:R-:W-:Y:S02]  /*1640*/  @!P0 ISETP.LT.U32.AND P4, PT, R11, R2, PT ;  /* 0x000000020b00820c */ /* 0x004fe40003f81070 */
[----:B------:R-:W-:Y:S02]  /*1650*/  @P0 ISETP.NE.AND P6, PT, R10, RZ, PT ;  /* 0x000000ff0a00020c */ /* 0x000fe40003fc5270 */
[----:B------:R-:W-:Y:S02]  /*1660*/  @!P0 PRMT R4, R12, 0x7610, R4 ;  /* 0x000076100c048816 */ /* 0x000fe40000000004 */
[----:B------:R-:W-:Y:S02]  /*1670*/  @!P0 ISETP.LT.AND.EX P4, PT, R8, R3, PT, P4 ;  /* 0x000000030800820c */ /* 0x000fe40003f81340 */
[----:B------:R-:W-:Y:S02]  /*1680*/  @P0 SEL R7, R7, R4, !P6 ;  /* 0x0000000407070207 */ /* 0x000fe40007000000 */
[----:B0-----:R-:W-:-:S02]  /*1690*/  @!P0 SEL R2, R11, R2, P4 ;  /* 0x000000020b028207 */ /* 0x001fc40002000000 */
[C---:B------:R-:W-:Y:S02]  /*16a0*/  @!P0 SEL R3, R8.reuse, R3, P4 ;  /* 0x0000000308038207 */ /* 0x040fe40002000000 */
[----:B------:R-:W-:Y:S02]  /*16b0*/  @P0 PRMT R4, R7, 0x7610, R4 ;  /* 0x0000761007040816 */ /* 0x000fe40000000004 */
[----:B------:R-:W-:Y:S02]  /*16c0*/  @P0 SEL R2, R11, R2, !P6 ;  /* 0x000000020b020207 */ /* 0x000fe40007000000 */
[----:B------:R-:W-:-:S07]  /*16d0*/  @P0 SEL R3, R8, R3, !P6 ;  /* 0x0000000308030207 */ /* 0x000fce0007000000 */
.L_x_26:
[----:B------:R-:W-:Y:S05]  /*16e0*/  BSYNC.RECONVERGENT B1 ;  /* 0x0000000000017941 */ /* 0x000fea0003800200 */
.L_x_25:
[----:B----4-:R-:W-:Y:S01]  /*16f0*/  LOP3.LUT R7, R4, 0xff, RZ, 0xc0, !PT ;  /* 0x000000ff04077812 */ /* 0x010fe200078ec0ff */
[----:B------:R3:W4:Y:S01]  /*1700*/  SHFL.DOWN PT, R8, R3, 0x2, R6 ;  /* 0x0840000003087989 */ /* 0x00072200000e0006 */
[----:B------:R-:W-:Y:S01]  /*1710*/  ISETP.GT.AND P4, PT, R9, R6, PT ;  /* 0x000000060900720c */ /* 0x000fe20003f84270 */
[----:B------:R-:W-:Y:S02]  /*1720*/  BSSY.RECONVERGENT B1, `(.L_x_27) ;  /* 0x0000012000017945 */ /* 0x000fe40003800200 */
[----:B------:R3:W0:Y:S04]  /*1730*/  SHFL.DOWN PT, R9, R2, 0x2, R6 ;  /* 0x0840000002097989 */ /* 0x00062800000e0006 */
[----:B------:R3:W0:Y:S01]  /*1740*/  SHFL.DOWN PT, R7, R7, 0x2, R6 ;  /* 0x0840000007077989 */ /* 0x00062200000e0006 */
[----:B------:R-:W-:Y:S05]  /*1750*/  @P5 BRA `(.L_x_28) ;  /* 0x0000000000385947 */ /* 0x000fea0003800000 */
[----:B0-----:R-:W-:Y:S01]  /*1760*/  LOP3.LUT P0, RZ, R7, 0xff, RZ, 0xc0, !PT ;  /* 0x000000ff07ff7812 */ /* 0x001fe2000780c0ff */
[----:B--2---:R-:W-:Y:S01]  /*1770*/  IMAD.MOV.U32 R11, RZ, RZ, 0x1 ;  /* 0x00000001ff0b7424 */ /* 0x004fe200078e00ff */
[----:B------:R-:W-:-:S04]  /*1780*/  LOP3.LUT P5, R10, R4, 0xff, RZ, 0xc0, !PT ;  /* 0x000000ff040a7812 */ /* 0x000fc800078ac0ff */
[----:B------:R-:W-:-:S13]  /*1790*/  PLOP3.LUT P0, PT, P5, P0, PT, 0x2f, 0xf2 ;  /* 0x0000000000f2781c */ /* 0x000fda0002f00577 */
[----:B------:R-:W-:Y:S02]  /*17a0*/  @!P0 ISETP.LT.U32.AND P5, PT, R9, R2, PT ;  /* 0x000000020900820c */ /* 0x000fe40003fa1070 */
[----:B------:R-:W-:Y:S02]  /*17b0*/  @P0 ISETP.NE.AND P6, PT, R10, RZ, PT ;  /* 0x000000ff0a00020c */ /* 0x000fe40003fc5270 */
[----:B------:R-:W-:Y:S02]  /*17c0*/  @!P0 PRMT R4, R11, 0x7610, R4 ;  /* 0x000076100b048816 */ /* 0x000fe40000000004 */
[----:B----4-:R-:W-:Y:S02]  /*17d0*/  @!P0 ISETP.LT.AND.EX P5, PT, R8, R3, PT, P5 ;  /* 0x000000030800820c */ /* 0x010fe40003fa1350 */
[----:B------:R-:W-:Y:S02]  /*17e0*/  @P0 SEL R7, R7, R4, !P6 ;  /* 0x0000000407070207 */ /* 0x000fe40007000000 */
[----:B---3--:R-:W-:-:S02]  /*17f0*/  @!P0 SEL R2, R9, R2, P5 ;  /* 0x0000000209028207 */ /* 0x008fc40002800000 */
[C---:B------:R-:W-:Y:S02]  /*1800*/  @!P0 SEL R3, R8.reuse, R3, P5 ;  /* 0x0000000308038207 */ /* 0x040fe40002800000 */
[----:B------:R-:W-:Y:S02]  /*1810*/  @P0 PRMT R4, R7, 0x7610, R4 ;  /* 0x0000761007040816 */ /* 0x000fe40000000004 */
[----:B------:R-:W-:Y:S02]  /*1820*/  @P0 SEL R2, R9, R2, !P6 ;  /* 0x0000000209020207 */ /* 0x000fe40007000000 */
[----:B------:R-:W-:-:S07]  /*1830*/  @P0 SEL R3, R8, R3, !P6 ;  /* 0x0000000308030207 */ /* 0x000fce0007000000 */
.L_x_28:
[----:B------:R-:W-:Y:S05]  /*1840*/  BSYNC.RECONVERGENT B1 ;  /* 0x0000000000017941 */ /* 0x000fea0003800200 */
.L_x_27:
[----:B0-----:R-:W-:Y:S01]  /*1850*/  LOP3.LUT R7, R4, 0xff, RZ, 0xc0, !PT ;  /* 0x000000ff04077812 */ /* 0x001fe200078ec0ff */
[----:B------:R0:W0:Y:S01]  /*1860*/  SHFL.DOWN PT, R9, R2, 0x4, R6 ;  /* 0x0880000002097989 */ /* 0x00002200000e0006 */
[----:B------:R-:W-:Y:S03]  /*1870*/  BSSY.RECONVERGENT B1, `(.L_x_29) ;  /* 0x0000012000017945 */ /* 0x000fe60003800200 */
[----:B----4-:R4:W0:Y:S04]  /*1880*/  SHFL.DOWN PT, R8, R3, 0x4, R6 ;  /* 0x0880000003087989 */ /* 0x01082800000e0006 */
        /* <DEDUP_REMOVED lines=9> */
[----:B------:R-:W-:Y:S02]  /*1920*/  @!P0 ISETP.LT.AND.EX P3, PT, R8, R3, PT, P3 ;  /* 0x000000030800820c */ /* 0x000fe40003f61330 */
[----:B------:R-:W-:Y:S02]  /*1930*/  @P0 SEL R7, R7, R4, !P5 ;  /* 0x0000000407070207 */ /* 0x000fe40006800000 */
[----:B---3--:R-:W-:-:S02]  /*1940*/  @!P0 SEL R2, R9, R2, P3 ;  /* 0x0000000209028207 */ /* 0x008fc40001800000 */
[C---:B----4-:R-:W-:Y:S02]  /*1950*/  @!P0 SEL R3, R8.reuse, R3, P3 ;  /* 0x0000000308038207 */ /* 0x050fe40001800000 */
[----:B------:R-:W-:Y:S02]  /*1960*/  @P0 PRMT R4, R7, 0x7610, R4 ;  /* 0x0000761007040816 */ /* 0x000fe40000000004 */
[----:B------:R-:W-:Y:S02]  /*1970*/  @P0 SEL R2, R9, R2, !P5 ;  /* 0x0000000209020207 */ /* 0x000fe40006800000 */
[----:B------:R-:W-:-:S07]  /*1980*/  @P0 SEL R3, R8, R3, !P5 ;  /* 0x0000000308030207 */ /* 0x000fce0006800000 */
.L_x_30:
[----:B------:R-:W-:Y:S05]  /*1990*/  BSYNC.RECONVERGENT B1 ;  /* 0x0000000000017941 */ /* 0x000fea0003800200 */
.L_x_29:
[----:B0-----:R-:W-:Y:S01]  /*19a0*/  LOP3.LUT R7, R4, 0xff, RZ, 0xc0, !PT ;  /* 0x000000ff04077812 */ /* 0x001fe200078ec0ff */
[----:B------:R0:W0:Y:S01]  /*19b0*/  SHFL.DOWN PT, R9, R2, 0x8, R6 ;  /* 0x0900000002097989 */ /* 0x00002200000e0006 */
[----:B------:R-:W-:Y:S03]  /*19c0*/  BSSY.RECONVERGENT B1, `(.L_x_31) ;  /* 0x0000012000017945 */ /* 0x000fe60003800200 */
        /* <DEDUP_REMOVED lines=17> */
.L_x_32:
[----:B------:R-:W-:Y:S05]  /*1ae0*/  BSYNC.RECONVERGENT B1 ;  /* 0x0000000000017941 */ /* 0x000fea0003800200 */
.L_x_31:
[----:B0-----:R-:W-:Y:S01]  /*1af0*/  LOP3.LUT R7, R4, 0xff, RZ, 0xc0, !PT ;  /* 0x000000ff04077812 */ /* 0x001fe200078ec0ff */
[----:B------:R0:W0:Y:S01]  /*1b00*/  SHFL.DOWN PT, R9, R2, 0x10, R6 ;  /* 0x0a00000002097989 */ /* 0x00002200000e0006 */
[----:B------:R-:W-:Y:S03]  /*1b10*/  BSSY.RECONVERGENT B1, `(.L_x_33) ;  /* 0x0000012000017945 */ /* 0x000fe60003800200 */
[----:B------:R0:W0:Y:S04]  /*1b20*/  SHFL.DOWN PT, R8, R3, 0x10, R6 ;  /* 0x0a00000003087989 */ /* 0x00002800000e0006 */
[----:B------:R0:W0:Y:S01]  /*1b30*/  SHFL.DOWN PT, R7, R7, 0x10, R6 ;  /* 0x0a00000007077989 */ /* 0x00002200000e0006 */
[----:B------:R-:W-:Y:S05]  /*1b40*/  @P4 BRA `(.L_x_34) ;  /* 0x0000000000384947 */ /* 0x000fea0003800000 */
[----:B0-----:R-:W-:Y:S01]  /*1b50*/  LOP3.LUT P0, RZ, R7, 0xff, RZ, 0xc0, !PT ;  /* 0x000000ff07ff7812 */ /* 0x001fe2000780c0ff */
[----:B------:R-:W-:Y:S01]  /*1b60*/  IMAD.MOV.U32 R10, RZ, RZ, 0x1 ;  /* 0x00000001ff0a7424 */ /* 0x000fe200078e00ff */
[----:B---34-:R-:W-:-:S04]  /*1b70*/  LOP3.LUT P2, R6, R4, 0xff, RZ, 0xc0, !PT ;  /* 0x000000ff04067812 */ /* 0x018fc8000784c0ff */
        /* <DEDUP_REMOVED lines=11> */
.L_x_34:
[----:B------:R-:W-:Y:S05]  /*1c30*/  BSYNC.RECONVERGENT B1 ;  /* 0x0000000000017941 */ /* 0x000fea0003800200 */
.L_x_33:
[----:B------:R-:W-:Y:S04]  /*1c40*/  BSSY.RECONVERGENT B1, `(.L_x_35) ;  /* 0x000000a000017945 */ /* 0x000fe80003800200 */
[----:B------:R-:W-:Y:S05]  /*1c50*/  @P1 BRA `(.L_x_36) ;  /* 0x0000000000201947 */ /* 0x000fea0003800000 */
[----:B0-----:R-:W0:Y:S01]  /*1c60*/  S2R R8, SR_CgaCtaId ;  /* 0x0000000000087919 */ /* 0x001e220000008800 */
[----:B------:R-:W-:Y:S02]  /*1c70*/  MOV R7, 0x400 ;  /* 0x0000040000077802 */ /* 0x000fe40000000f00 */
[----:B---34-:R-:W-:-:S04]  /*1c80*/  SHF.R.U32.HI R6, RZ, 0x1, R5 ;  /* 0x00000001ff067819 */ /* 0x018fc80000011605 */
[----:B------:R-:W-:Y:S02]  /*1c90*/  LOP3.LUT R6, R6, 0x1f0, RZ, 0xc0, !PT ;  /* 0x000001f006067812 */ /* 0x000fe400078ec0ff */
[----:B0-----:R-:W-:-:S05]  /*1ca0*/  LEA R7, R8, R7, 0x18 ;  /* 0x0000000708077211 */ /* 0x001fca00078ec0ff */
[----:B------:R-:W-:-:S05]  /*1cb0*/  IMAD.IADD R7, R6, 0x1, R7 ;  /* 0x0000000106077824 */ /* 0x000fca00078e0207 */
[----:B------:R0:W-:Y:S04]  /*1cc0*/  STS.64 [R7+0x10], R2 ;  /* 0x0000100207007388 */ /* 0x0001e80000000a00 */
[----:B------:R0:W-:Y:S02]  /*1cd0*/  STS.U8 [R7+0x8], R4 ;  /* 0x0000080407007388 */ /* 0x0001e40000000000 */
.L_x_36:
[----:B------:R-:W-:Y:S05]  /*1ce0*/  BSYNC.RECONVERGENT B1 ;  /* 0x0000000000017941 */ /* 0x000fea0003800200 */
.L_x_35:
[----:B------:R-:W-:Y:S01]  /*1cf0*/  BAR.SYNC.DEFER_BLOCKING 0x0 ;  /* 0x0000000000007b1d */ /* 0x000fe20000010000 */
[----:B------:R-:W-:-:S13]  /*1d00*/  ISETP.NE.AND P1, PT, R5, RZ, PT ;  /* 0x000000ff0500720c */ /* 0x000fda0003f25270 */
[----:B------:R-:W-:Y:S05]  /*1d10*/  @P1 BRA `(.L_x_24) ;  /* 0x0000002000541947 */ /* 0x000fea0003800000 */
[----:B------:R-:W-:Y:S02]  /*1d20*/  UISETP.GE.AND UP0, UPT, UR4, 0x21, UPT ;  /* 0x000000210400788c */ /* 0x000fe4000bf06270 */
[----:B------:R-:W-:Y:S02]  /*1d30*/  UISETP.GE.AND UP1, UPT, UR4, 0x41, UPT ;  /* 0x000000410400788c */ /* 0x000fe4000bf26270 */
[----:B------:R-:W-:Y:S02]  /*1d40*/  UISETP.GE.AND UP2, UPT, UR4, 0x61, UPT ;  /* 0x000000610400788c */ /* 0x000fe4000bf46270 */
[----:B------:R-:W-:Y:S02]  /*1d50*/  UISETP.GE.AND UP3, UPT, UR4, 0x81, UPT ;  /* 0x000000810400788c */ /* 0x000fe4000bf66270 */
[----:B------:R-:W-:Y:S02]  /*1d60*/  UISETP.GE.AND UP4, UPT, UR4, 0xa1, UPT ;  /* 0x000000a10400788c */ /* 0x000fe4000bf86270 */
[----:B------:R-:W-:-:S02]  /*1d70*/  UISETP.GE.AND UP5, UPT, UR4, 0xc1, UPT ;  /* 0x000000c10400788c */ /* 0x000fc4000bfa6270 */
[----:B------:R-:W-:Y:S01]  /*1d80*/  UISETP.GE.AND UP6, UPT, UR4, 0xe1, UPT ;  /* 0x000000e10400788c */ /* 0x000fe2000bfc6270 */
[----:B------:R-:W-:Y:S10]  /*1d90*/  BRA.U !UP0, `(.L_x_37) ;  /* 0x00000001083c7547 */ /* 0x000ff4000b800000 */
[----:B------:R-:W5:Y:S01]  /*1da0*/  S2UR UR6, SR_CgaCtaId ;  /* 0x00000000000679c3 */ /* 0x000f620000008800 */
[----:B------:R-:W-:Y:S01]  /*1db0*/  UMOV UR5, 0x400 ;  /* 0x0000040000057882 */ /* 0x000fe20000000000 */
[----:B------:R-:W-:Y:S01]  /*1dc0*/  LOP3.LUT P3, RZ, R4, 0xff, RZ, 0xc0, !PT ;  /* 0x000000ff04ff7812 */ /* 0x000fe2000786c0ff */
[----:B-----5:R-:W-:-:S09]  /*1dd0*/  ULEA UR5, UR6, UR5, 0x18 ;  /* 0x0000000506057291 */ /* 0x020fd2000f8ec0ff */
[----:B------:R-:W5:Y:S04]  /*1de0*/  LDS.U8 R5, [UR5+0x18] ;  /* 0x00001805ff057984 */ /* 0x000f680008000000 */
[----:B0--34-:R-:W0:Y:S01]  /*1df0*/  LDS.64 R6, [UR5+0x20] ;  /* 0x00002005ff067984 */ /* 0x019e220008000a00 */
[----:B-----5:R-:W-:Y:S02]  /*1e00*/  ISETP.NE.AND P2, PT, R5, RZ, PT ;  /* 0x000000ff0500720c */ /* 0x020fe40003f45270 */
[----:B0-----:R-:W-:Y:S02]  /*1e10*/  ISETP.LT.U32.AND P0, PT, R6, R2, PT ;  /* 0x000000020600720c */ /* 0x001fe40003f01070 */
[----:B------:R-:W-:Y:S02]  /*1e20*/  @P3 SEL R5, R4, 0x1, !P2 ;  /* 0x0000000104053807 */ /* 0x000fe40005000000 */
[----:B------:R-:W-:-:S02]  /*1e30*/  ISETP.LT.AND.EX P0, PT, R7, R3, PT, P0 ;  /* 0x000000030700720c */ /* 0x000fc40003f01300 */
[----:B------:R-:W-:-:S05]  /*1e40*/  PRMT R4, R5, 0x7610, R4 ;  /* 0x0000761005047816 */ /* 0x000fca0000000004 */
[C---:B------:R-:W-:Y:S02]  /*1e50*/  @P2 SEL R2, R6.reuse, R2, P0 ;  /* 0x0000000206022207 */ /* 0x040fe40000000000 */
[C---:B------:R-:W-:Y:S02]  /*1e60*/  @P2 SEL R3, R7.reuse, R3, P0 ;  /* 0x0000000307032207 */ /* 0x040fe40000000000 */
[----:B------:R-:W-:Y:S02]  /*1e70*/  SEL R2, R6, R2, !P3 ;  /* 0x0000000206027207 */ /* 0x000fe40005800000 */
[----:B------:R-:W-:-:S07]  /*1e80*/  SEL R3, R7, R3, !P3 ;  /* 0x0000000307037207 */ /* 0x000fce0005800000 */
.L_x_37:
[----:B------:R-:W-:Y:S05]  /*1e90*/  BRA.U !UP1, `(.L_x_38) ;  /* 0x00000001093c7547 */ /* 0x000fea000b800000 */
        /* <DEDUP_REMOVED lines=15> */
.L_x_38:
        /* <DEDUP_REMOVED lines=16> */
.L_x_39:
        /* <DEDUP_REMOVED lines=16> */
.L_x_40:
        /* <DEDUP_REMOVED lines=16> */
.L_x_41:
        /* <DEDUP_REMOVED lines=16> */
.L_x_42:
        /* <DEDUP_REMOVED lines=15> */
[----:B------:R-:W-:Y:S01]  /*2480*/  SEL R3, R7, R3, !P3 ;  /* 0x0000000307037207 */ /* 0x000fe20005800000 */
[----:B------:R-:W-:Y:S06]  /*2490*/  BRA `(.L_x_24) ;  /* 0x0000001800747947 */ /* 0x000fec0003800000 */
.L_x_2:
[----:B------:R-:W0:Y:S01]  /*24a0*/  S2R R5, SR_TID.X ;  /* 0x0000000000057919 */ /* 0x000e220000002100 */
[----:B------:R-:W0:Y:S02]  /*24b0*/  LDC.64 R6, c[0x0][0x380] ;  /* 0x0000e000ff067b82 */ /* 0x000e240000000a00 */
[----:B0-----:R-:W-:-:S05]  /*24c0*/  IMAD.WIDE.U32 R6, R5, 0x10, R6 ;  /* 0x0000001005067825 */ /* 0x001fca00078e0006 */
[----:B------:R-:W2:Y:S04]  /*24d0*/  LDG.E.U16.CONSTANT R16, desc[UR8][R6.64] ;  /* 0x0000000806107981 */ /* 0x000ea8000c1e9500 */
[----:B------:R-:W3:Y:S04]  /*24e0*/  LDG.E.64.CONSTANT R12, desc[UR8][R6.64+0x8] ;  /* 0x00000808060c7981 */ /* 0x000ee8000c1e9b00 */
[----:B------:R-:W3:Y:S04]  /*24f0*/  LDG.E.64.CONSTANT R10, desc[UR8][R6.64+0x1008] ;  /* 0x00100808060a7981 */ /* 0x000ee8000c1e9b00 */
[----:B------:R-:W4:Y:S04]  /*2500*/  LDG.E.U16.CONSTANT R4, desc[UR8][R6.64+0x1000] ;  /* 0x0010000806047981 */ /* 0x000f28000c1e9500 */
[----:B------:R-:W5:Y:S04]  /*2510*/  LDG.E.U16.CONSTANT R14, desc[UR8][R6.64+0x2000] ;  /* 0x00200008060e7981 */ /* 0x000f68000c1e9500 */
[----:B------:R-:W5:Y:S04]  /*2520*/  LDG.E.64.CONSTANT R8, desc[UR8][R6.64+0x2008] ;  /* 0x0020080806087981 */ /* 0x000f68000c1e9b00 */
[----:B------:R-:W5:Y:S04]  /*2530*/  LDG.E.U16.CONSTANT R15, desc[UR8][R6.64+0x3000] ;  /* 0x00300008060f7981 */ /* 0x000f68000c1e9500 */
[----:B------:R-:W5:Y:S01]  /*2540*/  LDG.E.64.CONSTANT R2, desc[UR8][R6.64+0x3008] ;  /* 0x0030080806027981 */ /* 0x000f62000c1e9b00 */
[----:B------:R-:W-:Y:S01]  /*2550*/  UISETP.GE.U32.AND UP0, UPT, UR4, 0x800, UPT ;  /* 0x000008000400788c */ /* 0x000fe2000bf06070 */
[----:B--2---:R-:W-:-:S02]  /*2560*/  LOP3.LUT P1, RZ, R16, 0xff, RZ, 0xc0, !PT ;  /* 0x000000ff10ff7812 */ /* 0x004fc4000782c0ff */
[----:B---3--:R-:W-:-:S04]  /*2570*/  ISETP.LT.U32.AND P0, PT, R10, R12, PT ;  /* 0x0000000c0a00720c */ /* 0x008fc80003f01070 */
[CC--:B------:R-:W-:Y:S02]  /*2580*/  ISETP.LT.AND.EX P0, PT, R11.reuse, R13.reuse, PT, P0 ;  /* 0x0000000d0b00720c */ /* 0x0c0fe40003f01300 */
[----:B----4-:R-:W-:Y:S02]  /*2590*/  LOP3.LUT P2, RZ, R4, 0xff, RZ, 0xc0, !PT ;  /* 0x000000ff04ff7812 */ /* 0x010fe4000784c0ff */
[----:B------:R-:W-:Y:S02]  /*25a0*/  SEL R17, R10, R12, P0 ;  /* 0x0000000c0a117207 */ /* 0x000fe40000000000 */
[----:B------:R-:W-:Y:S02]  /*25b0*/  SEL R19, R11, R13, P0 ;  /* 0x0000000d0b137207 */ /* 0x000fe40000000000 */
[----:B------:R-:W-:Y:S02]  /*25c0*/  @P1 SEL R4, R16, 0x1, !P2 ;  /* 0x0000000110041807 */ /* 0x000fe40005000000 */
[----:B------:R-:W-:-:S02]  /*25d0*/  SEL R17, R12, R17, !P2 ;  /* 0x000000110c117207 */ /* 0x000fc40005000000 */
[----:B------:R-:W-:Y:S02]  /*25e0*/  SEL R19, R13, R19, !P2 ;  /* 0x000000130d137207 */ /* 0x000fe40005000000 */
[----:B-----5:R-:W-:Y:S02]  /*25f0*/  LOP3.LUT P3, RZ, R14, 0xff, RZ, 0xc0, !PT ;  /* 0x000000ff0eff7812 */ /* 0x020fe4000786c0ff */
[----:B------:R-:W-:Y:S02]  /*2600*/  LOP3.LUT P2, RZ, R4, 0xff, RZ, 0xc0, !PT ;  /* 0x000000ff04ff7812 */ /* 0x000fe4000784c0ff */
[----:B------:R-:W-:Y:S02]  /*2610*/  SEL R13, R10, R17, !P1 ;  /* 0x000000110a0d7207 */ /* 0x000fe40004800000 */
[----:B------:R-:W-:Y:S02]  /*2620*/  SEL R17, R11, R19, !P1 ;  /* 0x000000130b117207 */ /* 0x000fe40004800000 */
[----:B------:R-:W-:-:S02]  /*2630*/  ISETP.LT.U32.AND P0, PT, R8, R13, PT ;  /* 0x0000000d0800720c */ /* 0x000fc40003f01070 */
[----:B------:R-:W-:Y:S02]  /*2640*/  LOP3.LUT P4, RZ, R15, 0xff, RZ, 0xc0, !PT ;  /* 0x000000ff0fff7812 */ /* 0x000fe4000788c0ff */
[----:B------:R-:W-:-:S03]  /*2650*/  ISETP.LT.AND.EX P0, PT, R9, R17, PT, P0 ;  /* 0x000000110900720c */ /* 0x000fc60003f01300 */
[----:B------:R-:W-:Y:S02]  /*2660*/  @P2 SEL R14, R4, 0x1, !P3 ;  /* 0x00000001040e2807 */ /* 0x000fe40005800000 */
[C---:B------:R-:W-:Y:S02]  /*2670*/  @P3 SEL R13, R8.reuse, R13, P0 ;  /* 0x0000000d080d3207 */ /* 0x040fe40000000000 */
[C---:B------:R-:W-:Y:S02]  /*2680*/  @P3 SEL R17, R9.reuse, R17, P0 ;  /* 0x0000001109113207 */ /* 0x040fe40000000000 */
[----:B------:R-:W-:Y:S02]  /*2690*/  SEL R11, R8, R13, !P2 ;  /* 0x0000000d080b7207 */ /* 0x000fe40005000000 */
[----:B------:R-:W-:Y:S02]  /*26a0*/  LOP3.LUT P1, RZ, R14, 0xff, RZ, 0xc0, !PT ;  /* 0x000000ff0eff7812 */ /* 0x000fe4000782c0ff */
[----:B------:R-:W-:-:S02]  /*26b0*/  SEL R9, R9, R17, !P2 ;  /* 0x0000001109097207 */ /* 0x000fc40005000000 */
[----:B------:R-:W-:-:S04]  /*26c0*/  ISETP.LT.U32.AND P0, PT, R2, R11, PT ;  /* 0x0000000b0200720c */ /* 0x000fc80003f01070 */
[----:B------:R-:W-:-:S04]  /*26d0*/  ISETP.LT.AND.EX P0, PT, R3, R9, PT, P0 ;  /* 0x000000090300720c */ /* 0x000fc80003f01300 */
[C---:B------:R-:W-:Y:S02]  /*26e0*/  @P4 SEL R9, R3.reuse, R9, P0 ;  /* 0x0000000903094207 */ /* 0x040fe40000000000 */
[----:B------:R-:W-:Y:S02]  /*26f0*/  @P4 SEL R11, R2, R11, P0 ;  /* 0x0000000b020b4207 */ /* 0x000fe40000000000 */
[----:B------:R-:W-:Y:S02]  /*2700*/  @P1 SEL R15, R14, 0x1, !P4 ;  /* 0x000000010e0f1807 */ /* 0x000fe40006000000 */
[----:B------:R-:W-:Y:S01]  /*2710*/  SEL R3, R3, R9, !P1 ;  /* 0x0000000903037207 */ /* 0x000fe20004800000 */
[----:B------:R-:W-:Y:S01]  /*2720*/  IMAD.MOV.U32 R9, RZ, RZ, 0x400 ;  /* 0x00000400ff097424 */ /* 0x000fe200078e00ff */
[----:B------:R-:W-:Y:S02]  /*2730*/  SEL R2, R2, R11, !P1 ;  /* 0x0000000b02027207 */ /* 0x000fe40004800000 */
[----:B------:R-:W-:Y:S01]  /*2740*/  PRMT R4, R15, 0x7610, R4 ;  /* 0x000076100f047816 */ /* 0x000fe20000000004 */
[----:B------:R-:W-:Y:S06]  /*2750*/  BRA.U !UP0, `(.L_x_43) ;  /* 0x0000000108e47547 */ /* 0x000fec000b800000 */
[----:B------:R-:W-:Y:S01]  /*2760*/  IMAD.MOV.U32 R9, RZ, RZ, 0x400 ;  /* 0x00000400ff097424 */ /* 0x000fe200078e00ff */
[----:B------:R-:W0:Y:S01]  /*2770*/  LDCU UR5, c[0x0][0x390] ;  /* 0x00007200ff0577ac */ /* 0x000e220008000800 */
[----:B------:R-:W-:-:S12]  /*2780*/  UIADD3 UR6, UPT, UPT, UR4, -0x400, URZ ;  /* 0xfffffc0004067890 */ /* 0x000fd8000fffe0ff */
.L_x_45:
[----:B------:R-:W-:-:S05]  /*2790*/  IMAD.WIDE R20, R9, 0x10, R6 ;  /* 0x0000001009147825 */ /* 0x000fca00078e0206 */
[----:B------:R-:W2:Y:S04]  /*27a0*/  LDG.E.U16.CONSTANT R19, desc[UR8][R20.64] ;  /* 0x0000000814137981 */ /* 0x000ea8000c1e9500 */
[----:B------:R-:W3:Y:S04]  /*27b0*/  LDG.E.64.CONSTANT R10, desc[UR8][R20.64+0x8] ;  /* 0x00000808140a7981 */ /* 0x000ee8000c1e9b00 */
[----:B------:R-:W4:Y:S04]  /*27c0*/  LDG.E.U16.CONSTANT R22, desc[UR8][R20.64+0x1000] ;  /* 0x0010000814167981 */ /* 0x000f28000c1e9500 */
[----:B------:R-:W5:Y:S04]  /*27d0*/  LDG.E.64.CONSTANT R12, desc[UR8][R20.64+0x1008] ;  /* 0x00100808140c7981 */ /* 0x000f68000c1e9b00 */
[----:B------:R-:W5:Y:S04]  /*27e0*/  LDG.E.U16.CONSTANT R8, desc[UR8][R20.64+0x2000] ;  /* 0x0020000814087981 */ /* 0x000f68000c1e9500 */
[----:B------:R-:W5:Y:S04]  /*27f0*/  LDG.E.64.CONSTANT R14, desc[UR8][R20.64+0x2008] ;  /* 0x00200808140e7981 */ /* 0x000f68000c1e9b00 */
[----:B------:R-:W5:Y:S04]  /*2800*/  LDG.E.U16.CONSTANT R18, desc[UR8][R20.64+0x3000] ;  /* 0x0030000814127981 */ /* 0x000f68000c1e9500 */
[----:B------:R-:W5:Y:S01]  /*2810*/  LDG.E.64.CONSTANT R16, desc[UR8][R20.64+0x3008] ;  /* 0x0030080814107981 */ /* 0x000f62000c1e9b00 */
[----:B------:R-:W-:Y:S01]  /*2820*/  LOP3.LUT P2, RZ, R4, 0xff, RZ, 0xc0, !PT ;  /* 0x000000ff04ff7812 */ /* 0x000fe2000784c0ff */
[----:B------:R-:W-:Y:S01]  /*2830*/  IMAD.MOV.U32 R23, RZ, RZ, R3 ;  /* 0x000000ffff177224 */ /* 0x000fe200078e0003 */
[----:B0-----:R-:W-:Y:S01]  /*2840*/  UMOV UR4, UR5 ;  /* 0x0000000500047c82 */ /* 0x001fe20008000000 */
[----:B--2---:R-:W-:-:S02]  /*2850*/  LOP3.LUT P1, RZ, R19, 0xff, RZ, 0xc0, !PT ;  /* 0x000000ff13ff7812 */ /* 0x004fc4000782c0ff */
[----:B---3--:R-:W-:-:S08]  /*2860*/  ISETP.LT.U32.AND P0, PT, R10, R2, PT ;  /* 0x000000020a00720c */ /* 0x008fd00003f01070 */
        /* <DEDUP_REMOVED lines=8> */
[----:B-----5:R-:W-:Y:S02]  /*28f0*/  ISETP.LT.U32.AND P0, PT, R12, R3, PT ;  /* 0x000000030c00720c */ /* 0x020fe40003f01070 */
        /* <DEDUP_REMOVED lines=9> */
[----:B------:R-:W-:Y:S02]  /*2990*/  IADD3 R2, PT, PT, -R9, UR4, RZ ;  /* 0x0000000409027c10 */ /* 0x000fe4000fffe1ff */
[C---:B------:R-:W-:Y:S02]  /*29a0*/  ISETP.LT.AND.EX P0, PT, R15.reuse, R13, PT, P0 ;  /* 0x0000000d0f00720c */ /* 0x040fe40003f01300 */
[----:B------:R-:W-:Y:S02]  /*29b0*/  @P1 SEL R8, R22, 0x1, !P2 ;  /* 0x0000000116081807 */ /* 0x000fe40005000000 */
[----:B------:R-:W-:Y:S02]  /*29c0*/  @P2 SEL R3, R14, R3, P0 ;  /* 0x000000030e032207 */ /* 0x000fe40000000000 */
[----:B------:R-:W-:Y:S02]  /*29d0*/  @P2 SEL R13, R15, R13, P0 ;  /* 0x0000000d0f0d2207 */ /* 0x000fe40000000000 */
[----:B------:R-:W-:-:S02]  /*29e0*/  LOP3.LUT P3, RZ, R18, 0xff, RZ, 0xc0, !PT ;  /* 0x000000ff12ff7812 */ /* 0x000fc4000786c0ff */
[----:B------:R-:W-:Y:S02]  /*29f0*/  SEL R3, R14, R3, !P1 ;  /* 0x000000030e037207 */ /* 0x000fe40004800000 */
[----:B------:R-:W-:Y:S02]  /*2a00*/  LOP3.LUT P2, RZ, R8, 0xff, RZ, 0xc0, !PT ;  /* 0x000000ff08ff7812 */ /* 0x000fe4000784c0ff */
[----:B------:R-:W-:Y:S02]  /*2a10*/  SEL R15, R15, R13, !P1 ;  /* 0x0000000d0f0f7207 */ /* 0x000fe40004800000 */
[----:B------:R-:W-:Y:S02]  /*2a20*/  ISETP.GE.AND P1, PT, R2, 0x400, PT ;  /* 0x000004000200780c */ /* 0x000fe40003f26270 */
        /* <DEDUP_REMOVED lines=9> */
[----:B------:R-:W-:-:S05]  /*2ac0*/  VIADD R9, R9, 0x400 ;  /* 0x0000040009097836 */ /* 0x000fca0000000000 */
[----:B------:R-:W-:-:S13]  /*2ad0*/  ISETP.GT.AND P0, PT, R9, UR6, PT ;  /* 0x0000000609007c0c */ /* 0x000fda000bf04270 */
[----:B------:R-:W-:Y:S05]  /*2ae0*/  @!P0 BRA `(.L_x_45) ;  /* 0xfffffffc00288947 */ /* 0x000fea000383ffff */
.L_x_43:
[----:B------:R-:W-:-:S13]  /*2af0*/  ISETP.GE.AND P0, PT, R9, UR4, PT ;  /* 0x0000000409007c0c */ /* 0x000fda000bf06270 */
[----:B------:R-:W-:Y:S05]  /*2b00*/  @P0 BRA `(.L_x_44) ;  /* 0x00000004009c0947 */ /* 0x000fea0003800000 */
[----:B------:R-:W-:Y:S01]  /*2b10*/  IADD3 R19, PT, PT, -R9, UR4, RZ ;  /* 0x0000000409137c10 */ /* 0x000fe2000fffe1ff */
[----:B------:R-:W-:Y:S03]  /*2b20*/  BSSY.RECONVERGENT B1, `(.L_x_44) ;  /* 0x0000065000017945 */ /* 0x000fe60003800200 */
[----:B------:R-:W-:-:S13]  /*2b30*/  ISETP.GE.AND P0, PT, R5, R19, PT ;  /* 0x000000130500720c */ /* 0x000fda0003f06270 */
[----:B------:R-:W-:Y:S05]  /*2b40*/  @P0 BRA `(.L_x_46) ;  /* 0x0000000400880947 */ /* 0x000fea0003800000 */
[----:B------:R-:W-:Y:S01]  /*2b50*/  LOP3.LUT R6, RZ, R5, RZ, 0x33, !PT ;  /* 0x00000005ff067212 */ /* 0x000fe200078e33ff */
[----:B------:R-:W-:Y:S01]  /*2b60*/  BSSY.RECONVERGENT B2, `(.L_x_47) ;  /* 0x000001f000027945 */ /* 0x000fe20003800200 */
[----:B------:R-:W-:Y:S02]  /*2b70*/  IMAD.MOV.U32 R18, RZ, RZ, R5 ;  /* 0x000000ffff127224 */ /* 0x000fe400078e0005 */
[----:B------:R-:W-:-:S04]  /*2b80*/  IADD3 R8, PT, PT, -R9, UR4, R6 ;  /* 0x0000000409087c10 */ /* 0x000fc8000fffe106 */
[C---:B------:R-:W-:Y:S02]  /*2b90*/  LOP3.LUT R6, R8.reuse, 0x300, RZ, 0xc0, !PT ;  /* 0x0000030008067812 */ /* 0x040fe400078ec0ff */
[----:B------:R-:W-:Y:S02]  /*2ba0*/  ISETP.GE.U32.AND P2, PT, R8, 0x300, PT ;  /* 0x000003000800780c */ /* 0x000fe40003f46070 */
[----:B------:R-:W-:-:S13]  /*2bb0*/  ISETP.NE.AND P0, PT, R6, 0x300, PT ;  /* 0x000003000600780c */ /* 0x000fda0003f05270 */
[----:B------:R-:W-:Y:S05]  /*2bc0*/  @!P0 BRA `(.L_x_48) ;  /* 0x0000000000608947 */ /* 0x000fea0003800000 */
[----:B------:R-:W0:Y:S01]  /*2bd0*/  LDC.64 R6, c[0x0][0x380] ;  /* 0x0000e000ff067b82 */ /* 0x000e220000000a00 */
[----:B------:R-:W-:Y:S01]  /*2be0*/  LEA.HI R8, R8, 0x1, RZ, 0x18 ;  /* 0x0000000108087811 */ /* 0x000fe200078fc0ff */
[----:B------:R-:W-:Y:S02]  /*2bf0*/  IMAD.IADD R15, R5, 0x1, R9 ;  /* 0x00000001050f7824 */ /* 0x000fe400078e0209 */
[----:B------:R-:W-:Y:S01]  /*2c00*/  IMAD.MOV.U32 R18, RZ, RZ, R5 ;  /* 0x000000ffff127224 */ /* 0x000fe200078e0005 */
[----:B------:R-:W-:-:S05]  /*2c10*/  LOP3.LUT R8, R8, 0x3, RZ, 0xc0, !PT ;  /* 0x0000000308087812 */ /* 0x000fca00078ec0ff */
[----:B------:R-:W-:-:S07]  /*2c20*/  IMAD.MOV R8, RZ, RZ, -R8 ;  /* 0x000000ffff087224 */ /* 0x000fce00078e0a08 */
.L_x_49:
[----:B0-----:R-:W-:-:S05]  /*2c30*/  IMAD.WIDE.U32 R10, R15, 0x10, R6 ;  /* 0x000000100f0a7825 */ /* 0x001fca00078e0006 */
[----:B------:R-:W2:Y:S04]  /*2c40*/  LDG.E.U16.CONSTANT R14, desc[UR8][R10.64] ;  /* 0x000000080a0e7981 */ /* 0x000ea8000c1e9500 */
[----:B------:R-:W3:Y:S01]  /*2c50*/  LDG.E.64.CONSTANT R12, desc[UR8][R10.64+0x8] ;  /* 0x000008080a0c7981 */ /* 0x000ee2000c1e9b00 */
[----:B------:R-:W-:Y:S01]  /*2c60*/  VIADD R8, R8, 0x1 ;  /* 0x0000000108087836 */ /* 0x000fe20000000000 */
[----:B------:R-:W-:Y:S01]  /*2c70*/  LOP3.LUT P3, RZ, R4, 0xff, RZ, 0xc0, !PT ;  /* 0x000000ff04ff7812 */ /* 0x000fe2000786c0ff */
[----:B------:R-:W-:Y:S02]  /*2c80*/  VIADD R18, R18, 0x100 ;  /* 0x0000010012127836 */ /* 0x000fe40000000000 */
[----:B------:R-:W-:Y:S01]  /*2c90*/  VIADD R15, R15, 0x100 ;  /* 0x000001000f0f7836 */ /* 0x000fe20000000000 */
[----:B--2---:R-:W-:-:S02]  /*2ca0*/  LOP3.LUT P1, RZ, R14, 0xff, RZ, 0xc0, !PT ;  /* 0x000000ff0eff7812 */ /* 0x004fc4000782c0ff */
[----:B---3--:R-:W-:-:S07]  /*2cb0*/  ISETP.LT.U32.AND P0, PT, R12, R2, PT ;  /* 0x000000020c00720c */ /* 0x008fce0003f01070 */
[----:B------:R-:W-:Y:S02]  /*2cc0*/  @P3 SEL R14, R4, 0x1, !P1 ;  /* 0x00000001040e3807 */ /* 0x000fe40004800000 */
[CC--:B------:R-:W-:Y:S02]  /*2cd0*/  ISETP.LT.AND.EX P0, PT, R13.reuse, R3.reuse, PT, P0 ;  /* 0x000000030d00720c */ /* 0x0c0fe40003f01300 */
[----:B------:R-:W-:Y:S02]  /*2ce0*/  PRMT R4, R14, 0x7610, R4 ;  /* 0x000076100e047816 */ /* 0x000fe40000000004 */
[----:B------:R-:W-:Y:S02]  /*2cf0*/  @P1 SEL R2, R12, R2, P0 ;  /* 0x000000020c021207 */ /* 0x000fe40000000000 */
[----:B------:R-:W-:Y:S02]  /*2d00*/  @P1 SEL R3, R13, R3, P0 ;  /* 0x000000030d031207 */ /* 0x000fe40000000000 */
[----:B------:R-:W-:-:S02]  /*2d10*/  ISETP.NE.AND P0, PT, R8, RZ, PT ;  /* 0x000000ff0800720c */ /* 0x000fc40003f05270 */
[----:B------:R-:W-:Y:S02]  /*2d20*/  SEL R2, R12, R2, !P3 ;  /* 0x000000020c027207 */ /* 0x000fe40005800000 */
[----:B------:R-:W-:-:S09]  /*2d30*/  SEL R3, R13, R3, !P3 ;  /* 0x000000030d037207 */ /* 0x000fd20005800000 */
[----:B------:R-:W-:Y:S05]  /*2d40*/  @P0 BRA `(.L_x_49) ;  /* 0xfffffffc00b80947 */ /* 0x000fea000383ffff */
.L_x_48:
[----:B------:R-:W-:Y:S05]  /*2d50*/  BSYNC.RECONVERGENT B2 ;  /* 0x0000000000027941 */ /* 0x000fea0003800200 */
.L_x_47:
[----:B------:R-:W-:Y:S05]  /*2d60*/  @!P2 BRA `(.L_x_46) ;  /* 0x000000040000a947 */ /* 0x000fea0003800000 */
[----:B------:R-:W0:Y:S01]  /*2d70*/  LDCU.64 UR6, c[0x0][0x380] ;  /* 0x00007000ff0677ac */ /* 0x000e220008000a00 */
[----:B------:R-:W2:Y:S01]  /*2d80*/  LDC.64 R6, c[0x0][0x380] ;  /* 0x0000e000ff067b82 */ /* 0x000ea20000000a00 */
[C---:B------:R-:W-:Y:S01]  /*2d90*/  IADD3 R13, P0, PT, R18.reuse, R9, RZ ;  /* 0x00000009120d7210 */ /* 0x040fe20007f1e0ff */
[----:B------:R-:W-:-:S04]  /*2da0*/  IMAD.IADD R21, R18, 0x1, R9 ;  /* 0x0000000112157824 */ /* 0x000fc800078e0209 */
[----:B------:R-:W-:Y:S01]  /*2db0*/  IMAD.X R8, RZ, RZ, RZ, P0 ;  /* 0x000000ffff087224 */ /* 0x000fe200000e06ff */
[----:B0-----:R-:W-:-:S04]  /*2dc0*/  LEA R10, P1, R13, UR6, 0x4 ;  /* 0x000000060d0a7c11 */ /* 0x001fc8000f8220ff */
[----:B------:R-:W-:Y:S02]  /*2dd0*/  IADD3 R10, P0, PT, R10, 0x3008, RZ ;  /* 0x000030080a0a7810 */ /* 0x000fe40007f1e0ff */
[----:B------:R-:W-:-:S05]  /*2de0*/  LEA.HI.X R13, R13, UR7, R8, 0x4, P1 ;  /* 0x000000070d0d7c11 */ /* 0x000fca00088f2408 */
[----:B------:R-:W-:-:S07]  /*2df0*/  IMAD.X R13, RZ, RZ, R13, P0 ;  /* 0x000000ffff0d7224 */ /* 0x000fce00000e060d */
.L_x_50:
[----:B--2---:R-:W-:-:S05]  /*2e00*/  IMAD.WIDE.U32 R8, R21, 0x10, R6 ;  /* 0x0000001015087825 */ /* 0x004fca00078e0006 */
[----:B------:R-:W2:Y:S04]  /*2e10*/  LDG.E.U16.CONSTANT R23, desc[UR8][R8.64] ;  /* 0x0000000808177981 */ /* 0x000ea8000c1e9500 */
[----:B------:R0:W3:Y:S02]  /*2e20*/  LDG.E.64.CONSTANT R14, desc[UR8][R8.64+0x8] ;  /* 0x00000808080e7981 */ /* 0x0000e4000c1e9b00 */
[----:B0-----:R-:W-:Y:S02]  /*2e30*/  IMAD.MOV.U32 R8, RZ, RZ, R10 ;  /* 0x000000ffff087224 */ /* 0x001fe400078e000a */
[----:B------:R-:W-:-:S05]  /*2e40*/  IMAD.MOV.U32 R9, RZ, RZ, R13 ;  /* 0x000000ffff097224 */ /* 0x000fca00078e000d */
[----:B------:R-:W4:Y:S04]  /*2e50*/  LDG.E.U16.CONSTANT R24, desc[UR8][R8.64+-0x2008] ;  /* 0xffdff80808187981 */ /* 0x000f28000c1e9500 */
[----:B------:R-:W5:Y:S04]  /*2e60*/  LDG.E.64.CONSTANT R12, desc[UR8][R8.64+-0x2000] ;  /* 0xffe00008080c7981 */ /* 0x000f68000c1e9b00 */
[----:B------:R-:W5:Y:S04]  /*2e70*/  LDG.E.U16.CONSTANT R20, desc[UR8][R8.64+-0x1008] ;  /* 0xffeff80808147981 */ /* 0x000f68000c1e9500 */
[----:B------:R-:W5:Y:S04]  /*2e80*/  LDG.E.64.CONSTANT R10, desc[UR8][R8.64+-0x1000] ;  /* 0xfff00008080a7981 */ /* 0x000f68000c1e9b00 */
[----:B------:R-:W5:Y:S04]  /*2e90*/  LDG.E.U16.CONSTANT R22, desc[UR8][R8.64+-0x8] ;  /* 0xfffff80808167981 */ /* 0x000f68000c1e9500 */
[----:B------:R-:W5:Y:S01]  /*2ea0*/  LDG.E.64.CONSTANT R16, desc[UR8][R8.64] ;  /* 0x0000000808107981 */ /* 0x000f62000c1e9b00 */
[----:B------:R-:W-:Y:S01]  /*2eb0*/  LOP3.LUT P2, RZ, R4, 0xff, RZ, 0xc0, !PT ;  /* 0x000000ff04ff7812 */ /* 0x000fe2000784c0ff */
[----:B------:R-:W-:-:S02]  /*2ec0*/  IMAD.MOV.U32 R25, RZ, RZ, R3 ;  /* 0x000000ffff197224 */ /* 0x000fc400078e0003 */
[----:B------:R-:W-:Y:S02]  /*2ed0*/  VIADD R18, R18, 0x400 ;  /* 0x0000040012127836 */ /* 0x000fe40000000000 */
[----:B------:R-:W-:Y:S01]  /*2ee0*/  VIADD R21, R21, 0x400 ;  /* 0x0000040015157836 */ /* 0x000fe20000000000 */
[----:B--2---:R-:W-:Y:S02]  /*2ef0*/  LOP3.LUT P1, RZ, R23, 0xff, RZ, 0xc0, !PT ;  /* 0x000000ff17ff7812 */ /* 0x004fe4000782c0ff */
[----:B---3--:R-:W-:-:S05]  /*2f00*/  ISETP.LT.U32.AND P0, PT, R14, R2, PT ;  /* 0x000000020e00720c */ /* 0x008fca0003f01070 */
[----:B------:R-:W-:Y:S02]  /*2f10*/  @P2 SEL R23, R4, 0x1, !P1 ;  /* 0x0000000104172807 */ /* 0x000fe40004800000 */
[-C--:B------:R-:W-:Y:S02]  /*2f20*/  ISETP.LT.AND.EX P0, PT, R15, R25.reuse, PT, P0 ;  /* 0x000000190f00720c */ /* 0x080fe40003f01300 */
[----:B------:R-:W-:Y:S02]  /*2f30*/  LOP3.LUT P3, RZ, R23, 0xff, RZ, 0xc0, !PT ;  /* 0x000000ff17ff7812 */ /* 0x000fe4000786c0ff */
[C---:B------:R-:W-:Y:S02]  /*2f40*/  @P1 SEL R2, R14.reuse, R2, P0 ;  /* 0x000000020e021207 */ /* 0x040fe40000000000 */
[----:B------:R-:W-:Y:S02]  /*2f50*/  @P1 SEL R25, R15, R25, P0 ;  /* 0x000000190f191207 */ /* 0x000fe40000000000 */
[----:B------:R-:W-:-:S02]  /*2f60*/  SEL R3, R14, R2, !P2 ;  /* 0x000000020e037207 */ /* 0x000fc40005000000 */
[----:B------:R-:W-:Y:S02]  /*2f70*/  SEL R15, R15, R25, !P2 ;  /* 0x000000190f0f7207 */ /* 0x000fe40005000000 */
[----:B----4-:R-:W-:Y:S02]  /*2f80*/  LOP3.LUT P4, RZ, R24, 0xff, RZ, 0xc0, !PT ;  /* 0x000000ff18ff7812 */ /* 0x010fe4000788c0ff */
[----:B-----5:R-:W-:Y:S02]  /*2f90*/  ISETP.LT.U32.AND P0, PT, R12, R3, PT ;  /* 0x000000030c00720c */ /* 0x020fe40003f01070 */
[----:B------:R-:W-:Y:S02]  /*2fa0*/  @P3 SEL R24, R23, 0x1, !P4 ;  /* 0x0000000117183807 */ /* 0x000fe40006000000 */
[----:B------:R-:W-:Y:S02]  /*2fb0*/  ISETP.LT.AND.EX P0, PT, R13, R15, PT, P0 ;  /* 0x0000000f0d00720c */ /* 0x000fe40003f01300 */
[----:B------:R-:W-:-:S02]  /*2fc0*/  LOP3.LUT P2, RZ, R20, 0xff, RZ, 0xc0, !PT ;  /* 0x000000ff14ff7812 */ /* 0x000fc4000784c0ff */
[----:B------:R-:W-:-:S03]  /*2fd0*/  LOP3.LUT P1, RZ, R24, 0xff, RZ, 0xc0, !PT ;  /* 0x000000ff18ff7812 */ /* 0x000fc6000782c0ff */
[C---:B------:R-:W-:Y:S02]  /*2fe0*/  @P4 SEL R3, R12.reuse, R3, P0 ;  /* 0x000000030c034207 */ /* 0x040fe40000000000 */
[C---:B------:R-:W-:Y:S02]  /*2ff0*/  @P4 SEL R15, R13.reuse, R15, P0 ;  /* 0x0000000f0d0f4207 */ /* 0x040fe40000000000 */
[----:B------:R-:W-:Y:S02]  /*3000*/  SEL R3, R12, R3, !P3 ;  /* 0x000000030c037207 */ /* 0x000fe40005800000 */
[----:B------:R-:W-:Y:S02]  /*3010*/  SEL R13, R13, R15, !P3 ;  /* 0x0000000f0d0d7207 */ /* 0x000fe40005800000 */
[----:B------:R-:W-:Y:S02]  /*3020*/  ISETP.LT.U32.AND P0, PT, R10, R3, PT ;  /* 0x000000030a00720c */ /* 0x000fe40003f01070 */
[----:B------:R-:W-:-:S02]  /*3030*/  LOP3.LUT P3, RZ, R22, 0xff, RZ, 0xc0, !PT ;  /* 0x000000ff16ff7812 */ /* 0x000fc4000786c0ff */
[C---:B------:R-:W-:Y:S02]  /*3040*/  ISETP.LT.AND.EX P0, PT, R11.reuse, R13, PT, P0 ;  /* 0x0000000d0b00720c */ /* 0x040fe40003f01300 */
[----:B------:R-:W-:Y:S02]  /*3050*/  @P1 SEL R20, R24, 0x1, !P2 ;  /* 0x0000000118141807 */ /* 0x000fe40005000000 */
[C---:B------:R-:W-:Y:S02]  /*3060*/  @P2 SEL R3, R10.reuse, R3, P0 ;  /* 0x000000030a032207 */ /* 0x040fe40000000000 */
[----:B------:R-:W-:Y:S02]  /*3070*/  @P2 SEL R13, R11, R13, P0 ;  /* 0x0000000d0b0d2207 */ /* 0x000fe40000000000 */
[----:B------:R-:W-:Y:S02]  /*3080*/  SEL R3, R10, R3, !P1 ;  /* 0x000000030a037207 */ /* 0x000fe40004800000 */
[----:B------:R-:W-:-:S02]  /*3090*/  LOP3.LUT P2, RZ, R20, 0xff, RZ, 0xc0, !PT ;  /* 0x000000ff14ff7812 */ /* 0x000fc4000784c0ff */
[----:B------:R-:W-:Y:S02]  /*30a0*/  SEL R11, R11, R13, !P1 ;  /* 0x0000000d0b0b7207 */ /* 0x000fe40004800000 */
[----:B------:R-:W-:Y:S02]  /*30b0*/  ISETP.GE.AND P1, PT, R18, R19, PT ;  /* 0x000000131200720c */ /* 0x000fe40003f26270 */
[----:B------:R-:W-:Y:S02]  /*30c0*/  ISETP.LT.U32.AND P0, PT, R16, R3, PT ;  /* 0x000000031000720c */ /* 0x000fe40003f01070 */
[----:B------:R-:W-:Y:S02]  /*30d0*/  IADD3 R10, P4, PT, R8, 0x4000, RZ ;  /* 0x00004000080a7810 */ /* 0x000fe40007f9e0ff */
[----:B------:R-:W-:-:S03]  /*30e0*/  ISETP.LT.AND.EX P0, PT, R17, R11, PT, P0 ;  /* 0x0000000b1100720c */ /* 0x000fc60003f01300 */
[----:B------:R-:W-:Y:S01]  /*30f0*/  @P2 SEL R22, R20, 0x1, !P3 ;  /* 0x0000000114162807 */ /* 0x000fe20005800000 */
[----:B------:R-:W-:Y:S01]  /*3100*/  IMAD.X R13, RZ, RZ, R9, P4 ;  /* 0x000000ffff0d7224 */ /* 0x000fe200020e0609 */
[C---:B------:R-:W-:Y:S02]  /*3110*/  @P3 SEL R3, R16.reuse, R3, P0 ;  /* 0x0000000310033207 */ /* 0x040fe40000000000 */
[C---:B------:R-:W-:Y:S02]  /*3120*/  @P3 SEL R11, R17.reuse, R11, P0 ;  /* 0x0000000b110b3207 */ /* 0x040fe40000000000 */
[----:B------:R-:W-:Y:S02]  /*3130*/  SEL R2, R16, R3, !P2 ;  /* 0x0000000310027207 */ /* 0x000fe40005000000 */
[----:B------:R-:W-:Y:S02]  /*3140*/  SEL R3, R17, R11, !P2 ;  /* 0x0000000b11037207 */ /* 0x000fe40005000000 */
[----:B------:R-:W-:Y:S01]  /*3150*/  PRMT R4, R22, 0x7610, R4 ;  /* 0x0000761016047816 */ /* 0x000fe20000000004 */
[----:B------:R-:W-:Y:S06]  /*3160*/  @!P1 BRA `(.L_x_50) ;  /* 0xfffffffc00249947 */ /* 0x000fec000383ffff */
.L_x_46:
[----:B------:R-:W-:Y:S05]  /*3170*/  BSYNC.RECONVERGENT B1 ;  /* 0x0000000000017941 */ /* 0x000fea0003800200 */
.L_x_44:
[----:B------:R-:W0:Y:S01]  /*3180*/  S2R R10, SR_LANEID ;  /* 0x00000000000a7919 */ /* 0x000e220000000000 */
[----:B------:R-:W-:Y:S01]  /*3190*/  LOP3.LUT R7, R4, 0xff, RZ, 0xc0, !PT ;  /* 0x000000ff04077812 */ /* 0x000fe200078ec0ff */
[----:B------:R-:W-:Y:S01]  /*31a0*/  BSSY.RECONVERGENT B1, `(.L_x_51) ;  /* 0x0000016000017945 */ /* 0x000fe20003800200 */
[----:B------:R2:W3:Y:S04]  /*31b0*/  SHFL.DOWN PT, R9, R2, 0x1, 0x1f ;  /* 0x08201f0002097f89 */ /* 0x0004e800000e0000 */
[----:B------:R2:W4:Y:S04]  /*31c0*/  SHFL.DOWN PT, R8, R3, 0x1, 0x1f ;  /* 0x08201f0003087f89 */ /* 0x00052800000e0000 */
[----:B------:R-:W1:Y:S01]  /*31d0*/  SHFL.DOWN PT, R7, R7, 0x1, 0x1f ;  /* 0x08201f0007077f89 */ /* 0x000e6200000e0000 */
[----:B0-----:R-:W-:-:S02]  /*31e0*/  ISETP.GT.AND P0, PT, R10, 0x1e, PT ;  /* 0x0000001e0a00780c */ /* 0x001fc40003f04270 */
[C---:B------:R-:W-:Y:S02]  /*31f0*/  ISETP.GT.AND P5, PT, R10.reuse, 0x1d, PT ;  /* 0x0000001d0a00780c */ /* 0x040fe40003fa4270 */
[----:B------:R-:W-:-:S09]  /*3200*/  ISETP.GT.AND P2, PT, R10, 0x1b, PT ;  /* 0x0000001b0a00780c */ /* 0x000fd20003f44270 */
[----:B-1234-:R-:W-:Y:S05]  /*3210*/  @P0 BRA `(.L_x_52) ;  /* 0x0000000000380947 */ /* 0x01efea0003800000 */
        /* <DEDUP_REMOVED lines=14> */
.L_x_52:
[----:B------:R-:W-:Y:S05]  /*3300*/  BSYNC.RECONVERGENT B1 ;  /* 0x0000000000017941 */ /* 0x000fea0003800200 */
.L_x_51:
[----:B------:R-:W-:Y:S01]  /*3310*/  LOP3.LUT R7, R4, 0xff, RZ, 0xc0, !PT ;  /* 0x000000ff04077812 */ /* 0x000fe200078ec0ff */
[----:B------:R0:W1:Y:S01]  /*3320*/  SHFL.DOWN PT, R9, R2, 0x2, 0x1f ;  /* 0x08401f0002097f89 */ /* 0x00006200000e0000 */
[----:B------:R-:W-:Y:S01]  /*3330*/  BSSY.RECONVERGENT B1, `(.L_x_53) ;  /* 0x0000015000017945 */ /* 0x000fe20003800200 */
[C---:B------:R-:W-:Y:S02]  /*3340*/  ISETP.GT.AND P4, PT, R10.reuse, 0x17, PT ;  /* 0x000000170a00780c */ /* 0x040fe40003f84270 */
[----:B------:R0:W2:Y:S01]  /*3350*/  SHFL.DOWN PT, R8, R3, 0x2, 0x1f ;  /* 0x08401f0003087f89 */ /* 0x0000a200000e0000 */
[C---:B------:R-:W-:Y:S02]  /*3360*/  ISETP.GT.AND P3, PT, R10.reuse, 0xf, PT ;  /* 0x0000000f0a00780c */ /* 0x040fe40003f64270 */
[----:B------:R-:W-:Y:S01]  /*3370*/  ISETP.NE.AND P1, PT, R10, RZ, PT ;  /* 0x000000ff0a00720c */ /* 0x000fe20003f25270 */
[----:B------:R-:W3:Y:S01]  /*3380*/  SHFL.DOWN PT, R7, R7, 0x2, 0x1f ;  /* 0x08401f0007077f89 */ /* 0x000ee200000e0000 */
[----:B------:R-:W-:Y:S11]  /*3390*/  @P5 BRA `(.L_x_54) ;  /* 0x0000000000385947 */ /* 0x000ff60003800000 */
[----:B---3--:R-:W-:Y:S01]  /*33a0*/  LOP3.LUT P0, RZ, R7, 0xff, RZ, 0xc0, !PT ;  /* 0x000000ff07ff7812 */ /* 0x008fe2000780c0ff */
[----:B------:R-:W-:Y:S01]  /*33b0*/  IMAD.MOV.U32 R10, RZ, RZ, 0x1 ;  /* 0x00000001ff0a7424 */ /* 0x000fe200078e00ff */
[----:B------:R-:W-:-:S04]  /*33c0*/  LOP3.LUT P5, R6, R4, 0xff, RZ, 0xc0, !PT ;  /* 0x000000ff04067812 */ /* 0x000fc800078ac0ff */
[----:B------:R-:W-:-:S13]  /*33d0*/  PLOP3.LUT P0, PT, P5, P0, PT, 0x2f, 0xf2 ;  /* 0x0000000000f2781c */ /* 0x000fda0002f00577 */
[----:B-1----:R-:W-:Y:S02]  /*33e0*/  @!P0 ISETP.LT.U32.AND P5, PT, R9, R2, PT ;  /* 0x000000020900820c */ /* 0x002fe40003fa1070 */
[----:B------:R-:W-:Y:S02]  /*33f0*/  @P0 ISETP.NE.AND P6, PT, R6, RZ, PT ;  /* 0x000000ff0600020c */ /* 0x000fe40003fc5270 */
[----:B------:R-:W-:Y:S02]  /*3400*/  @!P0 PRMT R4, R10, 0x7610, R4 ;  /* 0x000076100a048816 */ /* 0x000fe40000000004 */
[----:B--2---:R-:W-:Y:S02]  /*3410*/  @!P0 ISETP.LT.AND.EX P5, PT, R8, R3, PT, P5 ;  /* 0x000000030800820c */ /* 0x004fe40003fa1350 */
[----:B------:R-:W-:Y:S02]  /*3420*/  @P0 SEL R6, R7, R4, !P6 ;  /* 0x0000000407060207 */ /* 0x000fe40007000000 */
[----:B0-----:R-:W-:-:S02]  /*3430*/  @!P0 SEL R2, R9, R2, P5 ;  /* 0x0000000209028207 */ /* 0x001fc40002800000 */
[----:B------:R-:W-:Y:S02]  /*3440*/  @!P0 SEL R3, R8, R3, P5 ;  /* 0x0000000308038207 */ /* 0x000fe40002800000 */
[----:B------:R-:W-:Y:S02]  /*3450*/  @P0 PRMT R4, R6, 0x7610, R4 ;  /* 0x0000761006040816 */ /* 0x000fe40000000004 */
[----:B------:R-:W-:Y:S02]  /*3460*/  @P0 SEL R2, R9, R2, !P6 ;  /* 0x0000000209020207 */ /* 0x000fe40007000000 */
[----:B------:R-:W-:-:S07]  /*3470*/  @P0 SEL R3, R8, R3, !P6 ;  /* 0x0000000308030207 */ /* 0x000fce0007000000 */
.L_x_54:
[----:B------:R-:W-:Y:S05]  /*3480*/  BSYNC.RECONVERGENT B1 ;  /* 0x0000000000017941 */ /* 0x000fea0003800200 */
.L_x_53:
[----:B---3--:R-:W-:Y:S01]  /*3490*/  LOP3.LUT R7, R4, 0xff, RZ, 0xc0, !PT ;  /* 0x000000ff04077812 */ /* 0x008fe200078ec0ff */
[----:B-1----:R1:W3:Y:S01]  /*34a0*/  SHFL.DOWN PT, R9, R2, 0x4, 0x1f ;  /* 0x08801f0002097f89 */ /* 0x0022e200000e0000 */
[----:B------:R-:W-:Y:S03]  /*34b0*/  BSSY.RECONVERGENT B1, `(.L_x_55) ;  /* 0x0000012000017945 */ /* 0x000fe60003800200 */
[----:B--2---:R1:W2:Y:S04]  /*34c0*/  SHFL.DOWN PT, R8, R3, 0x4, 0x1f ;  /* 0x08801f0003087f89 */ /* 0x0042a800000e0000 */
[----:B------:R-:W4:Y:S01]  /*34d0*/  SHFL.DOWN PT, R7, R7, 0x4, 0x1f ;  /* 0x08801f0007077f89 */ /* 0x000f2200000e0000 */
[----:B------:R-:W-:Y:S05]  /*34e0*/  @P2 BRA `(.L_x_56) ;  /* 0x0000000000382947 */ /* 0x000fea0003800000 */
[----:B----4-:R-:W-:Y:S01]  /*34f0*/  LOP3.LUT P0, RZ, R7, 0xff, RZ, 0xc0, !PT ;  /* 0x000000ff07ff7812 */ /* 0x010fe2000780c0ff */
[----:B------:R-:W-:Y:S01]  /*3500*/  IMAD.MOV.U32 R10, RZ, RZ, 0x1 ;  /* 0x00000001ff0a7424 */ /* 0x000fe200078e00ff */
[----:B------:R-:W-:-:S04]  /*3510*/  LOP3.LUT P2, R6, R4, 0xff, RZ, 0xc0, !PT ;  /* 0x000000ff04067812 */ /* 0x000fc8000784c0ff */
[----:B------:R-:W-:-:S13]  /*3520*/  PLOP3.LUT P0, PT, P2, P0, PT, 0x2f, 0xf2 ;  /* 0x0000000000f2781c */ /* 0x000fda0001700577 */
[----:B---3--:R-:W-:Y:S02]  /*3530*/  @!P0 ISETP.LT.U32.AND P2, PT, R9, R2, PT ;  /* 0x000000020900820c */ /* 0x008fe40003f41070 */
[----:B------:R-:W-:Y:S02]  /*3540*/  @P0 ISETP.NE.AND P5, PT, R6, RZ, PT ;  /* 0x000000ff0600020c */ /* 0x000fe40003fa5270 */
[----:B------:R-:W-:Y:S02]  /*3550*/  @!P0 PRMT R4, R10, 0x7610, R4 ;  /* 0x000076100a048816 */ /* 0x000fe40000000004 */
[----:B--2---:R-:W-:Y:S02]  /*3560*/  @!P0 ISETP.LT.AND.EX P2, PT, R8, R3, PT, P2 ;  /* 0x000000030800820c */ /* 0x004fe40003f41320 */
[----:B------:R-:W-:Y:S02]  /*3570*/  @P0 SEL R6, R7, R4, !P5 ;  /* 0x0000000407060207 */ /* 0x000fe40006800000 */
[----:B01----:R-:W-:-:S02]  /*3580*/  @!P0 SEL R2, R9, R2, P2 ;  /* 0x0000000209028207 */ /* 0x003fc40001000000 */
[----:B------:R-:W-:Y:S02]  /*3590*/  @!P0 SEL R3, R8, R3, P2 ;  /* 0x0000000308038207 */ /* 0x000fe40001000000 */
[----:B------:R-:W-:Y:S02]  /*35a0*/  @P0 PRMT R4, R6, 0x7610, R4 ;  /* 0x0000761006040816 */ /* 0x000fe40000000004 */
[----:B------:R-:W-:Y:S02]  /*35b0*/  @P0 SEL R2, R9, R2, !P5 ;  /* 0x0000000209020207 */ /* 0x000fe40006800000 */
[----:B------:R-:W-:-:S07]  /*35c0*/  @P0 SEL R3, R8, R3, !P5 ;  /* 0x0000000308030207 */ /* 0x000fce0006800000 */
.L_x_56:
[----:B------:R-:W-:Y:S05]  /*35d0*/  BSYNC.RECONVERGENT B1 ;  /* 0x0000000000017941 */ /* 0x000fea0003800200 */
.L_x_55:
[----:B----4-:R-:W-:Y:S01]  /*35e0*/  LOP3.LUT R7, R4, 0xff, RZ, 0xc0, !PT ;  /* 0x000000ff04077812 */ /* 0x010fe200078ec0ff */
[----:B---3--:R3:W4:Y:S01]  /*35f0*/  SHFL.DOWN PT, R9, R2, 0x8, 0x1f ;  /* 0x09001f0002097f89 */ /* 0x00872200000e0000 */
[----:B------:R-:W-:Y:S03]  /*3600*/  BSSY.RECONVERGENT B1, `(.L_x_57) ;  /* 0x0000012000017945 */ /* 0x000fe60003800200 */
[----:B--2---:R3:W2:Y:S04]  /*3610*/  SHFL.DOWN PT, R8, R3, 0x8, 0x1f ;  /* 0x09001f0003087f89 */ /* 0x0046a800000e0000 */
        /* <DEDUP_REMOVED lines=9> */
[----:B--2---:R-:W-:Y:S02]  /*36b0*/  @!P0 ISETP.LT.AND.EX P2, PT, R8, R3, PT, P2 ;  /* 0x000000030800820c */ /* 0x004fe40003f41320 */
[----:B------:R-:W-:Y:S02]  /*36c0*/  @P0 SEL R6, R7, R4, !P4 ;  /* 0x0000000407060207 */ /* 0x000fe40006000000 */
[----:B-1-3--:R-:W-:-:S02]  /*36d0*/  @!P0 SEL R2, R9, R2, P2 ;  /* 0x0000000209028207 */ /* 0x00afc40001000000 */
[----:B------:R-:W-:Y:S02]  /*36e0*/  @!P0 SEL R3, R8, R3, P2 ;  /* 0x0000000308038207 */ /* 0x000fe40001000000 */
[----:B------:R-:W-:Y:S02]  /*36f0*/  @P0 PRMT R4, R6, 0x7610, R4 ;  /* 0x0000761006040816 */ /* 0x000fe40000000004 */
[----:B------:R-:W-:Y:S02]  /*3700*/  @P0 SEL R2, R9, R2, !P4 ;  /* 0x0000000209020207 */ /* 0x000fe40006000000 */
[----:B------:R-:W-:-:S07]  /*3710*/  @P0 SEL R3, R8, R3, !P4 ;  /* 0x0000000308030207 */ /* 0x000fce0006000000 */
.L_x_58:
[----:B------:R-:W-:Y:S05]  /*3720*/  BSYNC.RECONVERGENT B1 ;  /* 0x0000000000017941 */ /* 0x000fea0003800200 */
.L_x_57:
[----:B0-----:R-:W-:Y:S01]  /*3730*/  LOP3.LUT R7, R4, 0xff, RZ, 0xc0, !PT ;  /* 0x000000ff04077812 */ /* 0x001fe200078ec0ff */
[----:B----4-:R0:W4:Y:S01]  /*3740*/  SHFL.DOWN PT, R9, R2, 0x10, 0x1f ;  /* 0x0a001f0002097f89 */ /* 0x01012200000e0000 */
        /* <DEDUP_REMOVED lines=18> */
.L_x_60:
[----:B------:R-:W-:Y:S05]  /*3870*/  BSYNC.RECONVERGENT B1 ;  /* 0x0000000000017941 */ /* 0x000fea0003800200 */
.L_x_59:
[----:B------:R-:W-:Y:S04]  /*3880*/  BSSY.RECONVERGENT B1, `(.L_x_61) ;  /* 0x000000a000017945 */ /* 0x000fe80003800200 */
[----:B------:R-:W-:Y:S05]  /*3890*/  @P1 BRA `(.L_x_62) ;  /* 0x0000000000201947 */ /* 0x000fea0003800000 */
[----:B--2---:R-:W2:Y:S01]  /*38a0*/  S2R R8, SR_CgaCtaId ;  /* 0x0000000000087919 */ /* 0x004ea20000008800 */
[----:B0-----:R-:W-:Y:S02]  /*38b0*/  MOV R7, 0x400 ;  /* 0x0000040000077802 */ /* 0x001fe40000000f00 */
[----:B------:R-:W-:-:S04]  /*38c0*/  SHF.R.U32.HI R6, RZ, 0x1, R5 ;  /* 0x00000001ff067819 */ /* 0x000fc80000011605 */
[----:B------:R-:W-:Y:S02]  /*38d0*/  LOP3.LUT R6, R6, 0x1f0, RZ, 0xc0, !PT ;  /* 0x000001f006067812 */ /* 0x000fe400078ec0ff */
[----:B--2---:R-:W-:-:S05]  /*38e0*/  LEA R7, R8, R7, 0x18 ;  /* 0x0000000708077211 */ /* 0x004fca00078ec0ff */
[----:B------:R-:W-:-:S05]  /*38f0*/  IMAD.IADD R7, R6, 0x1, R7 ;  /* 0x0000000106077824 */ /* 0x000fca00078e0207 */
[----:B------:R0:W-:Y:S04]  /*3900*/  STS.64 [R7+0x10], R2 ;  /* 0x0000100207007388 */ /* 0x0001e80000000a00 */
[----:B------:R0:W-:Y:S02]  /*3910*/  STS.U8 [R7+0x8], R4 ;  /* 0x0000080407007388 */ /* 0x0001e40000000000 */
.L_x_62:
[----:B------:R-:W-:Y:S05]  /*3920*/  BSYNC.RECONVERGENT B1 ;  /* 0x0000000000017941 */ /* 0x000fea0003800200 */
.L_x_61:
        /* <DEDUP_REMOVED lines=10> */
[----:B------:R-:W3:Y:S04]  /*39d0*/  LDS.64 R12, [UR5+0x30] ;  /* 0x00003005ff0c7984 */ /* 0x000ee80008000a00 */
[----:B------:R-:W3:Y:S04]  /*39e0*/  LDS.U8 R18, [UR5+0x38] ;  /* 0x00003805ff127984 */ /* 0x000ee80008000000 */
[----:B------:R-:W3:Y:S04]  /*39f0*/  LDS.64 R10, [UR5+0x40] ;  /* 0x00004005ff0a7984 */ /* 0x000ee80008000a00 */
[----:B------:R-:W3:Y:S04]  /*3a00*/  LDS.U8 R14, [UR5+0x48] ;  /* 0x00004805ff0e7984 */ /* 0x000ee80008000000 */
[----:B--2-4-:R-:W2:Y:S01]  /*3a10*/  LDS.64 R8, [UR5+0x50] ;  /* 0x00005005ff087984 */ /* 0x014ea20008000a00 */
[----:B-----5:R-:W-:-:S02]  /*3a20*/  ISETP.NE.AND P2, PT, R16, RZ, PT ;  /* 0x000000ff1000720c */ /* 0x020fc40003f45270 */
[----:B0-----:R-:W-:Y:S02]  /*3a30*/  ISETP.LT.U32.AND P0, PT, R6, R2, PT ;  /* 0x000000020600720c */ /* 0x001fe40003f01070 */
[----:B------:R-:W-:Y:S02]  /*3a40*/  @P4 SEL R16, R4, 0x1, !P2 ;  /* 0x0000000104104807 */ /* 0x000fe40005000000 */
[----:B------:R-:W-:Y:S02]  /*3a50*/  ISETP.LT.AND.EX P0, PT, R7, R3, PT, P0 ;  /* 0x000000030700720c */ /* 0x000fe40003f01300 */
[----:B------:R-:W-:Y:S02]  /*3a60*/  LOP3.LUT P3, RZ, R16, 0xff, RZ, 0xc0, !PT ;  /* 0x000000ff10ff7812 */ /* 0x000fe4000786c0ff */
[----:B-1----:R-:W-:-:S03]  /*3a70*/  ISETP.NE.AND P5, PT, R17, RZ, PT ;  /* 0x000000ff1100720c */ /* 0x002fc60003fa5270 */
[C---:B---3--:R-:W-:Y:S02]  /*3a80*/  @P2 SEL R2, R6.reuse, R2, P0 ;  /* 0x0000000206022207 */ /* 0x048fe40000000000 */
        /* <DEDUP_REMOVED lines=17> */
[----:B------:R-:W3:Y:S01]  /*3ba0*/  LDS.64 R4, [UR5+0x70] ;  /* 0x00007005ff047984 */ /* 0x000ee20008000a00 */
        /* <DEDUP_REMOVED lines=8> */
[----:B--2---:R-:W-:Y:S02]  /*3c30*/  ISETP.LT.U32.AND P0, PT, R8, R13, PT ;  /* 0x0000000d0800720c */ /* 0x004fe40003f01070 */
[----:B------:R-:W-:Y:S01]  /*3c40*/  @P5 SEL R14, R18, 0x1, !P3 ;  /* 0x00000001120e5807 */ /* 0x000fe20005800000 */
[----:B------:R-:W2:Y:S01]  /*3c50*/  LDS.64 R2, [UR5+0x80] ;  /* 0x00008005ff027984 */ /* 0x000ea20008000a00 */
        /* <DEDUP_REMOVED lines=16> */
[----:B---3--:R-:W-:Y:S02]  /*3d60*/  ISETP.LT.U32.AND P0, PT, R4, R9, PT ;  /* 0x000000090400720c */ /* 0x008fe40003f01070 */
        /* <DEDUP_REMOVED lines=8> */
[----:B--2---:R-:W-:-:S04]  /*3df0*/  ISETP.LT.U32.AND P0, PT, R2, R7, PT ;  /* 0x000000070200720c */ /* 0x004fc80003f01070 */
[C---:B------:R-:W-:Y:S02]  /*3e00*/  ISETP.LT.AND.EX P0, PT, R3.reuse, R5, PT, P0 ;  /* 0x000000050300720c */ /* 0x040fe40003f01300 */
[----:B------:R-:W-:Y:S02]  /*3e10*/  @P2 SEL R10, R12, 0x1, !P4 ;  /* 0x000000010c0a2807 */ /* 0x000fe40006000000 */
[----:B------:R-:W-:Y:S02]  /*3e20*/  @P4 SEL R7, R2, R7, P0 ;  /* 0x0000000702074207 */ /* 0x000fe40000000000 */
[----:B------:R-:W-:Y:S02]  /*3e30*/  @P4 SEL R5, R3, R5, P0 ;  /* 0x0000000503054207 */ /* 0x000fe40000000000 */
[----:B------:R-:W-:Y:S02]  /*3e40*/  PRMT R4, R10, 0x7610, R4 ;  /* 0x000076100a047816 */ /* 0x000fe40000000004 */
[----:B------:R-:W-:-:S02]  /*3e50*/  SEL R2, R2, R7, !P2 ;  /* 0x0000000702027207 */ /* 0x000fc40005000000 */
[----:B------:R-:W-:-:S07]  /*3e60*/  SEL R3, R3, R5, !P2 ;  /* 0x0000000503037207 */ /* 0x000fce0005000000 */
.L_x_24:
[----:B------:R-:W-:Y:S05]  /*3e70*/  BSYNC.RECONVERGENT B0 ;  /* 0x0000000000007941 */ /* 0x000fea0003800200 */
.L_x_1:
[----:B------:R-:W-:Y:S05]  /*3e80*/  @P1 EXIT ;  /* 0x000000000000194d */ /* 0x000fea0003800000 */
[----:B0-234-:R-:W0:Y:S01]  /*3e90*/  LDC.64 R8, c[0x0][0x3a0] ;  /* 0x0000e800ff087b82 */ /* 0x01de220000000a00 */
[----:B------:R-:W-:Y:S02]  /*3ea0*/  PRMT R7, R4, 0x7610, R7 ;  /* 0x0000761004077816 */ /* 0x000fe40000000007 */
[----:B-1----:R-:W-:Y:S02]  /*3eb0*/  ISETP.NE.AND P1, PT, R0, RZ, PT ;  /* 0x000000ff0000720c */ /* 0x002fe40003f25270 */
[----:B------:R-:W-:-:S03]  /*3ec0*/  LOP3.LUT P2, RZ, R7, 0xff, RZ, 0xc0, !PT ;  /* 0x000000ff07ff7812 */ /* 0x000fc6000784c0ff */
[----:B------:R-:W1:Y:S08]  /*3ed0*/  LDC.64 R4, c[0x0][0x388] ;  /* 0x0000e200ff047b82 */ /* 0x000e700000000a00 */
[----:B------:R-:W-:Y:S02]  /*3ee0*/  @P1 SEL R7, R0, 0x1, !P2 ;  /* 0x0000000100071807 */ /* 0x000fe40005000000 */
[----:B0-----:R-:W-:-:S04]  /*3ef0*/  ISETP.LT.U32.AND P0, PT, R2, R8, PT ;  /* 0x000000080200720c */ /* 0x001fc80003f01070 */
[----:B------:R-:W-:-:S04]  /*3f00*/  ISETP.LT.AND.EX P0, PT, R3, R9, PT, P0 ;  /* 0x000000090300720c */ /* 0x000fc80003f01300 */
[C---:B------:R-:W-:Y:S01]  /*3f10*/  @P2 SEL R8, R2.reuse, R8, P0 ;  /* 0x0000000802082207 */ /* 0x040fe20000000000 */
[----:B-1----:R-:W-:Y:S01]  /*3f20*/  STG.E.U8 desc[UR8][R4.64], R7 ;  /* 0x0000000704007986 */ /* 0x002fe2000c101108 */
[C---:B------:R-:W-:Y:S02]  /*3f30*/  @P2 SEL R9, R3.reuse, R9, P0 ;  /* 0x0000000903092207 */ /* 0x040fe40000000000 */
[----:B------:R-:W-:Y:S02]  /*3f40*/  SEL R2, R2, R8, !P1 ;  /* 0x0000000802027207 */ /* 0x000fe40004800000 */
[----:B------:R-:W-:-:S05]  /*3f50*/  SEL R3, R3, R9, !P1 ;  /* 0x0000000903037207 */ /* 0x000fca0004800000 */
[----:B------:R-:W-:Y:S01]  /*3f60*/  STG.E.64 desc[UR8][R4.64+0x8], R2 ;  /* 0x0000080204007986 */ /* 0x000fe2000c101b08 */
[----:B------:R-:W-:Y:S05]  /*3f70*/  EXIT ;  /* 0x000000000000794d */ /* 0x000fea0003800000 */
.L_x_63:
[----:B------:R-:W-:-:S00]  /*3f80*/  BRA `(.L_x_63) ;  /* 0xfffffffc00fc7947 */ /* 0x000fc0000383ffff */
[----:B------:R-:W-:-:S00]  /*3f90*/  NOP ;  /* 0x0000000000007918 */ /* 0x000fc00000000000 */
        /* <DEDUP_REMOVED lines=14> */
.L_x_403:


//--------------------- .text._ZN3cub18CUB_300001_SM_10006detail6reduce18DeviceReduceKernelINS2_10policy_hubIN4cuda3std3__45tupleIJblEEEyN6thrust24THRUST_300001_SM_1000_NS8cuda_cub9__find_if7functorIS9_EEE10Policy1000ENSB_12zip_iteratorINS8_IJNSD_26transform_input_iterator_tIbNSB_6detail15normal_iteratorINSB_10device_ptrIiEEEE17greater_than_fourEENSB_17counting_iteratorIlNSB_11use_defaultESS_SS_EEEEEEEySF_S9_NS7_10__identityEEEvT0_PT3_T1_NS0_13GridEvenShareIS10_EET2_T4_ --------------------------
	.section	.text._ZN3cub18CUB_300001_SM_10006detail6reduce18DeviceReduceKernelINS2_10policy_hubIN4cuda3std3__45tupleIJblEEEyN6thrust24THRUST_300001_SM_1000_NS8cuda_cub9__find_if7functorIS9_EEE10Policy1000ENSB_12zip_iteratorINS8_IJNSD_26transform_input_iterator_tIbNSB_6detail15normal_iteratorINSB_10device_ptrIiEEEE17greater_than_fourEENSB_17counting_iteratorIlNSB_11use_defaultESS_SS_EEEEEEEySF_S9_NS7_10__identityEEEvT0_PT3_T1_NS0_13GridEvenShareIS10_EET2_T4_,"ax",@progbits
	.align	128
        .global         _ZN3cub18CUB_300001_SM_10006detail6reduce18DeviceReduceKernelINS2_10policy_hubIN4cuda3std3__45tupleIJblEEEyN6thrust24THRUST_300001_SM_1000_NS8cuda_cub9__find_if7functorIS9_EEE10Policy1000ENSB_12zip_iteratorINS8_IJNSD_26transform_input_iterator_tIbNSB_6detail15normal_iteratorINSB_10device_ptrIiEEEE17greater_than_fourEENSB_17counting_iteratorIlNSB_11use_defaultESS_SS_EEEEEEEySF_S9_NS7_10__identityEEEvT0_PT3_T1_NS0_13GridEvenShareIS10_EET2_T4_
        .type           _ZN3cub18CUB_300001_SM_10006detail6reduce18DeviceReduceKernelINS2_10policy_hubIN4cuda3std3__45tupleIJblEEEyN6thrust24THRUST_300001_SM_1000_NS8cuda_cub9__find_if7functorIS9_EEE10Policy1000ENSB_12zip_iteratorINS8_IJNSD_26transform_input_iterator_tIbNSB_6detail15normal_iteratorINSB_10device_ptrIiEEEE17greater_than_fourEENSB_17counting_iteratorIlNSB_11use_defaultESS_SS_EEEEEEEySF_S9_NS7_10__identityEEEvT0_PT3_T1_NS0_13GridEvenShareIS10_EET2_T4_,@function
        .size           _ZN3cub18CUB_300001_SM_10006detail6reduce18DeviceReduceKernelINS2_10policy_hubIN4cuda3std3__45tupleIJblEEEyN6thrust24THRUST_300001_SM_1000_NS8cuda_cub9__find_if7functorIS9_EEE10Policy1000ENSB_12zip_iteratorINS8_IJNSD_26transform_input_iterator_tIbNSB_6detail15normal_iteratorINSB_10device_ptrIiEEEE17greater_than_fourEENSB_17counting_iteratorIlNSB_11use_defaultESS_SS_EEEEEEEySF_S9_NS7_10__identityEEEvT0_PT3_T1_NS0_13GridEvenShareIS10_EET2_T4_,(.L_x_404 - _ZN3cub18CUB_300001_SM_10006detail6reduce18DeviceReduceKernelINS2_10policy_hubIN4cuda3std3__45tupleIJblEEEyN6thrust24THRUST_300001_SM_1000_NS8cuda_cub9__find_if7functorIS9_EEE10Policy1000ENSB_12zip_iteratorINS8_IJNSD_26transform_input_iterator_tIbNSB_6detail15normal_iteratorINSB_10device_ptrIiEEEE17greater_than_fourEENSB_17counting_iteratorIlNSB_11use_defaultESS_SS_EEEEEEEySF_S9_NS7_10__identityEEEvT0_PT3_T1_NS0_13GridEvenShareIS10_EET2_T4_)
        .other          _ZN3cub18CUB_300001_SM_10006detail6reduce18DeviceReduceKernelINS2_10policy_hubIN4cuda3std3__45tupleIJblEEEyN6thrust24THRUST_300001_SM_1000_NS8cuda_cub9__find_if7functorIS9_EEE10Policy1000ENSB_12zip_iteratorINS8_IJNSD_26transform_input_iterator_tIbNSB_6detail15normal_iteratorINSB_10device_ptrIiEEEE17greater_than_fourEENSB_17counting_iteratorIlNSB_11use_defaultESS_SS_EEEEEEEySF_S9_NS7_10__identityEEEvT0_PT3_T1_NS0_13GridEvenShareIS10_EET2_T4_,@"STO_CUDA_ENTRY STV_DEFAULT"
_ZN3cub18CUB_300001_SM_10006detail6reduce18DeviceReduceKernelINS2_10policy_hubIN4cuda3std3__45tupleIJblEEEyN6thrust24THRUST_300001_SM_1000_NS8cuda_cub9__find_if7functorIS9_EEE10Policy1000ENSB_12zip_iteratorINS8_IJNSD_26transform_input_iterator_tIbNSB_6detail15normal_iteratorINSB_10device_ptrIiEEEE17greater_than_fourEENSB_17counting_iteratorIlNSB_11use_defaultESS_SS_EEEEEEEySF_S9_NS7_10__identityEEEvT0_PT3_T1_NS0_13GridEvenShareIS10_EET2_T4_:
.text._ZN3cub18CUB_300001_SM_10006detail6reduce18DeviceReduceKernelINS2_10policy_hubIN4cuda3std3__45tupleIJblEEEyN6thrust24THRUST_300001_SM_1000_NS8cuda_cub9__find_if7functorIS9_EEE10Policy1000ENSB_12zip_iteratorINS8_IJNSD_26transform_input_iterator_tIbNSB_6detail15normal_iteratorINSB_10device_ptrIiEEEE17greater_than_fourEENSB_17counting_iteratorIlNSB_11use_defaultESS_SS_EEEEEEEySF_S9_NS7_10__identityEEEvT0_PT3_T1_NS0_13GridEvenShareIS10_EET2_T4_:
[----:B------:R-:W-:Y:S01]  /*0000*/  LDC R1, c[0x0][0x37c] ;  /* 0x0000df00ff017b82 */ /* 0x000fe20000000800 */
[----:B------:R-:W0:Y:S01]  /*0010*/  S2R R6, SR_CTAID.X ;  /* 0x0000000000067919 */ /* 0x000e220000002500 */
[----:B------:R-:W1:Y:S01]  /*0020*/  LDCU.64 UR6, c[0x0][0x3c8] ;  /* 0x00007900ff0677ac */ /* 0x000e620008000a00 */
[----:B------:R-:W-:Y:S01]  /*0030*/  BSSY.RECONVERGENT B0, `(.L_x_64) ;  /* 0x0000581000007945 */ /* 0x000fe20003800200 */
[----:B------:R-:W2:Y:S01]  /*0040*/  LDCU UR5, c[0x0][0x3d0] ;  /* 0x00007a00ff0577ac */ /* 0x000ea20008000800 */
[----:B------:R-:W3:Y:S01]  /*0050*/  LDCU.64 UR10, c[0x0][0x358] ;  /* 0x00006b00ff0a77ac */ /* 0x000ee20008000a00 */
[----:B-1----:R-:W-:Y:S02]  /*0060*/  IMAD.U32 R2, RZ, RZ, UR6 ;  /* 0x00000006ff027e24 */ /* 0x002fe4000f8e00ff */
[----:B------:R-:W-:Y:S01]  /*0070*/  IMAD.U32 R3, RZ, RZ, UR7 ;  /* 0x00000007ff037e24 */ /* 0x000fe2000f8e00ff */
[----:B--2---:R-:W-:-:S04]  /*0080*/  USHF.L.U32 UR5, UR5, 0xa, URZ ;  /* 0x0000000a05057899 */ /* 0x004fc800080006ff */
[----:B------:R-:W-:Y:S01]  /*0090*/  USHF.R.S32.HI UR4, URZ, 0x1f, UR5 ;  /* 0x0000001fff047899 */ /* 0x000fe20008011405 */
[----:B0-----:R-:W-:-:S05]  /*00a0*/  IMAD.SHL.U32 R12, R6, 0x400, RZ ;  /* 0x00000400060c7824 */ /* 0x001fca00078e00ff */
[----:B------:R-:W-:-:S04]  /*00b0*/  IADD3 R15, P1, PT, -R12, R2, RZ ;  /* 0x000000020c0f7210 */ /* 0x000fc80007f3e1ff */
[----:B------:R-:W-:Y:S02]  /*00c0*/  ISETP.GT.U32.AND P0, PT, R15, 0x3ff, PT ;  /* 0x000003ff0f00780c */ /* 0x000fe40003f04070 */
[----:B------:R-:W-:-:S04]  /*00d0*/  IADD3.X R17, PT, PT, R3, -0x1, RZ, P1, !PT ;  /* 0xffffffff03117810 */ /* 0x000fc80000ffe4ff */
[----:B------:R-:W-:-:S13]  /*00e0*/  ISETP.GT.U32.AND.EX P0, PT, R17, RZ, PT, P0 ;  /* 0x000000ff1100720c */ /* 0x000fda0003f04100 */
[----:B---3--:R-:W-:Y:S05]  /*00f0*/  @P0 BRA `(.L_x_65) ;  /* 0x0000003000300947 */ /* 0x008fea0003800000 */
[----:B------:R-:W0:Y:S01]  /*0100*/  S2R R7, SR_TID.X ;  /* 0x0000000000077919 */ /* 0x000e220000002100 */
[----:B------:R-:W-:Y:S01]  /*0110*/  IMAD.IADD R8, R2, 0x1, -R12 ;  /* 0x0000000102087824 */ /* 0x000fe200078e0a0c */
[----:B------:R-:W-:Y:S01]  /*0120*/  CS2R R4, SRZ ;  /* 0x0000000000047805 */ /* 0x000fe2000001ff00 */
[----:B------:R-:W1:Y:S01]  /*0130*/  LDCU.64 UR4, c[0x0][0x380] ;  /* 0x00007000ff0477ac */ /* 0x000e620008000a00 */
[----:B------:R-:W2:Y:S02]  /*0140*/  LDCU.64 UR6, c[0x0][0x390] ;  /* 0x00007200ff0677ac */ /* 0x000ea40008000a00 */
[----:B0-----:R-:W-:-:S13]  /*0150*/  ISETP.GE.AND P1, PT, R7, R8, PT ;  /* 0x000000080700720c */ /* 0x001fda0003f26270 */
[----:B------:R-:W0:Y:S01]  /*0160*/  @!P1 LDC.64 R14, c[0x0][0x380] ;  /* 0x0000e000ff0e9b82 */ /* 0x000e220000000a00 */
[----:B------:R-:W-:-:S07]  /*0170*/  @!P1 IMAD.IADD R3, R12, 0x1, R7 ;  /* 0x000000010c039824 */ /* 0x000fce00078e0207 */
[----:B------:R-:W3:Y:S01]  /*0180*/  @!P1 LDC.64 R16, c[0x0][0x390] ;  /* 0x0000e400ff109b82 */ /* 0x000ee20000000a00 */
[----:B0-----:R-:W-:-:S06]  /*0190*/  @!P1 IMAD.WIDE.U32 R14, R3, 0x4, R14 ;  /* 0x00000004030e9825 */ /* 0x001fcc00078e000e */
[----:B------:R-:W4:Y:S01]  /*01a0*/  @!P1 LDG.E R14, desc[UR10][R14.64] ;  /* 0x0000000a0e0e9981 */ /* 0x000f22000c1e1900 */
[----:B------:R-:W-:Y:S01]  /*01b0*/  IMAD.MOV.U32 R11, RZ, RZ, R7 ;  /* 0x000000ffff0b7224 */ /* 0x000fe200078e0007 */
[----:B---3--:R-:W-:Y:S01]  /*01c0*/  @!P1 IADD3 R4, P3, PT, R3, R16, RZ ;  /* 0x0000001003049210 */ /* 0x008fe20007f7e0ff */
[----:B------:R-:W-:Y:S01]  /*01d0*/  @!P1 VIADD R11, R7, 0x100 ;  /* 0x00000100070b9836 */ /* 0x000fe20000000000 */
[----:B------:R-:W-:Y:S01]  /*01e0*/  PRMT R0, RZ, 0x7610, R0 ;  /* 0x00007610ff007816 */ /* 0x000fe20000000000 */
[----:B------:R-:W-:Y:S02]  /*01f0*/  BSSY.RECONVERGENT B1, `(.L_x_66) ;  /* 0x000012b000017945 */ /* 0x000fe40003800200 */
[----:B------:R-:W-:Y:S01]  /*0200*/  @!P1 IMAD.X R5, RZ, RZ, R17, P3 ;  /* 0x000000ffff059224 */ /* 0x000fe200018e0611 */
[----:B------:R-:W-:Y:S02]  /*0210*/  ISETP.GE.AND P2, PT, R11, R8, PT ;  /* 0x000000080b00720c */ /* 0x000fe40003f46270 */
[----:B----4-:R-:W-:-:S04]  /*0220*/  @!P1 ISETP.GT.AND P0, PT, R14, 0x4, PT ;  /* 0x000000040e00980c */ /* 0x010fc80003f04270 */
[----:B------:R-:W-:-:S04]  /*0230*/  @!P1 SEL R3, RZ, 0x1, !P0 ;  /* 0x00000001ff039807 */ /* 0x000fc80004000000 */
[----:B------:R-:W-:-:S03]  /*0240*/  @!P1 PRMT R0, R3, 0x7610, R0 ;  /* 0x0000761003009816 */ /* 0x000fc60000000000 */
[----:B-12---:R-:W-:Y:S05]  /*0250*/  @P2 BRA `(.L_x_67) ;  /* 0x0000001000902947 */ /* 0x006fea0003800000 */
[----:B------:R-:W-:Y:S01]  /*0260*/  LOP3.LUT R9, RZ, R11, RZ, 0x33, !PT ;  /* 0x0000000bff097212 */ /* 0x000fe200078e33ff */
[----:B------:R-:W-:Y:S04]  /*0270*/  BSSY.RECONVERGENT B2, `(.L_x_68) ;  /* 0x0000093000027945 */ /* 0x000fe80003800200 */
[----:B------:R-:W-:-:S04]  /*0280*/  IMAD.IADD R9, R9, 0x1, R2 ;  /* 0x0000000109097824 */ /* 0x000fc800078e0202 */
[----:B------:R-:W-:-:S05]  /*0290*/  IMAD.IADD R10, R9, 0x1, -R12 ;  /* 0x00000001090a7824 */ /* 0x000fca00078e0a0c */
[C---:B------:R-:W-:Y:S02]  /*02a0*/  ISETP.GE.U32.AND P0, PT, R10.reuse, 0x700, PT ;  /* 0x000007000a00780c */ /* 0x040fe40003f06070 */
[----:B------:R-:W-:-:S04]  /*02b0*/  LEA.HI R10, R10, 0x1, RZ, 0x18 ;  /* 0x000000010a0a7811 */ /* 0x000fc800078fc0ff */
[----:B------:R-:W-:-:S07]  /*02c0*/  LOP3.LUT R22, R10, 0x7, RZ, 0xc0, !PT ;  /* 0x000000070a167812 */ /* 0x000fce00078ec0ff */
[----:B------:R-:W-:Y:S05]  /*02d0*/  @!P0 BRA `(.L_x_69) ;  /* 0x0000000800308947 */ /* 0x000fea0003800000 */
[----:B------:R-:W-:Y:S01]  /*02e0*/  LOP3.LUT R13, R10, 0x1fffff8, RZ, 0xc0, !PT ;  /* 0x01fffff80a0d7812 */ /* 0x000fe200078ec0ff */
[----:B------:R-:W-:Y:S01]  /*02f0*/  BSSY.RECONVERGENT B3, `(.L_x_70) ;  /* 0x0000089000037945 */ /* 0x000fe20003800200 */
[----:B------:R-:W-:-:S03]  /*0300*/  VIADD R11, R11, 0x400 ;  /* 0x000004000b0b7836 */ /* 0x000fc60000000000 */
[----:B------:R-:W-:-:S07]  /*0310*/  IMAD.MOV R13, RZ, RZ, -R13 ;  /* 0x000000ffff0d7224 */ /* 0x000fce00078e0a0d */
.L_x_71:
[----:B------:R-:W-:-:S05]  /*0320*/  VIADD R3, R11, 0xfffffc00 ;  /* 0xfffffc000b037836 */ /* 0x000fca0000000000 */
[----:B------:R-:W-:-:S04]  /*0330*/  IADD3 R23, P0, PT, R12, R3, RZ ;  /* 0x000000030c177210 */ /* 0x000fc80007f1e0ff */
[----:B------:R-:W-:Y:S02]  /*0340*/  LEA.HI.X.SX32 R24, R3, RZ, 0x1, P0 ;  /* 0x000000ff03187211 */ /* 0x000fe400000f0eff */
[----:B------:R-:W-:-:S04]  /*0350*/  LEA R2, P0, R23, UR4, 0x2 ;  /* 0x0000000417027c11 */ /* 0x000fc8000f8010ff */
[----:B------:R-:W-:-:S05]  /*0360*/  LEA.HI.X R3, R23, UR5, R24, 0x2, P0 ;  /* 0x0000000517037c11 */ /* 0x000fca00080f1418 */
[----:B------:R-:W2:Y:S04]  /*0370*/  LDG.E R21, desc[UR10][R2.64] ;  /* 0x0000000a02157981 */ /* 0x000ea8000c1e1900 */
[----:B------:R-:W3:Y:S04]  /*0380*/  LDG.E R20, desc[UR10][R2.64+0x400] ;  /* 0x0004000a02147981 */ /* 0x000ee8000c1e1900 */
[----:B------:R-:W4:Y:S04]  /*0390*/  LDG.E R19, desc[UR10][R2.64+0x800] ;  /* 0x0008000a02137981 */ /* 0x000f28000c1e1900 */
[----:B------:R-:W5:Y:S04]  /*03a0*/  LDG.E R17, desc[UR10][R2.64+0xc00] ;  /* 0x000c000a02117981 */ /* 0x000f68000c1e1900 */
[----:B------:R-:W5:Y:S04]  /*03b0*/  LDG.E R16, desc[UR10][R2.64+0x1000] ;  /* 0x0010000a02107981 */ /* 0x000f68000c1e1900 */
[----:B------:R-:W5:Y:S04]  /*03c0*/  LDG.E R15, desc[UR10][R2.64+0x1400] ;  /* 0x0014000a020f7981 */ /* 0x000f68000c1e1900 */
[----:B------:R-:W5:Y:S04]  /*03d0*/  LDG.E R14, desc[UR10][R2.64+0x1800] ;  /* 0x0018000a020e7981 */ /* 0x000f68000c1e1900 */
[----:B------:R0:W5:Y:S01]  /*03e0*/  LDG.E R18, desc[UR10][R2.64+0x1c00] ;  /* 0x001c000a02127981 */ /* 0x000162000c1e1900 */
[----:B------:R-:W-:Y:S01]  /*03f0*/  LOP3.LUT P2, RZ, R0, 0xff, RZ, 0xc0, !PT ;  /* 0x000000ff00ff7812 */ /* 0x000fe2000784c0ff */
[----:B------:R-:W-:Y:S01]  /*0400*/  VIADD R13, R13, 0x8 ;  /* 0x000000080d0d7836 */ /* 0x000fe20000000000 */
[----:B------:R-:W-:-:S04]  /*0410*/  IADD3 R23, P1, PT, R23, UR6, RZ ;  /* 0x0000000617177c10 */ /* 0x000fc8000ff3e0ff */
[----:B------:R-:W-:Y:S01]  /*0420*/  IADD3.X R24, PT, PT, R24, UR7, RZ, P1, !PT ;  /* 0x0000000718187c10 */ /* 0x000fe20008ffe4ff */
[----:B0-----:R-:W-:Y:S01]  /*0430*/  VIADD R3, R11, 0xfffffd00 ;  /* 0xfffffd000b037836 */ /* 0x001fe20000000000 */
[C---:B--2---:R-:W-:Y:S02]  /*0440*/  ISETP.GT.AND P0, PT, R21.reuse, 0x4, PT ;  /* 0x000000041500780c */ /* 0x044fe40003f04270 */
[----:B------:R-:W-:-:S03]  /*0450*/  ISETP.GT.AND P3, PT, R21, 0x4, P2 ;  /* 0x000000041500780c */ /* 0x000fc60001764270 */
[----:B------:R-:W-:Y:S02]  /*0460*/  @!P2 SEL R0, RZ, 0x1, !P0 ;  /* 0x00000001ff00a807 */ /* 0x000fe40004000000 */
[-C--:B------:R-:W-:Y:S02]  /*0470*/  ISETP.LT.U32.AND P0, PT, R23, R4.reuse, PT ;  /* 0x000000041700720c */ /* 0x080fe40003f01070 */
[----:B------:R-:W-:Y:S02]  /*0480*/  SEL R21, R0, 0x1, !P3 ;  /* 0x0000000100157807 */ /* 0x000fe40005800000 */
[----:B------:R-:W-:Y:S02]  /*0490*/  ISETP.LT.AND.EX P0, PT, R24, R5, PT, P0 ;  /* 0x000000051800720c */ /* 0x000fe40003f01300 */
[----:B------:R-:W-:Y:S02]  /*04a0*/  LOP3.LUT P1, RZ, R21, 0xff, RZ, 0xc0, !PT ;  /* 0x000000ff15ff7812 */ /* 0x000fe4000782c0ff */
[----:B------:R-:W-:-:S02]  /*04b0*/  SEL R2, R23, R4, P0 ;  /* 0x0000000417027207 */ /* 0x000fc40000000000 */
[-C--:B------:R-:W-:Y:S02]  /*04c0*/  SEL R0, R24, R5.reuse, P0 ;  /* 0x0000000518007207 */ /* 0x080fe40000000000 */
[----:B---3--:R-:W-:Y:S02]  /*04d0*/  ISETP.GT.AND P0, PT, R20, 0x4, PT ;  /* 0x000000041400780c */ /* 0x008fe40003f04270 */
[----:B------:R-:W-:Y:S02]  /*04e0*/  @!P3 SEL R2, R23, R4, !P2 ;  /* 0x000000041702b207 */ /* 0x000fe40005000000 */
[----:B------:R-:W-:Y:S02]  /*04f0*/  @!P3 SEL R0, R24, R5, !P2 ;  /* 0x000000051800b207 */ /* 0x000fe40005000000 */
[----:B------:R-:W-:Y:S02]  /*0500*/  ISETP.GT.AND P3, PT, R20, 0x4, P1 ;  /* 0x000000041400780c */ /* 0x000fe40000f64270 */
[----:B------:R-:W-:-:S02]  /*0510*/  @!P1 SEL R21, RZ, 0x1, !P0 ;  /* 0x00000001ff159807 */ /* 0x000fc40004000000 */
[----:B------:R-:W-:Y:S02]  /*0520*/  SHF.R.S32.HI R4, RZ, 0x1f, R3 ;  /* 0x0000001fff047819 */ /* 0x000fe40000011403 */
[----:B------:R-:W-:Y:S01]  /*0530*/  IADD3 R23, P4, P5, R3, UR6, R12 ;  /* 0x0000000603177c10 */ /* 0x000fe2000fd9e00c */
[----:B------:R-:W-:Y:S01]  /*0540*/  VIADD R3, R11, 0xfffffe00 ;  /* 0xfffffe000b037836 */ /* 0x000fe20000000000 */
[----:B------:R-:W-:Y:S02]  /*0550*/  SEL R21, R21, 0x1, !P3 ;  /* 0x0000000115157807 */ /* 0x000fe40005800000 */
[----:B------:R-:W-:Y:S02]  /*0560*/  IADD3.X R25, PT, PT, R4, UR7, RZ, P4, P5 ;  /* 0x0000000704197c10 */ /* 0x000fe4000a7ea4ff */
[----:B------:R-:W-:Y:S02]  /*0570*/  ISETP.LT.U32.AND P0, PT, R23, R2, PT ;  /* 0x000000021700720c */ /* 0x000fe40003f01070 */
[----:B------:R-:W-:-:S02]  /*0580*/  LOP3.LUT P2, RZ, R21, 0xff, RZ, 0xc0, !PT ;  /* 0x000000ff15ff7812 */ /* 0x000fc4000784c0ff */
[----:B------:R-:W-:Y:S02]  /*0590*/  ISETP.LT.AND.EX P0, PT, R25, R0, PT, P0 ;  /* 0x000000001900720c */ /* 0x000fe40003f01300 */
[----:B------:R-:W-:Y:S02]  /*05a0*/  SHF.R.S32.HI R4, RZ, 0x1f, R3 ;  /* 0x0000001fff047819 */ /* 0x000fe40000011403 */
[CC--:B------:R-:W-:Y:S02]  /*05b0*/  SEL R24, R23.reuse, R2.reuse, P0 ;  /* 0x0000000217187207 */ /* 0x0c0fe40000000000 */
[----:B------:R-:W-:Y:S02]  /*05c0*/  @!P3 SEL R24, R23, R2, !P1 ;  /* 0x000000021718b207 */ /* 0x000fe40004800000 */
[----:B------:R-:W-:Y:S02]  /*05d0*/  SEL R2, R25, R0, P0 ;  /* 0x0000000019027207 */ /* 0x000fe40000000000 */
[----:B----4-:R-:W-:-:S02]  /*05e0*/  ISETP.GT.AND P0, PT, R19, 0x4, PT ;  /* 0x000000041300780c */ /* 0x010fc40003f04270 */
[----:B------:R-:W-:Y:S02]  /*05f0*/  @!P3 SEL R2, R25, R0, !P1 ;  /* 0x000000001902b207 */ /* 0x000fe40004800000 */
[----:B------:R-:W-:Y:S02]  /*0600*/  ISETP.GT.AND P3, PT, R19, 0x4, P2 ;  /* 0x000000041300780c */ /* 0x000fe40001764270 */
[----:B------:R-:W-:Y:S02]  /*0610*/  @!P2 SEL R21, RZ, 0x1, !P0 ;  /* 0x00000001ff15a807 */ /* 0x000fe40004000000 */
[----:B------:R-:W-:Y:S01]  /*0620*/  IADD3 R5, P4, P5, R3, UR6, R12 ;  /* 0x0000000603057c10 */ /* 0x000fe2000fd9e00c */
[----:B------:R-:W-:Y:S01]  /*0630*/  VIADD R3, R11, 0xffffff00 ;  /* 0xffffff000b037836 */ /* 0x000fe20000000000 */
[----:B------:R-:W-:Y:S02]  /*0640*/  SEL R21, R21, 0x1, !P3 ;  /* 0x0000000115157807 */ /* 0x000fe40005800000 */
[----:B------:R-:W-:-:S02]  /*0650*/  IADD3.X R23, PT, PT, R4, UR7, RZ, P4, P5 ;  /* 0x0000000704177c10 */ /* 0x000fc4000a7ea4ff */
[----:B------:R-:W-:Y:S02]  /*0660*/  ISETP.LT.U32.AND P0, PT, R5, R24, PT ;  /* 0x000000180500720c */ /* 0x000fe40003f01070 */
[----:B------:R-:W-:Y:S02]  /*0670*/  LOP3.LUT P1, RZ, R21, 0xff, RZ, 0xc0, !PT ;  /* 0x000000ff15ff7812 */ /* 0x000fe4000782c0ff */
[----:B------:R-:W-:Y:S02]  /*0680*/  ISETP.LT.AND.EX P0, PT, R23, R2, PT, P0 ;  /* 0x000000021700720c */ /* 0x000fe40003f01300 */
[----:B------:R-:W-:Y:S02]  /*0690*/  SHF.R.S32.HI R0, RZ, 0x1f, R3 ;  /* 0x0000001fff007819 */ /* 0x000fe40000011403 */
[----:B------:R-:W-:Y:S02]  /*06a0*/  SEL R20, R5, R24, P0 ;  /* 0x0000001805147207 */ /* 0x000fe40000000000 */
[----:B------:R-:W-:-:S02]  /*06b0*/  SEL R19, R23, R2, P0 ;  /* 0x0000000217137207 */ /* 0x000fc40000000000 */
[----:B-----5:R-:W-:Y:S02]  /*06c0*/  ISETP.GT.AND P0, PT, R17, 0x4, PT ;  /* 0x000000041100780c */ /* 0x020fe40003f04270 */
[----:B------:R-:W-:Y:S02]  /*06d0*/  @!P3 SEL R20, R5, R24, !P2 ;  /* 0x000000180514b207 */ /* 0x000fe40005000000 */
[----:B------:R-:W-:Y:S02]  /*06e0*/  @!P3 SEL R19, R23, R2, !P2 ;  /* 0x000000021713b207 */ /* 0x000fe40005000000 */
[----:B------:R-:W-:Y:S02]  /*06f0*/  ISETP.GT.AND P3, PT, R17, 0x4, P1 ;  /* 0x000000041100780c */ /* 0x000fe40000f64270 */
[----:B------:R-:W-:Y:S02]  /*0700*/  @!P1 SEL R21, RZ, 0x1, !P0 ;  /* 0x00000001ff159807 */ /* 0x000fe40004000000 */
[----:B------:R-:W-:-:S02]  /*0710*/  IADD3 R3, P4, P5, R3, UR6, R12 ;  /* 0x0000000603037c10 */ /* 0x000fc4000fd9e00c */
[----:B------:R-:W-:Y:S02]  /*0720*/  SEL R21, R21, 0x1, !P3 ;  /* 0x0000000115157807 */ /* 0x000fe40005800000 */
[----:B------:R-:W-:Y:S02]  /*0730*/  IADD3.X R4, PT, PT, R0, UR7, RZ, P4, P5 ;  /* 0x0000000700047c10 */ /* 0x000fe4000a7ea4ff */
[----:B------:R-:W-:Y:S02]  /*0740*/  ISETP.LT.U32.AND P0, PT, R3, R20, PT ;  /* 0x000000140300720c */ /* 0x000fe40003f01070 */
[----:B------:R-:W-:Y:S02]  /*0750*/  LOP3.LUT P2, RZ, R21, 0xff, RZ, 0xc0, !PT ;  /* 0x000000ff15ff7812 */ /* 0x000fe4000784c0ff */
[----:B------:R-:W-:Y:S02]  /*0760*/  ISETP.LT.AND.EX P0, PT, R4, R19, PT, P0 ;  /* 0x000000130400720c */ /* 0x000fe40003f01300 */
[----:B------:R-:W-:-:S02]  /*0770*/  SHF.R.S32.HI R0, RZ, 0x1f, R11 ;  /* 0x0000001fff007819 */ /* 0x000fc4000001140b */
[CC--:B------:R-:W-:Y:S02]  /*0780*/  SEL R5, R3.reuse, R20.reuse, P0 ;  /* 0x0000001403057207 */ /* 0x0c0fe40000000000 */
[-C--:B------:R-:W-:Y:S02]  /*0790*/  SEL R17, R4, R19.reuse, P0 ;  /* 0x0000001304117207 */ /* 0x080fe40000000000 */
[----:B------:R-:W-:Y:S02]  /*07a0*/  ISETP.GT.AND P0, PT, R16, 0x4, PT ;  /* 0x000000041000780c */ /* 0x000fe40003f04270 */
[----:B------:R-:W-:Y:S01]  /*07b0*/  @!P3 SEL R5, R3, R20, !P1 ;  /* 0x000000140305b207 */ /* 0x000fe20004800000 */
[----:B------:R-:W-:Y:S01]  /*07c0*/  VIADD R3, R11, 0x100 ;  /* 0x000001000b037836 */ /* 0x000fe20000000000 */
[----:B------:R-:W-:Y:S02]  /*07d0*/  @!P3 SEL R17, R4, R19, !P1 ;  /* 0x000000130411b207 */ /* 0x000fe40004800000 */
[----:B------:R-:W-:-:S02]  /*07e0*/  ISETP.GT.AND P3, PT, R16, 0x4, P2 ;  /* 0x000000041000780c */ /* 0x000fc40001764270 */
[----:B------:R-:W-:Y:S02]  /*07f0*/  @!P2 SEL R21, RZ, 0x1, !P0 ;  /* 0x00000001ff15a807 */ /* 0x000fe40004000000 */
[----:B------:R-:W-:Y:S02]  /*0800*/  IADD3 R2, P4, P5, R11, UR6, R12 ;  /* 0x000000060b027c10 */ /* 0x000fe4000fd9e00c */
[----:B------:R-:W-:Y:S02]  /*0810*/  SEL R21, R21, 0x1, !P3 ;  /* 0x0000000115157807 */ /* 0x000fe40005800000 */
[----:B------:R-:W-:Y:S02]  /*0820*/  IADD3.X R4, PT, PT, R0, UR7, RZ, P4, P5 ;  /* 0x0000000700047c10 */ /* 0x000fe4000a7ea4ff */
[----:B------:R-:W-:Y:S02]  /*0830*/  ISETP.LT.U32.AND P0, PT, R2, R5, PT ;  /* 0x000000050200720c */ /* 0x000fe40003f01070 */
[----:B------:R-:W-:-:S02]  /*0840*/  LOP3.LUT P1, RZ, R21, 0xff, RZ, 0xc0, !PT ;  /* 0x000000ff15ff7812 */ /* 0x000fc4000782c0ff */
[----:B------:R-:W-:Y:S02]  /*0850*/  ISETP.LT.AND.EX P0, PT, R4, R17, PT, P0 ;  /* 0x000000110400720c */ /* 0x000fe40003f01300 */
[----:B------:R-:W-:Y:S02]  /*0860*/  SHF.R.S32.HI R0, RZ, 0x1f, R3 ;  /* 0x0000001fff007819 */ /* 0x000fe40000011403 */
[----:B------:R-:W-:Y:S02]  /*0870*/  SEL R19, R2, R5, P0 ;  /* 0x0000000502137207 */ /* 0x000fe40000000000 */
[----:B------:R-:W-:Y:S02]  /*0880*/  SEL R23, R4, R17, P0 ;  /* 0x0000001104177207 */ /* 0x000fe40000000000 */
[----:B------:R-:W-:Y:S02]  /*0890*/  ISETP.GT.AND P0, PT, R15, 0x4, PT ;  /* 0x000000040f00780c */ /* 0x000fe40003f04270 */
[----:B------:R-:W-:-:S02]  /*08a0*/  @!P3 SEL R19, R2, R5, !P2 ;  /* 0x000000050213b207 */ /* 0x000fc40005000000 */
        /* <DEDUP_REMOVED lines=13> */
[----:B------:R-:W-:Y:S02]  /*0980*/  @!P3 SEL R5, R2, R19, !P1 ;  /* 0x000000130205b207 */ /* 0x000fe40004800000 */
[----:B------:R-:W-:Y:S01]  /*0990*/  IADD3 R2, P0, P4, R3, UR6, R12 ;  /* 0x0000000603027c10 */ /* 0x000fe2000fc1e00c */
[C---:B------:R-:W-:Y:S01]  /*09a0*/  VIADD R3, R11.reuse, 0x300 ;  /* 0x000003000b037836 */ /* 0x040fe20000000000 */
[----:B------:R-:W-:Y:S01]  /*09b0*/  @!P3 SEL R17, R4, R23, !P1 ;  /* 0x000000170411b207 */ /* 0x000fe20004800000 */
[----:B------:R-:W-:Y:S01]  /*09c0*/  VIADD R11, R11, 0x800 ;  /* 0x000008000b0b7836 */ /* 0x000fe20000000000 */
[C---:B------:R-:W-:Y:S02]  /*09d0*/  ISETP.GT.AND P3, PT, R14.reuse, 0x4, P2 ;  /* 0x000000040e00780c */ /* 0x040fe40001764270 */
[----:B------:R-:W-:Y:S02]  /*09e0*/  ISETP.GT.AND P1, PT, R14, 0x4, PT ;  /* 0x000000040e00780c */ /* 0x000fe40003f24270 */
[----:B------:R-:W-:-:S02]  /*09f0*/  IADD3.X R4, PT, PT, R0, UR7, RZ, P0, P4 ;  /* 0x0000000700047c10 */ /* 0x000fc400087e84ff */
[----:B------:R-:W-:Y:S02]  /*0a00*/  ISETP.LT.U32.AND P0, PT, R2, R5, PT ;  /* 0x000000050200720c */ /* 0x000fe40003f01070 */
[----:B------:R-:W-:Y:S02]  /*0a10*/  @!P2 SEL R21, RZ, 0x1, !P1 ;  /* 0x00000001ff15a807 */ /* 0x000fe40004800000 */
[----:B------:R-:W-:Y:S02]  /*0a20*/  ISETP.LT.AND.EX P0, PT, R4, R17, PT, P0 ;  /* 0x000000110400720c */ /* 0x000fe40003f01300 */
[----:B------:R-:W-:Y:S02]  /*0a30*/  SHF.R.S32.HI R0, RZ, 0x1f, R3 ;  /* 0x0000001fff007819 */ /* 0x000fe40000011403 */
[----:B------:R-:W-:Y:S02]  /*0a40*/  SEL R21, R21, 0x1, !P3 ;  /* 0x0000000115157807 */ /* 0x000fe40005800000 */
[----:B------:R-:W-:-:S02]  /*0a50*/  IADD3 R3, P4, P5, R3, UR6, R12 ;  /* 0x0000000603037c10 */ /* 0x000fc4000fd9e00c */
[CC--:B------:R-:W-:Y:S02]  /*0a60*/  SEL R14, R2.reuse, R5.reuse, P0 ;  /* 0x00000005020e7207 */ /* 0x0c0fe40000000000 */
[----:B------:R-:W-:Y:S02]  /*0a70*/  LOP3.LUT P1, RZ, R21, 0xff, RZ, 0xc0, !PT ;  /* 0x000000ff15ff7812 */ /* 0x000fe4000782c0ff */
[----:B------:R-:W-:Y:S02]  /*0a80*/  @!P3 SEL R14, R2, R5, !P2 ;  /* 0x00000005020eb207 */ /* 0x000fe40005000000 */
[----:B------:R-:W-:Y:S02]  /*0a90*/  IADD3.X R2, PT, PT, R0, UR7, RZ, P4, P5 ;  /* 0x0000000700027c10 */ /* 0x000fe4000a7ea4ff */
[----:B------:R-:W-:Y:S02]  /*0aa0*/  SEL R15, R4, R17, P0 ;  /* 0x00000011040f7207 */ /* 0x000fe40000000000 */
[----:B------:R-:W-:-:S02]  /*0ab0*/  ISETP.NE.AND P4, PT, R13, RZ, PT ;  /* 0x000000ff0d00720c */ /* 0x000fc40003f85270 */
[----:B------:R-:W-:Y:S02]  /*0ac0*/  @!P3 SEL R15, R4, R17, !P2 ;  /* 0x00000011040fb207 */ /* 0x000fe40005000000 */
[C---:B------:R-:W-:Y:S02]  /*0ad0*/  ISETP.GT.AND P3, PT, R18.reuse, 0x4, P1 ;  /* 0x000000041200780c */ /* 0x040fe40000f64270 */
[----:B------:R-:W-:Y:S02]  /*0ae0*/  ISETP.LT.U32.AND P0, PT, R3, R14, PT ;  /* 0x0000000e0300720c */ /* 0x000fe40003f01070 */
[----:B------:R-:W-:Y:S02]  /*0af0*/  ISETP.GT.AND P2, PT, R18, 0x4, PT ;  /* 0x000000041200780c */ /* 0x000fe40003f44270 */
[----:B------:R-:W-:Y:S02]  /*0b00*/  ISETP.LT.AND.EX P0, PT, R2, R15, PT, P0 ;  /* 0x0000000f0200720c */ /* 0x000fe40003f01300 */
[----:B------:R-:W-:-:S02]  /*0b10*/  @!P1 SEL R21, RZ, 0x1, !P2 ;  /* 0x00000001ff159807 */ /* 0x000fc40005000000 */
[-C--:B------:R-:W-:Y:S02]  /*0b20*/  SEL R4, R3, R14.reuse, P0 ;  /* 0x0000000e03047207 */ /* 0x080fe40000000000 */
[CC--:B------:R-:W-:Y:S02]  /*0b30*/  SEL R5, R2.reuse, R15.reuse, P0 ;  /* 0x0000000f02057207 */ /* 0x0c0fe40000000000 */
[----:B------:R-:W-:Y:S02]  /*0b40*/  SEL R0, R21, 0x1, !P3 ;  /* 0x0000000115007807 */ /* 0x000fe40005800000 */
[----:B------:R-:W-:Y:S02]  /*0b50*/  @!P3 SEL R4, R3, R14, !P1 ;  /* 0x0000000e0304b207 */ /* 0x000fe40004800000 */
[----:B------:R-:W-:Y:S01]  /*0b60*/  @!P3 SEL R5, R2, R15, !P1 ;  /* 0x0000000f0205b207 */ /* 0x000fe20004800000 */
[----:B------:R-:W-:Y:S06]  /*0b70*/  @P4 BRA `(.L_x_71) ;  /* 0xfffffff400e84947 */ /* 0x000fec000383ffff */
[----:B------:R-:W-:Y:S05]  /*0b80*/  BSYNC.RECONVERGENT B3 ;  /* 0x0000000000037941 */ /* 0x000fea0003800200 */
.L_x_70:
[----:B------:R-:W-:-:S07]  /*0b90*/  VIADD R11, R11, 0xfffffc00 ;  /* 0xfffffc000b0b7836 */ /* 0x000fce0000000000 */
.L_x_69:
[----:B------:R-:W-:Y:S05]  /*0ba0*/  BSYNC.RECONVERGENT B2 ;  /* 0x0000000000027941 */ /* 0x000fea0003800200 */
.L_x_68:
[----:B------:R-:W-:-:S13]  /*0bb0*/  ISETP.NE.AND P0, PT, R22, RZ, PT ;  /* 0x000000ff1600720c */ /* 0x000fda0003f05270 */
[----:B------:R-:W-:Y:S05]  /*0bc0*/  @!P0 BRA `(.L_x_67) ;  /* 0x0000000800348947 */ /* 0x000fea0003800000 */
[----:B------:R-:W-:Y:S01]  /*0bd0*/  ISETP.GE.U32.AND P0, PT, R22, 0x4, PT ;  /* 0x000000041600780c */ /* 0x000fe20003f06070 */
[----:B------:R-:W-:Y:S01]  /*0be0*/  BSSY.RECONVERGENT B2, `(.L_x_72) ;  /* 0x0000048000027945 */ /* 0x000fe20003800200 */
[----:B------:R-:W-:-:S11]  /*0bf0*/  LOP3.LUT P1, R10, R10, 0x3, RZ, 0xc0, !PT ;  /* 0x000000030a0a7812 */ /* 0x000fd6000782c0ff */
[----:B------:R-:W-:Y:S05]  /*0c00*/  @!P0 BRA `(.L_x_73) ;  /* 0x0000000400148947 */ /* 0x000fea0003800000 */
[----:B------:R-:W0:Y:S01]  /*0c10*/  LDCU.64 UR8, c[0x0][0x380] ;  /* 0x00007000ff0877ac */ /* 0x000e220008000a00 */
[----:B------:R-:W-:-:S04]  /*0c20*/  IADD3 R17, P0, PT, R12, R11, RZ ;  /* 0x0000000b0c117210 */ /* 0x000fc80007f1e0ff */
[----:B------:R-:W-:Y:S02]  /*0c30*/  LEA.HI.X.SX32 R18, R11, RZ, 0x1, P0 ;  /* 0x000000ff0b127211 */ /* 0x000fe400000f0eff */
[----:B0-----:R-:W-:-:S04]  /*0c40*/  LEA R14, P0, R17, UR8, 0x2 ;  /* 0x00000008110e7c11 */ /* 0x001fc8000f8010ff */
[----:B------:R-:W-:Y:S01]  /*0c50*/  LEA.HI.X R15, R17, UR9, R18, 0x2, P0 ;  /* 0x00000009110f7c11 */ /* 0x000fe200080f1412 */
[----:B------:R-:W0:Y:S04]  /*0c60*/  LDCU.64 UR8, c[0x0][0x390] ;  /* 0x00007200ff0877ac */ /* 0x000e280008000a00 */
[----:B------:R-:W2:Y:S04]  /*0c70*/  LDG.E R13, desc[UR10][R14.64] ;  /* 0x0000000a0e0d7981 */ /* 0x000ea8000c1e1900 */
[----:B------:R-:W3:Y:S04]  /*0c80*/  LDG.E R16, desc[UR10][R14.64+0x400] ;  /* 0x0004000a0e107981 */ /* 0x000ee8000c1e1900 */
[----:B------:R-:W4:Y:S04]  /*0c90*/  LDG.E R3, desc[UR10][R14.64+0x800] ;  /* 0x0008000a0e037981 */ /* 0x000f28000c1e1900 */
[----:B------:R1:W5:Y:S01]  /*0ca0*/  LDG.E R2, desc[UR10][R14.64+0xc00] ;  /* 0x000c000a0e027981 */ /* 0x000362000c1e1900 */
[----:B------:R-:W-:-:S02]  /*0cb0*/  LOP3.LUT P3, RZ, R0, 0xff, RZ, 0xc0, !PT ;  /* 0x000000ff00ff7812 */ /* 0x000fc4000786c0ff */
[----:B0-----:R-:W-:-:S04]  /*0cc0*/  IADD3 R17, P2, PT, R17, UR8, RZ ;  /* 0x0000000811117c10 */ /* 0x001fc8000ff5e0ff */
[----:B------:R-:W-:Y:S02]  /*0cd0*/  IADD3.X R18, PT, PT, R18, UR9, RZ, P2, !PT ;  /* 0x0000000912127c10 */ /* 0x000fe400097fe4ff */
[C---:B--2---:R-:W-:Y:S02]  /*0ce0*/  ISETP.GT.AND P0, PT, R13.reuse, 0x4, PT ;  /* 0x000000040d00780c */ /* 0x044fe40003f04270 */
[----:B------:R-:W-:Y:S01]  /*0cf0*/  ISETP.GT.AND P4, PT, R13, 0x4, P3 ;  /* 0x000000040d00780c */ /* 0x000fe20001f84270 */
[----:B------:R-:W-:Y:S02]  /*0d00*/  VIADD R13, R11, 0x100 ;  /* 0x000001000b0d7836 */ /* 0x000fe40000000000 */
[----:B------:R-:W-:Y:S02]  /*0d10*/  @!P3 SEL R0, RZ, 0x1, !P0 ;  /* 0x00000001ff00b807 */ /* 0x000fe40004000000 */
[----:B------:R-:W-:Y:S02]  /*0d20*/  ISETP.LT.U32.AND P0, PT, R17, R4, PT ;  /* 0x000000041100720c */ /* 0x000fe40003f01070 */
[----:B------:R-:W-:-:S02]  /*0d30*/  SEL R0, R0, 0x1, !P4 ;  /* 0x0000000100007807 */ /* 0x000fc40006000000 */
[-C--:B------:R-:W-:Y:S02]  /*0d40*/  ISETP.LT.AND.EX P0, PT, R18, R5.reuse, PT, P0 ;  /* 0x000000051200720c */ /* 0x080fe40003f01300 */
[----:B------:R-:W-:Y:S02]  /*0d50*/  LOP3.LUT P2, RZ, R0, 0xff, RZ, 0xc0, !PT ;  /* 0x000000ff00ff7812 */ /* 0x000fe4000784c0ff */
[CC--:B------:R-:W-:Y:S02]  /*0d60*/  SEL R22, R17.reuse, R4.reuse, P0 ;  /* 0x0000000411167207 */ /* 0x0c0fe40000000000 */
[CC--:B-1----:R-:W-:Y:S02]  /*0d70*/  SEL R15, R18.reuse, R5.reuse, P0 ;  /* 0x00000005120f7207 */ /* 0x0c2fe40000000000 */
[----:B------:R-:W-:Y:S02]  /*0d80*/  @!P4 SEL R22, R17, R4, !P3 ;  /* 0x000000041116c207 */ /* 0x000fe40005800000 */
[----:B------:R-:W-:Y:S01]  /*0d90*/  @!P4 SEL R15, R18, R5, !P3 ;  /* 0x00000005120fc207 */ /* 0x000fe20005800000 */
[----:B------:R-:W-:Y:S01]  /*0da0*/  VIADD R5, R11, 0x200 ;  /* 0x000002000b057836 */ /* 0x000fe20000000000 */
[----:B---3--:R-:W-:-:S02]  /*0db0*/  ISETP.GT.AND P3, PT, R16, 0x4, PT ;  /* 0x000000041000780c */ /* 0x008fc40003f64270 */
[----:B------:R-:W-:Y:S02]  /*0dc0*/  ISETP.GT.AND P4, PT, R16, 0x4, P2 ;  /* 0x000000041000780c */ /* 0x000fe40001784270 */
[----:B------:R-:W-:Y:S02]  /*0dd0*/  @!P2 SEL R0, RZ, 0x1, !P3 ;  /* 0x00000001ff00a807 */ /* 0x000fe40005800000 */
[----:B------:R-:W-:Y:S02]  /*0de0*/  SHF.R.S32.HI R4, RZ, 0x1f, R13 ;  /* 0x0000001fff047819 */ /* 0x000fe4000001140d */
[----:B------:R-:W-:Y:S02]  /*0df0*/  IADD3 R13, P5, P0, R13, UR8, R12 ;  /* 0x000000080d0d7c10 */ /* 0x000fe4000f8be00c */
[----:B------:R-:W-:Y:S02]  /*0e00*/  SEL R0, R0, 0x1, !P4 ;  /* 0x0000000100007807 */ /* 0x000fe40006000000 */
[----:B------:R-:W-:-:S02]  /*0e10*/  IADD3.X R14, PT, PT, R4, UR9, RZ, P5, P0 ;  /* 0x00000009040e7c10 */ /* 0x000fc4000afe04ff */
[CC--:B------:R-:W-:Y:S02]  /*0e20*/  ISETP.LT.U32.AND P0, PT, R13.reuse, R22.reuse, PT ;  /* 0x000000160d00720c */ /* 0x0c0fe40003f01070 */
[----:B------:R-:W-:Y:S02]  /*0e30*/  LOP3.LUT P3, RZ, R0, 0xff, RZ, 0xc0, !PT ;  /* 0x000000ff00ff7812 */ /* 0x000fe4000786c0ff */
[CC--:B------:R-:W-:Y:S02]  /*0e40*/  ISETP.LT.AND.EX P0, PT, R14.reuse, R15.reuse, PT, P0 ;  /* 0x0000000f0e00720c */ /* 0x0c0fe40003f01300 */
[----:B------:R-:W-:Y:S02]  /*0e50*/  SHF.R.S32.HI R4, RZ, 0x1f, R5 ;  /* 0x0000001fff047819 */ /* 0x000fe40000011405 */
[----:B------:R-:W-:Y:S02]  /*0e60*/  SEL R18, R13, R22, P0 ;  /* 0x000000160d127207 */ /* 0x000fe40000000000 */
[----:B------:R-:W-:-:S02]  /*0e70*/  SEL R20, R14, R15, P0 ;  /* 0x0000000f0e147207 */ /* 0x000fc40000000000 */
[----:B------:R-:W-:Y:S02]  /*0e80*/  @!P4 SEL R18, R13, R22, !P2 ;  /* 0x000000160d12c207 */ /* 0x000fe40005000000 */
[----:B------:R-:W-:Y:S02]  /*0e90*/  @!P4 SEL R20, R14, R15, !P2 ;  /* 0x0000000f0e14c207 */ /* 0x000fe40005000000 */
[----:B----4-:R-:W-:Y:S02]  /*0ea0*/  ISETP.GT.AND P4, PT, R3, 0x4, PT ;  /* 0x000000040300780c */ /* 0x010fe40003f84270 */
[----:B------:R-:W-:Y:S02]  /*0eb0*/  IADD3 R5, P5, P0, R5, UR8, R12 ;  /* 0x0000000805057c10 */ /* 0x000fe4000f8be00c */
[----:B------:R-:W-:Y:S01]  /*0ec0*/  ISETP.GT.AND P2, PT, R3, 0x4, P3 ;  /* 0x000000040300780c */ /* 0x000fe20001f44270 */
[C---:B------:R-:W-:Y:S01]  /*0ed0*/  VIADD R3, R11.reuse, 0x300 ;  /* 0x000003000b037836 */ /* 0x040fe20000000000 */
[----:B------:R-:W-:Y:S01]  /*0ee0*/  @!P3 SEL R0, RZ, 0x1, !P4 ;  /* 0x00000001ff00b807 */ /* 0x000fe20006000000 */
[----:B------:R-:W-:Y:S01]  /*0ef0*/  VIADD R11, R11, 0x400 ;  /* 0x000004000b0b7836 */ /* 0x000fe20000000000 */
[----:B------:R-:W-:-:S02]  /*0f00*/  IADD3.X R13, PT, PT, R4, UR9, RZ, P5, P0 ;  /* 0x00000009040d7c10 */ /* 0x000fc4000afe04ff */
[----:B------:R-:W-:Y:S02]  /*0f10*/  ISETP.LT.U32.AND P0, PT, R5, R18, PT ;  /* 0x000000120500720c */ /* 0x000fe40003f01070 */
[----:B------:R-:W-:Y:S02]  /*0f20*/  SEL R0, R0, 0x1, !P2 ;  /* 0x0000000100007807 */ /* 0x000fe40005000000 */
[----:B------:R-:W-:Y:S02]  /*0f30*/  ISETP.LT.AND.EX P0, PT, R13, R20, PT, P0 ;  /* 0x000000140d00720c */ /* 0x000fe40003f01300 */
[----:B------:R-:W-:Y:S02]  /*0f40*/  LOP3.LUT P4, RZ, R0, 0xff, RZ, 0xc0, !PT ;  /* 0x000000ff00ff7812 */ /* 0x000fe4000788c0ff */
[----:B------:R-:W-:Y:S02]  /*0f50*/  SEL R14, R5, R18, P0 ;  /* 0x00000012050e7207 */ /* 0x000fe40000000000 */
[----:B------:R-:W-:-:S02]  /*0f60*/  SEL R16, R13, R20, P0 ;  /* 0x000000140d107207 */ /* 0x000fc40000000000 */
[----:B------:R-:W-:Y:S02]  /*0f70*/  SHF.R.S32.HI R4, RZ, 0x1f, R3 ;  /* 0x0000001fff047819 */ /* 0x000fe40000011403 */
[----:B------:R-:W-:Y:S02]  /*0f80*/  @!P2 SEL R14, R5, R18, !P3 ;  /* 0x00000012050ea207 */ /* 0x000fe40005800000 */
[----:B------:R-:W-:Y:S02]  /*0f90*/  @!P2 SEL R16, R13, R20, !P3 ;  /* 0x000000140d10a207 */ /* 0x000fe40005800000 */
[----:B------:R-:W-:Y:S02]  /*0fa0*/  IADD3 R3, P5, P6, R3, UR8, R12 ;  /* 0x0000000803037c10 */ /* 0x000fe4000febe00c */
[----:B-----5:R-:W-:Y:S02]  /*0fb0*/  ISETP.GT.AND P3, PT, R2, 0x4, P4 ;  /* 0x000000040200780c */ /* 0x020fe40002764270 */
[----:B------:R-:W-:-:S02]  /*0fc0*/  IADD3.X R13, PT, PT, R4, UR9, RZ, P5, P6 ;  /* 0x00000009040d7c10 */ /* 0x000fc4000afec4ff */
[----:B------:R-:W-:Y:S02]  /*0fd0*/  ISETP.LT.U32.AND P0, PT, R3, R14, PT ;  /* 0x0000000e0300720c */ /* 0x000fe40003f01070 */
[----:B------:R-:W-:Y:S02]  /*0fe0*/  ISETP.GT.AND P2, PT, R2, 0x4, PT ;  /* 0x000000040200780c */ /* 0x000fe40003f44270 */
[----:B------:R-:W-:Y:S02]  /*0ff0*/  ISETP.LT.AND.EX P0, PT, R13, R16, PT, P0 ;  /* 0x000000100d00720c */ /* 0x000fe40003f01300 */
[----:B------:R-:W-:Y:S02]  /*1000*/  @!P4 SEL R0, RZ, 0x1, !P2 ;  /* 0x00000001ff00c807 */ /* 0x000fe40005000000 */
[----:B------:R-:W-:Y:S02]  /*1010*/  SEL R4, R3, R14, P0 ;  /* 0x0000000e03047207 */ /* 0x000fe40000000000 */
[----:B------:R-:W-:-:S02]  /*1020*/  SEL R5, R13, R16, P0 ;  /* 0x000000100d057207 */ /* 0x000fc40000000000 */
[----:B------:R-:W-:Y:S02]  /*1030*/  SEL R0, R0, 0x1, !P3 ;  /* 0x0000000100007807 */ /* 0x000fe40005800000 */
[----:B------:R-:W-:Y:S02]  /*1040*/  @!P3 SEL R4, R3, R14, !P4 ;  /* 0x0000000e0304b207 */ /* 0x000fe40006000000 */
[----:B------:R-:W-:-:S07]  /*1050*/  @!P3 SEL R5, R13, R16, !P4 ;  /* 0x000000100d05b207 */ /* 0x000fce0006000000 */
.L_x_73:
[----:B------:R-:W-:Y:S05]  /*1060*/  BSYNC.RECONVERGENT B2 ;  /* 0x0000000000027941 */ /* 0x000fea0003800200 */
.L_x_72:
[----:B------:R-:W-:Y:S05]  /*1070*/  @!P1 BRA `(.L_x_67) ;  /* 0x0000000400089947 */ /* 0x000fea0003800000 */
[----:B------:R-:W-:Y:S01]  /*1080*/  ISETP.NE.AND P0, PT, R10, 0x1, PT ;  /* 0x000000010a00780c */ /* 0x000fe20003f05270 */
[----:B------:R-:W-:Y:S01]  /*1090*/  BSSY.RECONVERGENT B2, `(.L_x_74) ;  /* 0x0000029000027945 */ /* 0x000fe20003800200 */
[----:B------:R-:W-:-:S11]  /*10a0*/  LOP3.LUT P1, RZ, R9, 0x100, RZ, 0xc0, !PT ;  /* 0x0000010009ff7812 */ /* 0x000fd6000782c0ff */
        /* <DEDUP_REMOVED lines=8> */
[----:B------:R1:W3:Y:S01]  /*1130*/  LDG.E R15, desc[UR10][R2.64+0x400] ;  /* 0x0004000a020f7981 */ /* 0x0002e2000c1e1900 */
[----:B------:R-:W-:-:S02]  /*1140*/  LOP3.LUT P2, RZ, R0, 0xff, RZ, 0xc0, !PT ;  /* 0x000000ff00ff7812 */ /* 0x000fc4000784c0ff */
[----:B0-----:R-:W-:-:S04]  /*1150*/  IADD3 R9, P0, PT, R9, UR8, RZ ;  /* 0x0000000809097c10 */ /* 0x001fc8000ff1e0ff */
[----:B------:R-:W-:Y:S02]  /*1160*/  IADD3.X R10, PT, PT, R10, UR9, RZ, P0, !PT ;  /* 0x000000090a0a7c10 */ /* 0x000fe400087fe4ff */
[----:B------:R-:W-:-:S04]  /*1170*/  ISETP.LT.U32.AND P0, PT, R9, R4, PT ;  /* 0x000000040900720c */ /* 0x000fc80003f01070 */
[----:B------:R-:W-:-:S04]  /*1180*/  ISETP.LT.AND.EX P0, PT, R10, R5, PT, P0 ;  /* 0x000000050a00720c */ /* 0x000fc80003f01300 */
[----:B-1----:R-:W-:Y:S02]  /*1190*/  SEL R2, R10, R5, P0 ;  /* 0x000000050a027207 */ /* 0x002fe40000000000 */
[C---:B--2---:R-:W-:Y:S02]  /*11a0*/  ISETP.GT.AND P4, PT, R13.reuse, 0x4, PT ;  /* 0x000000040d00780c */ /* 0x044fe40003f84270 */
[----:B------:R-:W-:Y:S01]  /*11b0*/  ISETP.GT.AND P3, PT, R13, 0x4, P2 ;  /* 0x000000040d00780c */ /* 0x000fe20001764270 */
[C---:B------:R-:W-:Y:S01]  /*11c0*/  VIADD R13, R11.reuse, 0x100 ;  /* 0x000001000b0d7836 */ /* 0x040fe20000000000 */
[----:B------:R-:W-:Y:S01]  /*11d0*/  @!P2 SEL R0, RZ, 0x1, !P4 ;  /* 0x00000001ff00a807 */ /* 0x000fe20006000000 */
[----:B------:R-:W-:-:S03]  /*11e0*/  VIADD R11, R11, 0x200 ;  /* 0x000002000b0b7836 */ /* 0x000fc60000000000 */
[----:B------:R-:W-:Y:S02]  /*11f0*/  SEL R3, R0, 0x1, !P3 ;  /* 0x0000000100037807 */ /* 0x000fe40005800000 */
[-C--:B------:R-:W-:Y:S02]  /*1200*/  SEL R0, R9, R4.reuse, P0 ;  /* 0x0000000409007207 */ /* 0x080fe40000000000 */
[----:B------:R-:W-:Y:S02]  /*1210*/  LOP3.LUT P4, RZ, R3, 0xff, RZ, 0xc0, !PT ;  /* 0x000000ff03ff7812 */ /* 0x000fe4000788c0ff */
[----:B------:R-:W-:Y:S02]  /*1220*/  SHF.R.S32.HI R14, RZ, 0x1f, R13 ;  /* 0x0000001fff0e7819 */ /* 0x000fe4000001140d */
[----:B------:R-:W-:Y:S02]  /*1230*/  @!P3 SEL R0, R9, R4, !P2 ;  /* 0x000000040900b207 */ /* 0x000fe40005000000 */
[----:B------:R-:W-:-:S02]  /*1240*/  @!P3 SEL R2, R10, R5, !P2 ;  /* 0x000000050a02b207 */ /* 0x000fc40005000000 */
[----:B------:R-:W-:Y:S02]  /*1250*/  IADD3 R13, P5, P6, R13, UR8, R12 ;  /* 0x000000080d0d7c10 */ /* 0x000fe4000febe00c */
[C---:B---3--:R-:W-:Y:S02]  /*1260*/  ISETP.GT.AND P3, PT, R15.reuse, 0x4, P4 ;  /* 0x000000040f00780c */ /* 0x048fe40002764270 */
[----:B------:R-:W-:Y:S02]  /*1270*/  ISETP.GT.AND P2, PT, R15, 0x4, PT ;  /* 0x000000040f00780c */ /* 0x000fe40003f44270 */
[----:B------:R-:W-:Y:S02]  /*1280*/  IADD3.X R9, PT, PT, R14, UR9, RZ, P5, P6 ;  /* 0x000000090e097c10 */ /* 0x000fe4000afec4ff */
[----:B------:R-:W-:Y:S02]  /*1290*/  ISETP.LT.U32.AND P0, PT, R13, R0, PT ;  /* 0x000000000d00720c */ /* 0x000fe40003f01070 */
[----:B------:R-:W-:-:S02]  /*12a0*/  @!P4 SEL R3, RZ, 0x1, !P2 ;  /* 0x00000001ff03c807 */ /* 0x000fc40005000000 */
[----:B------:R-:W-:Y:S02]  /*12b0*/  ISETP.LT.AND.EX P0, PT, R9, R2, PT, P0 ;  /* 0x000000020900720c */ /* 0x000fe40003f01300 */
[----:B------:R-:W-:Y:S02]  /*12c0*/  SEL R3, R3, 0x1, !P3 ;  /* 0x0000000103037807 */ /* 0x000fe40005800000 */
[----:B------:R-:W-:Y:S02]  /*12d0*/  SEL R4, R13, R0, P0 ;  /* 0x000000000d047207 */ /* 0x000fe40000000000 */
[----:B------:R-:W-:Y:S02]  /*12e0*/  SEL R5, R9, R2, P0 ;  /* 0x0000000209057207 */ /* 0x000fe40000000000 */
[----:B------:R-:W-:Y:S02]  /*12f0*/  @!P3 SEL R4, R13, R0, !P4 ;  /* 0x000000000d04b207 */ /* 0x000fe40006000000 */
[----:B------:R-:W-:-:S02]  /*1300*/  @!P3 SEL R5, R9, R2, !P4 ;  /* 0x000000020905b207 */ /* 0x000fc40006000000 */
[----:B------:R-:W-:-:S07]  /*1310*/  PRMT R0, R3, 0x7610, R0 ;  /* 0x0000761003007816 */ /* 0x000fce0000000000 */
.L_x_75:
[----:B------:R-:W-:Y:S05]  /*1320*/  BSYNC.RECONVERGENT B2 ;  /* 0x0000000000027941 */ /* 0x000fea0003800200 */
.L_x_74:
[----:B------:R-:W-:Y:S05]  /*1330*/  @P1 BRA `(.L_x_67) ;  /* 0x0000000000581947 */ /* 0x000fea0003800000 */
[----:B------:R-:W0:Y:S01]  /*1340*/  LDCU.64 UR8, c[0x0][0x380] ;  /* 0x00007000ff0877ac */ /* 0x000e220008000a00 */
[----:B------:R-:W-:-:S04]  /*1350*/  IADD3 R12, P0, PT, R12, R11, RZ ;  /* 0x0000000b0c0c7210 */ /* 0x000fc80007f1e0ff */
[----:B------:R-:W-:Y:S02]  /*1360*/  LEA.HI.X.SX32 R9, R11, RZ, 0x1, P0 ;  /* 0x000000ff0b097211 */ /* 0x000fe400000f0eff */
[----:B0-----:R-:W-:-:S04]  /*1370*/  LEA R2, P0, R12, UR8, 0x2 ;  /* 0x000000080c027c11 */ /* 0x001fc8000f8010ff */
[----:B------:R-:W-:Y:S01]  /*1380*/  LEA.HI.X R3, R12, UR9, R9, 0x2, P0 ;  /* 0x000000090c037c11 */ /* 0x000fe200080f1409 */
[----:B------:R-:W0:Y:S04]  /*1390*/  LDCU.64 UR8, c[0x0][0x390] ;  /* 0x00007200ff0877ac */ /* 0x000e280008000a00 */
[----:B------:R-:W2:Y:S01]  /*13a0*/  LDG.E R2, desc[UR10][R2.64] ;  /* 0x0000000a02027981 */ /* 0x000ea2000c1e1900 */
[----:B------:R-:W-:Y:S02]  /*13b0*/  LOP3.LUT P3, RZ, R0, 0xff, RZ, 0xc0, !PT ;  /* 0x000000ff00ff7812 */ /* 0x000fe4000786c0ff */
[----:B0-----:R-:W-:-:S04]  /*13c0*/  IADD3 R11, P0, PT, R12, UR8, RZ ;  /* 0x000000080c0b7c10 */ /* 0x001fc8000ff1e0ff */
[----:B------:R-:W-:Y:S02]  /*13d0*/  IADD3.X R12, PT, PT, R9, UR9, RZ, P0, !PT ;  /* 0x00000009090c7c10 */ /* 0x000fe400087fe4ff */
[----:B------:R-:W-:-:S04]  /*13e0*/  ISETP.LT.U32.AND P0, PT, R11, R4, PT ;  /* 0x000000040b00720c */ /* 0x000fc80003f01070 */
[----:B------:R-:W-:-:S04]  /*13f0*/  ISETP.LT.AND.EX P0, PT, R12, R5, PT, P0 ;  /* 0x000000050c00720c */ /* 0x000fc80003f01300 */
[----:B------:R-:W-:Y:S02]  /*1400*/  SEL R9, R11, R4, P0 ;  /* 0x000000040b097207 */ /* 0x000fe40000000000 */
[----:B------:R-:W-:Y:S02]  /*1410*/  SEL R10, R12, R5, P0 ;  /* 0x000000050c0a7207 */ /* 0x000fe40000000000 */
[C---:B--2---:R-:W-:Y:S02]  /*1420*/  ISETP.GT.AND P2, PT, R2.reuse, 0x4, P3 ;  /* 0x000000040200780c */ /* 0x044fe40001f44270 */
[----:B------:R-:W-:-:S04]  /*1430*/  ISETP.GT.AND P1, PT, R2, 0x4, PT ;  /* 0x000000040200780c */ /* 0x000fc80003f24270 */
[----:B------:R-:W-:-:S04]  /*1440*/  @!P3 SEL R0, RZ, 0x1, !P1 ;  /* 0x00000001ff00b807 */ /* 0x000fc80004800000 */
[----:B------:R-:W-:-:S03]  /*1450*/  SEL R0, R0, 0x1, !P2 ;  /* 0x0000000100007807 */ /* 0x000fc60005000000 */
[----:B------:R-:W-:Y:S02]  /*1460*/  @!P2 SEL R9, R11, R4, !P3 ;  /* 0x000000040b09a207 */ /* 0x000fe40005800000 */
[----:B------:R-:W-:-:S03]  /*1470*/  @!P2 SEL R10, R12, R5, !P3 ;  /* 0x000000050c0aa207 */ /* 0x000fc60005800000 */
[----:B------:R-:W-:Y:S02]  /*1480*/  IMAD.MOV.U32 R4, RZ, RZ, R9 ;  /* 0x000000ffff047224 */ /* 0x000fe400078e0009 */
[----:B------:R-:W-:-:S07]  /*1490*/  IMAD.MOV.U32 R5, RZ, RZ, R10 ;  /* 0x000000ffff057224 */ /* 0x000fce00078e000a */
.L_x_67:
[----:B------:R-:W-:Y:S05]  /*14a0*/  BSYNC.RECONVERGENT B1 ;  /* 0x0000000000017941 */ /* 0x000fea0003800200 */
.L_x_66:
[----:B------:R-:W-:-:S13]  /*14b0*/  ISETP.GE.AND P0, PT, R8, 0x100, PT ;  /* 0x000001000800780c */ /* 0x000fda0003f06270 */
[----:B------:R-:W-:Y:S05]  /*14c0*/  @!P0 BRA `(.L_x_76) ;  /* 0x0000000c003c8947 */ /* 0x000fea0003800000 */
[----:B------:R-:W0:Y:S01]  /*14d0*/  S2R R10, SR_LANEID ;  /* 0x00000000000a7919 */ /* 0x000e220000000000 */
[----:B------:R-:W-:Y:S01]  /*14e0*/  LOP3.LUT R2, R0, 0xff, RZ, 0xc0, !PT ;  /* 0x000000ff00027812 */ /* 0x000fe200078ec0ff */
[----:B------:R-:W-:Y:S01]  /*14f0*/  BSSY.RECONVERGENT B1, `(.L_x_77) ;  /* 0x0000016000017945 */ /* 0x000fe20003800200 */
[----:B------:R1:W2:Y:S04]  /*1500*/  SHFL.DOWN PT, R9, R4, 0x1, 0x1f ;  /* 0x08201f0004097f89 */ /* 0x0002a800000e0000 */
[----:B------:R1:W3:Y:S04]  /*1510*/  SHFL.DOWN PT, R8, R5, 0x1, 0x1f ;  /* 0x08201f0005087f89 */ /* 0x0002e800000e0000 */
[----:B------:R1:W4:Y:S01]  /*1520*/  SHFL.DOWN PT, R3, R2, 0x1, 0x1f ;  /* 0x08201f0002037f89 */ /* 0x00032200000e0000 */
        /* <DEDUP_REMOVED lines=18> */
.L_x_78:
[----:B------:R-:W-:Y:S05]  /*1650*/  BSYNC.RECONVERGENT B1 ;  /* 0x0000000000017941 */ /* 0x000fea0003800200 */
.L_x_77:
        /* <DEDUP_REMOVED lines=23> */
.L_x_80:
[----:B------:R-:W-:Y:S05]  /*17d0*/  BSYNC.RECONVERGENT B1 ;  /* 0x0000000000017941 */ /* 0x000fea0003800200 */
.L_x_79:
        /* <DEDUP_REMOVED lines=20> */
.L_x_82:
[----:B------:R-:W-:Y:S05]  /*1920*/  BSYNC.RECONVERGENT B1 ;  /* 0x0000000000017941 */ /* 0x000fea0003800200 */
.L_x_81:
        /* <DEDUP_REMOVED lines=20> */
.L_x_84:
[----:B------:R-:W-:Y:S05]  /*1a70*/  BSYNC.RECONVERGENT B1 ;  /* 0x0000000000017941 */ /* 0x000fea0003800200 */
.L_x_83:
        /* <DEDUP_REMOVED lines=20> */
.L_x_86:
[----:B------:R-:W-:Y:S05]  /*1bc0*/  BSYNC.RECONVERGENT B1 ;  /* 0x0000000000017941 */ /* 0x000fea0003800200 */
.L_x_85:
        /* <DEDUP_REMOVED lines=10> */
.L_x_88:
[----:B------:R-:W-:Y:S05]  /*1c70*/  BSYNC.RECONVERGENT B1 ;  /* 0x0000000000017941 */ /* 0x000fea0003800200 */
.L_x_87:
        /* <DEDUP_REMOVED lines=8> */
[----:B------:R-:W1:Y:S04]  /*1d00*/  LDS.64 R10, [UR4+0x20] ;  /* 0x00002004ff0a7984 */ /* 0x000e680008000a00 */
[----:B------:R-:W3:Y:S04]  /*1d10*/  LDS.U8 R16, [UR4+0x28] ;  /* 0x00002804ff107984 */ /* 0x000ee80008000000 */
[----:B------:R-:W3:Y:S04]  /*1d20*/  LDS.64 R12, [UR4+0x30] ;  /* 0x00003004ff0c7984 */ /* 0x000ee80008000a00 */
[----:B------:R-:W3:Y:S04]  /*1d30*/  LDS.U8 R17, [UR4+0x38] ;  /* 0x00003804ff117984 */ /* 0x000ee80008000000 */
[----:B0-----:R-:W0:Y:S04]  /*1d40*/  LDS.64 R2, [UR4+0x40] ;  /* 0x00004004ff027984 */ /* 0x001e280008000a00 */
[----:B------:R-:W0:Y:S04]  /*1d50*/  LDS.U8 R14, [UR4+0x48] ;  /* 0x00004804ff0e7984 */ /* 0x000e280008000000 */
[----:B--2-4-:R-:W2:Y:S01]  /*1d60*/  LDS.64 R8, [UR4+0x50] ;  /* 0x00005004ff087984 */ /* 0x014ea20008000a00 */
[----:B-----5:R-:W-:-:S02]  /*1d70*/  ISETP.NE.AND P2, PT, R15, RZ, PT ;  /* 0x000000ff0f00720c */ /* 0x020fc40003f45270 */
[----:B-1----:R-:W-:Y:S02]  /*1d80*/  ISETP.LT.U32.AND P0, PT, R10, R4, PT ;  /* 0x000000040a00720c */ /* 0x002fe40003f01070 */
[----:B------:R-:W-:Y:S02]  /*1d90*/  @P4 SEL R15, R0, 0x1, !P2 ;  /* 0x00000001000f4807 */ /* 0x000fe40005000000 */
[----:B------:R-:W-:Y:S01]  /*1da0*/  ISETP.LT.AND.EX P0, PT, R11, R5, PT, P0 ;  /* 0x000000050b00720c */ /* 0x000fe20003f01300 */
[----:B------:R-:W-:Y:S01]  /*1db0*/  LDS.U8 R0, [UR4+0x78] ;  /* 0x00007804ff007984 */ /* 0x000fe20008000000 */
[----:B------:R-:W-:Y:S02]  /*1dc0*/  LOP3.LUT P3, RZ, R15, 0xff, RZ, 0xc0, !PT ;  /* 0x000000ff0fff7812 */ /* 0x000fe4000786c0ff */
[----:B---3--:R-:W-:-:S03]  /*1dd0*/  ISETP.NE.AND P5, PT, R16, RZ, PT ;  /* 0x000000ff1000720c */ /* 0x008fc60003fa5270 */
[C---:B------:R-:W-:Y:S02]  /*1de0*/  @P2 SEL R4, R10.reuse, R4, P0 ;  /* 0x000000040a042207 */ /* 0x040fe40000000000 */
[C---:B------:R-:W-:Y:S02]  /*1df0*/  @P2 SEL R5, R11.reuse, R5, P0 ;  /* 0x000000050b052207 */ /* 0x040fe40000000000 */
[----:B------:R-:W-:Y:S02]  /*1e00*/  SEL R7, R10, R4, !P4 ;  /* 0x000000040a077207 */ /* 0x000fe40006000000 */
[----:B------:R-:W-:Y:S02]  /*1e10*/  SEL R5, R11, R5, !P4 ;  /* 0x000000050b057207 */ /* 0x000fe40006000000 */
[----:B------:R-:W-:Y:S01]  /*1e20*/  ISETP.LT.U32.AND P0, PT, R12, R7, PT ;  /* 0x000000070c00720c */ /* 0x000fe20003f01070 */
[----:B------:R-:W-:Y:S01]  /*1e30*/  LDS.64 R10, [UR4+0x60] ;  /* 0x00006004ff0a7984 */ /* 0x000fe20008000a00 */
[----:B------:R-:W-:-:S02]  /*1e40*/  @P3 SEL R16, R15, 0x1, !P5 ;  /* 0x000000010f103807 */ /* 0x000fc40006800000 */
[----:B------:R-:W-:Y:S01]  /*1e50*/  ISETP.LT.AND.EX P0, PT, R13, R5, PT, P0 ;  /* 0x000000050d00720c */ /* 0x000fe20003f01300 */
[----:B------:R-:W1:Y:S01]  /*1e60*/  LDS.U8 R15, [UR4+0x58] ;  /* 0x00005804ff0f7984 */ /* 0x000e620008000000 */
[----:B------:R-:W-:Y:S02]  /*1e70*/  LOP3.LUT P2, RZ, R16, 0xff, RZ, 0xc0, !PT ;  /* 0x000000ff10ff7812 */ /* 0x000fe4000784c0ff */
[C---:B------:R-:W-:Y:S02]  /*1e80*/  @P5 SEL R7, R12.reuse, R7, P0 ;  /* 0x000000070c075207 */ /* 0x040fe40000000000 */
[----:B------:R-:W-:Y:S02]  /*1e90*/  ISETP.NE.AND P4, PT, R17, RZ, PT ;  /* 0x000000ff1100720c */ /* 0x000fe40003f85270 */
[----:B------:R-:W-:Y:S02]  /*1ea0*/  @P5 SEL R5, R13, R5, P0 ;  /* 0x000000050d055207 */ /* 0x000fe40000000000 */
[----:B------:R-:W-:-:S02]  /*1eb0*/  SEL R7, R12, R7, !P3 ;  /* 0x000000070c077207 */ /* 0x000fc40005800000 */
[----:B------:R-:W-:Y:S01]  /*1ec0*/  SEL R13, R13, R5, !P3 ;  /* 0x000000050d0d7207 */ /* 0x000fe20005800000 */
[----:B------:R-:W3:Y:S01]  /*1ed0*/  LDS.U8 R12, [UR4+0x68] ;  /* 0x00006804ff0c7984 */ /* 0x000ee20008000000 */
[----:B0-----:R-:W-:Y:S02]  /*1ee0*/  ISETP.LT.U32.AND P0, PT, R2, R7, PT ;  /* 0x000000070200720c */ /* 0x001fe40003f01070 */
[----:B------:R-:W-:Y:S01]  /*1ef0*/  @P2 SEL R17, R16, 0x1, !P4 ;  /* 0x0000000110112807 */ /* 0x000fe20006000000 */
[----:B------:R-:W0:Y:S01]  /*1f00*/  LDS.64 R4, [UR4+0x70] ;  /* 0x00007004ff047984 */ /* 0x000e220008000a00 */
[----:B------:R-:W-:Y:S02]  /*1f10*/  ISETP.LT.AND.EX P0, PT, R3, R13, PT, P0 ;  /* 0x0000000d0300720c */ /* 0x000fe40003f01300 */
[----:B------:R-:W-:Y:S02]  /*1f20*/  ISETP.NE.AND P3, PT, R14, RZ, PT ;  /* 0x000000ff0e00720c */ /* 0x000fe40003f65270 */
[----:B------:R-:W-:-:S02]  /*1f30*/  @P4 SEL R7, R2, R7, P0 ;  /* 0x0000000702074207 */ /* 0x000fc40000000000 */
[----:B------:R-:W-:Y:S02]  /*1f40*/  LOP3.LUT P5, RZ, R17, 0xff, RZ, 0xc0, !PT ;  /* 0x000000ff11ff7812 */ /* 0x000fe400078ac0ff */
[C---:B------:R-:W-:Y:S02]  /*1f50*/  @P4 SEL R13, R3.reuse, R13, P0 ;  /* 0x0000000d030d4207 */ /* 0x040fe40000000000 */
[----:B------:R-:W-:Y:S02]  /*1f60*/  SEL R7, R2, R7, !P2 ;  /* 0x0000000702077207 */ /* 0x000fe40005000000 */
[----:B------:R-:W-:Y:S02]  /*1f70*/  SEL R13, R3, R13, !P2 ;  /* 0x0000000d030d7207 */ /* 0x000fe40005000000 */
[----:B--2---:R-:W-:Y:S01]  /*1f80*/  ISETP.LT.U32.AND P0, PT, R8, R7, PT ;  /* 0x000000070800720c */ /* 0x004fe20003f01070 */
[----:B------:R-:W2:Y:S03]  /*1f90*/  LDS.64 R2, [UR4+0x80] ;  /* 0x00008004ff027984 */ /* 0x000ea60008000a00 */
[----:B------:R-:W-:-:S02]  /*1fa0*/  ISETP.LT.AND.EX P0, PT, R9, R13, PT, P0 ;  /* 0x0000000d0900720c */ /* 0x000fc40003f01300 */
[----:B------:R-:W-:Y:S02]  /*1fb0*/  @P5 SEL R14, R17, 0x1, !P3 ;  /* 0x00000001110e5807 */ /* 0x000fe40005800000 */
[C---:B------:R-:W-:Y:S02]  /*1fc0*/  @P3 SEL R7, R8.reuse, R7, P0 ;  /* 0x0000000708073207 */ /* 0x040fe40000000000 */
[----:B-1----:R-:W-:Y:S02]  /*1fd0*/  ISETP.NE.AND P2, PT, R15, RZ, PT ;  /* 0x000000ff0f00720c */ /* 0x002fe40003f45270 */
[----:B------:R-:W-:Y:S02]  /*1fe0*/  @P3 SEL R13, R9, R13, P0 ;  /* 0x0000000d090d3207 */ /* 0x000fe40000000000 */
[----:B------:R-:W-:Y:S02]  /*1ff0*/  SEL R7, R8, R7, !P5 ;  /* 0x0000000708077207 */ /* 0x000fe40006800000 */
[----:B------:R-:W-:-:S02]  /*2000*/  LOP3.LUT P4, RZ, R14, 0xff, RZ, 0xc0, !PT ;  /* 0x000000ff0eff7812 */ /* 0x000fc4000788c0ff */
[----:B------:R-:W-:Y:S02]  /*2010*/  SEL R9, R9, R13, !P5 ;  /* 0x0000000d09097207 */ /* 0x000fe40006800000 */
[----:B------:R-:W-:Y:S02]  /*2020*/  ISETP.LT.U32.AND P0, PT, R10, R7, PT ;  /* 0x000000070a00720c */ /* 0x000fe40003f01070 */
[----:B---3--:R-:W-:Y:S02]  /*2030*/  ISETP.NE.AND P3, PT, R12, RZ, PT ;  /* 0x000000ff0c00720c */ /* 0x008fe40003f65270 */
[----:B------:R-:W-:-:S04]  /*2040*/  ISETP.LT.AND.EX P0, PT, R11, R9, PT, P0 ;  /* 0x000000090b00720c */ /* 0x000fc80003f01300 */
[----:B------:R-:W-:Y:S02]  /*2050*/  @P2 SEL R7, R10, R7, P0 ;  /* 0x000000070a072207 */ /* 0x000fe40000000000 */
[----:B------:R-:W-:Y:S02]  /*2060*/  @P4 SEL R15, R14, 0x1, !P2 ;  /* 0x000000010e0f4807 */ /* 0x000fe40005000000 */
[----:B------:R-:W-:Y:S02]  /*2070*/  @P2 SEL R9, R11, R9, P0 ;  /* 0x000000090b092207 */ /* 0x000fe40000000000 */
[----:B------:R-:W-:Y:S02]  /*2080*/  SEL R7, R10, R7, !P4 ;  /* 0x000000070a077207 */ /* 0x000fe40006000000 */
[----:B------:R-:W-:Y:S02]  /*2090*/  LOP3.LUT P5, RZ, R15, 0xff, RZ, 0xc0, !PT ;  /* 0x000000ff0fff7812 */ /* 0x000fe400078ac0ff */
[----:B------:R-:W-:-:S02]  /*20a0*/  SEL R11, R11, R9, !P4 ;  /* 0x000000090b0b7207 */ /* 0x000fc40006000000 */
[----:B0-----:R-:W-:Y:S02]  /*20b0*/  ISETP.LT.U32.AND P0, PT, R4, R7, PT ;  /* 0x000000070400720c */ /* 0x001fe40003f01070 */
[----:B------:R-:W-:Y:S02]  /*20c0*/  ISETP.NE.AND P4, PT, R0, RZ, PT ;  /* 0x000000ff0000720c */ /* 0x000fe40003f85270 */
[----:B------:R-:W-:-:S04]  /*20d0*/  ISETP.LT.AND.EX P0, PT, R5, R11, PT, P0 ;  /* 0x0000000b0500720c */ /* 0x000fc80003f01300 */
[C---:B------:R-:W-:Y:S02]  /*20e0*/  @P3 SEL R7, R4.reuse, R7, P0 ;  /* 0x0000000704073207 */ /* 0x040fe40000000000 */
[----:B------:R-:W-:Y:S02]  /*20f0*/  @P5 SEL R12, R15, 0x1, !P3 ;  /* 0x000000010f0c5807 */ /* 0x000fe40005800000 */
[C---:B------:R-:W-:Y:S02]  /*2100*/  @P3 SEL R11, R5.reuse, R11, P0 ;  /* 0x0000000b050b3207 */ /* 0x040fe40000000000 */
[----:B------:R-:W-:Y:S02]  /*2110*/  SEL R7, R4, R7, !P5 ;  /* 0x0000000704077207 */ /* 0x000fe40006800000 */
[----:B------:R-:W-:Y:S02]  /*2120*/  LOP3.LUT P2, RZ, R12, 0xff, RZ, 0xc0, !PT ;  /* 0x000000ff0cff7812 */ /* 0x000fe4000784c0ff */
[----:B------:R-:W-:-:S02]  /*2130*/  SEL R5, R5, R11, !P5 ;  /* 0x0000000b05057207 */ /* 0x000fc40006800000 */
[----:B--2---:R-:W-:-:S04]  /*2140*/  ISETP.LT.U32.AND P0, PT, R2, R7, PT ;  /* 0x000000070200720c */ /* 0x004fc80003f01070 */
[----:B------:R-:W-:-:S04]  /*2150*/  ISETP.LT.AND.EX P0, PT, R3, R5, PT, P0 ;  /* 0x000000050300720c */ /* 0x000fc80003f01300 */
[----:B------:R-:W-:Y:S02]  /*2160*/  @P4 SEL R7, R2, R7, P0 ;  /* 0x0000000702074207 */ /* 0x000fe40000000000 */
[C---:B------:R-:W-:Y:S02]  /*2170*/  @P4 SEL R5, R3.reuse, R5, P0 ;  /* 0x0000000503054207 */ /* 0x040fe40000000000 */
[----:B------:R-:W-:Y:S02]  /*2180*/  @P2 SEL R0, R12, 0x1, !P4 ;  /* 0x000000010c002807 */ /* 0x000fe40006000000 */
[----:B------:R-:W-:Y:S02]  /*2190*/  SEL R4, R2, R7, !P2 ;  /* 0x0000000702047207 */ /* 0x000fe40005000000 */
[----:B------:R-:W-:Y:S01]  /*21a0*/  SEL R5, R3, R5, !P2 ;  /* 0x0000000503057207 */ /* 0x000fe20005000000 */
[----:B------:R-:W-:Y:S06]  /*21b0*/  BRA `(.L_x_89) ;  /* 0x0000003400a07947 */ /* 0x000fec0003800000 */
.L_x_76:
[----:B------:R-:W0:Y:S01]  /*21c0*/  S2R R13, SR_LANEID ;  /* 0x00000000000d7919 */ /* 0x000e220000000000 */
[----:B------:R-:W-:Y:S01]  /*21d0*/  LOP3.LUT R2, R7, 0x3e0, RZ, 0xc0, !PT ;  /* 0x000003e007027812 */ /* 0x000fe200078ec0ff */
[----:B------:R-:W-:Y:S03]  /*21e0*/  BSSY.RECONVERGENT B1, `(.L_x_90) ;  /* 0x0000022000017945 */ /* 0x000fe60003800200 */
[----:B------:R-:W-:Y:S01]  /*21f0*/  LOP3.LUT R9, RZ, R2, RZ, 0x33, !PT ;  /* 0x00000002ff097212 */ /* 0x000fe200078e33ff */
[----:B------:R-:W-:-:S04]  /*2200*/  VIADD R3, R2, 0x20 ;  /* 0x0000002002037836 */ /* 0x000fc80000000000 */
[----:B------:R-:W-:Y:S01]  /*2210*/  IMAD.IADD R2, R8, 0x1, R9 ;  /* 0x0000000108027824 */ /* 0x000fe200078e0209 */
[----:B------:R-:W-:-:S04]  /*2220*/  ISETP.GT.AND P0, PT, R3, R8, PT ;  /* 0x000000080300720c */ /* 0x000fc80003f04270 */
[----:B------:R-:W-:-:S05]  /*2230*/  SEL R2, R2, 0x1f, P0 ;  /* 0x0000001f02027807 */ /* 0x000fca0000000000 */
[----:B------:R1:W2:Y:S01]  /*2240*/  SHFL.DOWN PT, R10, R5, 0x1, R2 ;  /* 0x08200000050a7989 */ /* 0x0002a200000e0002 */
[C---:B0-----:R-:W-:Y:S01]  /*2250*/  VIADD R3, R13.reuse, 0x2 ;  /* 0x000000020d037836 */ /* 0x041fe20000000000 */
[CC--:B------:R-:W-:Y:S01]  /*2260*/  ISETP.GE.AND P0, PT, R13.reuse, R2.reuse, PT ;  /* 0x000000020d00720c */ /* 0x0c0fe20003f06270 */
[C---:B------:R-:W-:Y:S01]  /*2270*/  VIADD R11, R13.reuse, 0x8 ;  /* 0x000000080d0b7836 */ /* 0x040fe20000000000 */
[C---:B------:R-:W-:Y:S01]  /*2280*/  ISETP.NE.AND P1, PT, R13.reuse, RZ, PT ;  /* 0x000000ff0d00720c */ /* 0x040fe20003f25270 */
[----:B------:R-:W-:Y:S01]  /*2290*/  VIADD R9, R13, 0x4 ;  /* 0x000000040d097836 */ /* 0x000fe20000000000 */
[-C--:B------:R-:W-:Y:S02]  /*22a0*/  ISETP.GT.AND P5, PT, R3, R2.reuse, PT ;  /* 0x000000020300720c */ /* 0x080fe40003fa4270 */
[----:B------:R-:W-:Y:S02]  /*22b0*/  LOP3.LUT R3, R0, 0xff, RZ, 0xc0, !PT ;  /* 0x000000ff00037812 */ /* 0x000fe400078ec0ff */
[----:B------:R-:W-:-:S02]  /*22c0*/  ISETP.GT.AND P2, PT, R11, R2, PT ;  /* 0x000000020b00720c */ /* 0x000fc40003f44270 */
[----:B------:R1:W0:Y:S01]  /*22d0*/  SHFL.DOWN PT, R11, R4, 0x1, R2 ;  /* 0x08200000040b7989 */ /* 0x00022200000e0002 */
[----:B------:R-:W-:Y:S01]  /*22e0*/  ISETP.GT.AND P3, PT, R9, R2, PT ;  /* 0x000000020900720c */ /* 0x000fe20003f64270 */
[----:B------:R-:W-:Y:S02]  /*22f0*/  VIADD R9, R13, 0x10 ;  /* 0x000000100d097836 */ /* 0x000fe40000000000 */
[----:B------:R1:W3:Y:S01]  /*2300*/  SHFL.DOWN PT, R3, R3, 0x1, R2 ;  /* 0x0820000003037989 */ /* 0x0002e200000e0002 */
[----:B--2---:R-:W-:Y:S09]  /*2310*/  @P0 BRA `(.L_x_91) ;  /* 0x0000000000380947 */ /* 0x004ff20003800000 */
[----:B---3--:R-:W-:Y:S01]  /*2320*/  LOP3.LUT P0, RZ, R3, 0xff, RZ, 0xc0, !PT ;  /* 0x000000ff03ff7812 */ /* 0x008fe2000780c0ff */
[----:B------:R-:W-:Y:S01]  /*2330*/  IMAD.MOV.U32 R13, RZ, RZ, 0x1 ;  /* 0x00000001ff0d7424 */ /* 0x000fe200078e00ff */
[----:B------:R-:W-:-:S04]  /*2340*/  LOP3.LUT P4, R12, R0, 0xff, RZ, 0xc0, !PT ;  /* 0x000000ff000c7812 */ /* 0x000fc8000788c0ff */
[----:B------:R-:W-:-:S13]  /*2350*/  PLOP3.LUT P0, PT, P4, P0, PT, 0x2f, 0xf2 ;  /* 0x0000000000f2781c */ /* 0x000fda0002700577 */
[----:B0-----:R-:W-:Y:S02]  /*2360*/  @!P0 ISETP.LT.U32.AND P4, PT, R11, R4, PT ;  /* 0x000000040b00820c */ /* 0x001fe40003f81070 */
[----:B------:R-:W-:Y:S02]  /*2370*/  @P0 ISETP.NE.AND P6, PT, R12, RZ, PT ;  /* 0x000000ff0c00020c */ /* 0x000fe40003fc5270 */
[----:B------:R-:W-:Y:S02]  /*2380*/  @!P0 PRMT R0, R13, 0x7610, R0 ;  /* 0x000076100d008816 */ /* 0x000fe40000000000 */
[----:B------:R-:W-:Y:S02]  /*2390*/  @!P0 ISETP.LT.AND.EX P4, PT, R10, R5, PT, P4 ;  /* 0x000000050a00820c */ /* 0x000fe40003f81340 */
[----:B------:R-:W-:Y:S02]  /*23a0*/  @P0 SEL R3, R3, R0, !P6 ;  /* 0x0000000003030207 */ /* 0x000fe40007000000 */
[----:B-1----:R-:W-:-:S02]  /*23b0*/  @!P0 SEL R4, R11, R4, P4 ;  /* 0x000000040b048207 */ /* 0x002fc40002000000 */
[C---:B------:R-:W-:Y:S02]  /*23c0*/  @!P0 SEL R5, R10.reuse, R5, P4 ;  /* 0x000000050a058207 */ /* 0x040fe40002000000 */
[----:B------:R-:W-:Y:S02]  /*23d0*/  @P0 PRMT R0, R3, 0x7610, R0 ;  /* 0x0000761003000816 */ /* 0x000fe40000000000 */
[----:B------:R-:W-:Y:S02]  /*23e0*/  @P0 SEL R4, R11, R4, !P6 ;  /* 0x000000040b040207 */ /* 0x000fe40007000000 */
[----:B------:R-:W-:-:S07]  /*23f0*/  @P0 SEL R5, R10, R5, !P6 ;  /* 0x000000050a050207 */ /* 0x000fce0007000000 */
.L_x_91:
[----:B------:R-:W-:Y:S05]  /*2400*/  BSYNC.RECONVERGENT B1 ;  /* 0x0000000000017941 */ /* 0x000fea0003800200 */
.L_x_90:
[----:B---3--:R-:W-:Y:S01]  /*2410*/  LOP3.LUT R3, R0, 0xff, RZ, 0xc0, !PT ;  /* 0x000000ff00037812 */ /* 0x008fe200078ec0ff */
[----:B------:R2:W3:Y:S01]  /*2420*/  SHFL.DOWN PT, R10, R5, 0x2, R2 ;  /* 0x08400000050a7989 */ /* 0x0004e200000e0002 */
[----:B------:R-:W-:Y:S01]  /*2430*/  ISETP.GT.AND P4, PT, R9, R2, PT ;  /* 0x000000020900720c */ /* 0x000fe20003f84270 */
[----:B------:R-:W-:Y:S02]  /*2440*/  BSSY.RECONVERGENT B1, `(.L_x_92) ;  /* 0x0000012000017945 */ /* 0x000fe40003800200 */
[----:B------:R2:W4:Y:S04]  /*2450*/  SHFL.DOWN PT, R9, R4, 0x2, R2 ;  /* 0x0840000004097989 */ /* 0x00052800000e0002 */
[----:B------:R2:W0:Y:S01]  /*2460*/  SHFL.DOWN PT, R3, R3, 0x2, R2 ;  /* 0x0840000003037989 */ /* 0x00042200000e0002 */
        /* <DEDUP_REMOVED lines=10> */
[----:B-12---:R-:W-:-:S02]  /*2510*/  @!P0 SEL R4, R9, R4, P5 ;  /* 0x0000000409048207 */ /* 0x006fc40002800000 */
[C---:B------:R-:W-:Y:S02]  /*2520*/  @!P0 SEL R5, R10.reuse, R5, P5 ;  /* 0x000000050a058207 */ /* 0x040fe40002800000 */
[----:B------:R-:W-:Y:S02]  /*2530*/  @P0 PRMT R0, R3, 0x7610, R0 ;  /* 0x0000761003000816 */ /* 0x000fe40000000000 */
[----:B------:R-:W-:Y:S02]  /*2540*/  @P0 SEL R4, R9, R4, !P6 ;  /* 0x0000000409040207 */ /* 0x000fe40007000000 */
[----:B------:R-:W-:-:S07]  /*2550*/  @P0 SEL R5, R10, R5, !P6 ;  /* 0x000000050a050207 */ /* 0x000fce0007000000 */
.L_x_93:
[----:B------:R-:W-:Y:S05]  /*2560*/  BSYNC.RECONVERGENT B1 ;  /* 0x0000000000017941 */ /* 0x000fea0003800200 */
.L_x_92:
[----:B0-----:R-:W-:Y:S01]  /*2570*/  LOP3.LUT R3, R0, 0xff, RZ, 0xc0, !PT ;  /* 0x000000ff00037812 */ /* 0x001fe200078ec0ff */
[----:B----4-:R0:W4:Y:S01]  /*2580*/  SHFL.DOWN PT, R9, R4, 0x4, R2 ;  /* 0x0880000004097989 */ /* 0x01012200000e0002 */
[----:B------:R-:W-:Y:S03]  /*2590*/  BSSY.RECONVERGENT B1, `(.L_x_94) ;  /* 0x0000012000017945 */ /* 0x000fe60003800200 */
[----:B---3--:R0:W3:Y:S04]  /*25a0*/  SHFL.DOWN PT, R10, R5, 0x4, R2 ;  /* 0x08800000050a7989 */ /* 0x0080e800000e0002 */
        /* <DEDUP_REMOVED lines=16> */
.L_x_95:
[----:B------:R-:W-:Y:S05]  /*26b0*/  BSYNC.RECONVERGENT B1 ;  /* 0x0000000000017941 */ /* 0x000fea0003800200 */
.L_x_94:
        /* <DEDUP_REMOVED lines=20> */
.L_x_97:
[----:B------:R-:W-:Y:S05]  /*2800*/  BSYNC.RECONVERGENT B1 ;  /* 0x0000000000017941 */ /* 0x000fea0003800200 */
.L_x_96:
        /* <DEDUP_REMOVED lines=8> */
[----:B-12---:R-:W-:-:S04]  /*2890*/  LOP3.LUT P2, R2, R0, 0xff, RZ, 0xc0, !PT ;  /* 0x000000ff00027812 */ /* 0x006fc8000784c0ff */
[----:B------:R-:W-:-:S13]  /*28a0*/  PLOP3.LUT P0, PT, P2, P0, PT, 0x2f, 0xf2 ;  /* 0x0000000000f2781c */ /* 0x000fda0001700577 */
[----:B----4-:R-:W-:Y:S02]  /*28b0*/  @!P0 ISETP.LT.U32.AND P2, PT, R9, R4, PT ;  /* 0x000000040900820c */ /* 0x010fe40003f41070 */
[----:B------:R-:W-:Y:S02]  /*28c0*/  @P0 ISETP.NE.AND P3, PT, R2, RZ, PT ;  /* 0x000000ff0200020c */ /* 0x000fe40003f65270 */
[----:B------:R-:W-:Y:S02]  /*28d0*/  @!P0 PRMT R0, R11, 0x7610, R0 ;  /* 0x000076100b008816 */ /* 0x000fe40000000000 */
[----:B---3--:R-:W-:Y:S02]  /*28e0*/  @!P0 ISETP.LT.AND.EX P2, PT, R10, R5, PT, P2 ;  /* 0x000000050a00820c */ /* 0x008fe40003f41320 */
[----:B------:R-:W-:Y:S02]  /*28f0*/  @P0 SEL R2, R3, R0, !P3 ;  /* 0x0000000003020207 */ /* 0x000fe40005800000 */
[----:B------:R-:W-:-:S02]  /*2900*/  @!P0 SEL R4, R9, R4, P2 ;  /* 0x0000000409048207 */ /* 0x000fc40001000000 */
[----:B------:R-:W-:Y:S02]  /*2910*/  @!P0 SEL R5, R10, R5, P2 ;  /* 0x000000050a058207 */ /* 0x000fe40001000000 */
[----:B------:R-:W-:Y:S02]  /*2920*/  @P0 PRMT R0, R2, 0x7610, R0 ;  /* 0x0000761002000816 */ /* 0x000fe40000000000 */
[----:B------:R-:W-:Y:S02]  /*2930*/  @P0 SEL R4, R9, R4, !P3 ;  /* 0x0000000409040207 */ /* 0x000fe40005800000 */
[----:B------:R-:W-:-:S07]  /*2940*/  @P0 SEL R5, R10, R5, !P3 ;  /* 0x000000050a050207 */ /* 0x000fce0005800000 */
.L_x_99:
[----:B------:R-:W-:Y:S05]  /*2950*/  BSYNC.RECONVERGENT B1 ;  /* 0x0000000000017941 */ /* 0x000fea0003800200 */
.L_x_98:
[----:B------:R-:W-:Y:S04]  /*2960*/  BSSY.RECONVERGENT B1, `(.L_x_100) ;  /* 0x000000a000017945 */ /* 0x000fe80003800200 */
[----:B------:R-:W-:Y:S05]  /*2970*/  @P1 BRA `(.L_x_101) ;  /* 0x0000000000201947 */ /* 0x000fea0003800000 */
[----:B---3--:R-:W3:Y:S01]  /*2980*/  S2R R10, SR_CgaCtaId ;  /* 0x00000000000a7919 */ /* 0x008ee20000008800 */
[----:B0-----:R-:W-:Y:S02]  /*2990*/  MOV R3, 0x400 ;  /* 0x0000040000037802 */ /* 0x001fe40000000f00 */
[----:B-12---:R-:W-:-:S04]  /*29a0*/  SHF.R.U32.HI R2, RZ, 0x1, R7 ;  /* 0x00000001ff027819 */ /* 0x006fc80000011607 */
[----:B------:R-:W-:Y:S02]  /*29b0*/  LOP3.LUT R2, R2, 0x1f0, RZ, 0xc0, !PT ;  /* 0x000001f002027812 */ /* 0x000fe400078ec0ff */
[----:B---3--:R-:W-:-:S05]  /*29c0*/  LEA R3, R10, R3, 0x18 ;  /* 0x000000030a037211 */ /* 0x008fca00078ec0ff */
[----:B------:R-:W-:-:S05]  /*29d0*/  IMAD.IADD R3, R2, 0x1, R3 ;  /* 0x0000000102037824 */ /* 0x000fca00078e0203 */
[----:B------:R0:W-:Y:S04]  /*29e0*/  STS.64 [R3+0x10], R4 ;  /* 0x0000100403007388 */ /* 0x0001e80000000a00 */
[----:B------:R0:W-:Y:S02]  /*29f0*/  STS.U8 [R3+0x8], R0 ;  /* 0x0000080003007388 */ /* 0x0001e40000000000 */
.L_x_101:
[----:B------:R-:W-:Y:S05]  /*2a00*/  BSYNC.RECONVERGENT B1 ;  /* 0x0000000000017941 */ /* 0x000fea0003800200 */
.L_x_100:
[----:B------:R-:W-:Y:S01]  /*2a10*/  BAR.SYNC.DEFER_BLOCKING 0x0 ;  /* 0x0000000000007b1d */ /* 0x000fe20000010000 */
[----:B------:R-:W-:-:S13]  /*2a20*/  ISETP.NE.AND P1, PT, R7, RZ, PT ;  /* 0x000000ff0700720c */ /* 0x000fda0003f25270 */
[----:B------:R-:W-:Y:S05]  /*2a30*/  @P1 BRA `(.L_x_89) ;  /* 0x0000002c00801947 */ /* 0x000fea0003800000 */
[C---:B------:R-:W-:Y:S02]  /*2a40*/  ISETP.GE.AND P0, PT, R8.reuse, 0x21, PT ;  /* 0x000000210800780c */ /* 0x040fe40003f06270 */
[C---:B------:R-:W-:Y:S02]  /*2a50*/  ISETP.GE.AND P2, PT, R8.reuse, 0x41, PT ;  /* 0x000000410800780c */ /* 0x040fe40003f46270 */
[C---:B------:R-:W-:Y:S02]  /*2a60*/  ISETP.GE.AND P3, PT, R8.reuse, 0x61, PT ;  /* 0x000000610800780c */ /* 0x040fe40003f66270 */
[----:B------:R-:W-:-:S07]  /*2a70*/  ISETP.GE.AND P4, PT, R8, 0x81, PT ;  /* 0x000000810800780c */ /* 0x000fce0003f86270 */
[----:B------:R-:W-:Y:S06]  /*2a80*/  @!P0 BRA `(.L_x_102) ;  /* 0x00000000003c8947 */ /* 0x000fec0003800000 */
[----:B------:R-:W5:Y:S01]  /*2a90*/  S2UR UR5, SR_CgaCtaId ;  /* 0x00000000000579c3 */ /* 0x000f620000008800 */
[----:B------:R-:W-:Y:S01]  /*2aa0*/  UMOV UR4, 0x400 ;  /* 0x0000040000047882 */ /* 0x000fe20000000000 */
[----:B------:R-:W-:Y:S01]  /*2ab0*/  LOP3.LUT P5, RZ, R0, 0xff, RZ, 0xc0, !PT ;  /* 0x000000ff00ff7812 */ /* 0x000fe200078ac0ff */
[----:B-----5:R-:W-:-:S09]  /*2ac0*/  ULEA UR4, UR5, UR4, 0x18 ;  /* 0x0000000405047291 */ /* 0x020fd2000f8ec0ff */
[----:B------:R-:W5:Y:S04]  /*2ad0*/  LDS.U8 R7, [UR4+0x18] ;  /* 0x00001804ff077984 */ /* 0x000f680008000000 */
[----:B012---:R-:W0:Y:S01]  /*2ae0*/  LDS.64 R2, [UR4+0x20] ;  /* 0x00002004ff027984 */ /* 0x007e220008000a00 */
        /* <DEDUP_REMOVED lines=9> */
.L_x_102:
[----:B------:R-:W-:Y:S01]  /*2b80*/  ISETP.GE.AND P5, PT, R8, 0xa1, PT ;  /* 0x000000a10800780c */ /* 0x000fe20003fa6270 */
[----:B------:R-:W-:-:S12]  /*2b90*/  @!P2 BRA `(.L_x_103) ;  /* 0x00000000003ca947 */ /* 0x000fd80003800000 */
        /* <DEDUP_REMOVED lines=15> */
.L_x_103:
        /* <DEDUP_REMOVED lines=17> */
.L_x_104:
        /* <DEDUP_REMOVED lines=17> */
.L_x_105:
[----:B------:R-:W-:Y:S05]  /*2eb0*/  @!P5 BRA `(.L_x_106) ;  /* 0x00000000003cd947 */ /* 0x000fea0003800000 */
        /* <DEDUP_REMOVED lines=15> */
.L_x_106:
        /* <DEDUP_REMOVED lines=16> */
.L_x_107:
        /* <DEDUP_REMOVED lines=17> */
.L_x_65:
[----:B------:R-:W0:Y:S01]  /*31c0*/  S2R R7, SR_TID.X ;  /* 0x0000000000077919 */ /* 0x000e220000002100 */
[----:B------:R-:W1:Y:S01]  /*31d0*/  LDCU.64 UR8, c[0x0][0x380] ;  /* 0x00007000ff0877ac */ /* 0x000e620008000a00 */
[----:B------:R-:W2:Y:S01]  /*31e0*/  LDCU.64 UR6, c[0x0][0x390] ;  /* 0x00007200ff0677ac */ /* 0x000ea20008000a00 */
[----:B0-----:R-:W-:-:S05]  /*31f0*/  IADD3 R0, P0, PT, R12, R7, RZ ;  /* 0x000000070c007210 */ /* 0x001fca0007f1e0ff */
[----:B------:R-:W-:Y:S01]  /*3200*/  IMAD.X R5, RZ, RZ, RZ, P0 ;  /* 0x000000ffff057224 */ /* 0x000fe200000e06ff */
[----:B-1----:R-:W-:-:S04]  /*3210*/  LEA R4, P0, R0, UR8, 0x2 ;  /* 0x0000000800047c11 */ /* 0x002fc8000f8010ff */
[----:B------:R-:W-:-:S05]  /*3220*/  LEA.HI.X R5, R0, UR9, R5, 0x2, P0 ;  /* 0x0000000900057c11 */ /* 0x000fca00080f1405 */
[----:B------:R-:W3:Y:S04]  /*3230*/  LDG.E R8, desc[UR10][R4.64] ;  /* 0x0000000a04087981 */ /* 0x000ee8000c1e1900 */
[----:B------:R-:W4:Y:S04]  /*3240*/  LDG.E R10, desc[UR10][R4.64+0x800] ;  /* 0x0008000a040a7981 */ /* 0x000f28000c1e1900 */
[----:B------:R-:W5:Y:S04]  /*3250*/  LDG.E R0, desc[UR10][R4.64+0x400] ;  /* 0x0004000a04007981 */ /* 0x000f68000c1e1900 */
[----:B------:R-:W5:Y:S01]  /*3260*/  LDG.E R11, desc[UR10][R4.64+0xc00] ;  /* 0x000c000a040b7981 */ /* 0x000f62000c1e1900 */
[----:B------:R-:W-:Y:S01]  /*3270*/  VIADD R9, R7, 0x200 ;  /* 0x0000020007097836 */ /* 0x000fe20000000000 */
[----:B--2---:R-:W-:-:S04]  /*3280*/  IADD3 R16, P1, PT, R12, UR6, RZ ;  /* 0x000000060c107c10 */ /* 0x004fc8000ff3e0ff */
[----:B------:R-:W-:Y:S02]  /*3290*/  IADD3 R14, P3, PT, R9, R16, RZ ;  /* 0x00000010090e7210 */ /* 0x000fe40007f7e0ff */
[----:B---3--:R-:W-:Y:S01]  /*32a0*/  ISETP.GT.AND P0, PT, R8, 0x4, PT ;  /* 0x000000040800780c */ /* 0x008fe20003f04270 */
[----:B------:R-:W-:Y:S01]  /*32b0*/  VIADD R8, R7, 0x100 ;  /* 0x0000010007087836 */ /* 0x000fe20000000000 */
[----:B----4-:R-:W-:-:S04]  /*32c0*/  ISETP.GT.AND P2, PT, R10, 0x4, PT ;  /* 0x000000040a00780c */ /* 0x010fc80003f44270 */
[----:B------:R-:W-:Y:S01]  /*32d0*/  SEL R13, R7, R8, P0 ;  /* 0x00000008070d7207 */ /* 0x000fe20000000000 */
[----:B------:R-:W-:Y:S01]  /*32e0*/  IMAD.U32 R8, RZ, RZ, UR7 ;  /* 0x00000007ff087e24 */ /* 0x000fe2000f8e00ff */
[----:B-----5:R-:W-:Y:S02]  /*32f0*/  ISETP.GT.OR P0, PT, R0, 0x4, P0 ;  /* 0x000000040000780c */ /* 0x020fe40000704670 */
[----:B------:R-:W-:Y:S01]  /*3300*/  IADD3 R9, P4, PT, R13, R16, RZ ;  /* 0x000000100d097210 */ /* 0x000fe20007f9e0ff */
[----:B------:R-:W-:-:S03]  /*3310*/  IMAD.X R13, RZ, RZ, R8, P1 ;  /* 0x000000ffff0d7224 */ /* 0x000fc600008e0608 */
[C---:B------:R-:W-:Y:S01]  /*3320*/  ISETP.LT.U32.AND P1, PT, R14.reuse, R9, PT ;  /* 0x000000090e00720c */ /* 0x040fe20003f21070 */
[--C-:B------:R-:W-:Y:S01]  /*3330*/  IMAD.X R16, RZ, RZ, R13.reuse, P3 ;  /* 0x000000ffff107224 */ /* 0x100fe200018e060d */
[----:B------:R-:W-:Y:S01]  /*3340*/  ISETP.GT.AND P3, PT, R11, 0x4, PT ;  /* 0x000000040b00780c */ /* 0x000fe20003f64270 */
[----:B------:R-:W-:Y:S01]  /*3350*/  IMAD.X R5, RZ, RZ, R13, P4 ;  /* 0x000000ffff057224 */ /* 0x000fe200020e060d */
[----:B------:R-:W-:-:S04]  /*3360*/  IADD3 R13, P4, PT, R14, 0x100, RZ ;  /* 0x000001000e0d7810 */ /* 0x000fc80007f9e0ff */
[----:B------:R-:W-:-:S04]  /*3370*/  ISETP.LT.AND.EX P1, PT, R16, R5, PT, P1 ;  /* 0x000000051000720c */ /* 0x000fc80003f21310 */
[----:B------:R-:W-:Y:S02]  /*3380*/  @P2 SEL R9, R14, R9, P1 ;  /* 0x000000090e092207 */ /* 0x000fe40000800000 */
[----:B------:R-:W-:Y:S02]  /*3390*/  @P2 SEL R5, R16, R5, P1 ;  /* 0x0000000510052207 */ /* 0x000fe40000800000 */
[----:B------:R-:W-:Y:S02]  /*33a0*/  ISETP.GE.U32.AND P1, PT, R15, UR5, PT ;  /* 0x000000050f007c0c */ /* 0x000fe4000bf26070 */
[----:B------:R-:W-:Y:S01]  /*33b0*/  SEL R4, R9, R14, P0 ;  /* 0x0000000e09047207 */ /* 0x000fe20000000000 */
[----:B------:R-:W-:Y:S01]  /*33c0*/  IMAD.X R14, RZ, RZ, R16, P4 ;  /* 0x000000ffff0e7224 */ /* 0x000fe200020e0610 */
[----:B------:R-:W-:Y:S02]  /*33d0*/  ISETP.GE.U32.AND.EX P1, PT, R17, UR4, PT, P1 ;  /* 0x0000000411007c0c */ /* 0x000fe4000bf26110 */
[----:B------:R-:W-:-:S02]  /*33e0*/  SEL R5, R5, R16, P0 ;  /* 0x0000001005057207 */ /* 0x000fc40000000000 */
[-C--:B------:R-:W-:Y:S02]  /*33f0*/  ISETP.LT.U32.AND P2, PT, R13, R4.reuse, PT ;  /* 0x000000040d00720c */ /* 0x080fe40003f41070 */
[----:B------:R-:W-:Y:S02]  /*3400*/  ISETP.GT.OR P0, PT, R10, 0x4, P0 ;  /* 0x000000040a00780c */ /* 0x000fe40000704670 */
[CC--:B------:R-:W-:Y:S02]  /*3410*/  ISETP.LT.AND.EX P2, PT, R14.reuse, R5.reuse, PT, P2 ;  /* 0x000000050e00720c */ /* 0x0c0fe40003f41320 */
[----:B------:R-:W-:Y:S02]  /*3420*/  ISETP.GT.OR P4, PT, R11, 0x4, P0 ;  /* 0x000000040b00780c */ /* 0x000fe40000784670 */
[----:B------:R-:W-:Y:S02]  /*3430*/  @P3 SEL R4, R13, R4, P2 ;  /* 0x000000040d043207 */ /* 0x000fe40001000000 */
[----:B------:R-:W-:-:S02]  /*3440*/  @P3 SEL R5, R14, R5, P2 ;  /* 0x000000050e053207 */ /* 0x000fc40001000000 */
[----:B------:R-:W-:Y:S02]  /*3450*/  SEL R0, RZ, 0x1, !P4 ;  /* 0x00000001ff007807 */ /* 0x000fe40006000000 */
[----:B------:R-:W-:Y:S02]  /*3460*/  SEL R4, R4, R13, P0 ;  /* 0x0000000d04047207 */ /* 0x000fe40000000000 */
[----:B------:R-:W-:Y:S01]  /*3470*/  SEL R5, R5, R14, P0 ;  /* 0x0000000e05057207 */ /* 0x000fe20000000000 */
[----:B------:R-:W-:Y:S06]  /*3480*/  @!P1 BRA `(.L_x_108) ;  /* 0x0000001400b49947 */ /* 0x000fec0003800000 */
[----:B------:R-:W-:Y:S02]  /*3490*/  IADD3 R10, P1, PT, R12, UR5, RZ ;  /* 0x000000050c0a7c10 */ /* 0x000fe4000ff3e0ff */
[----:B------:R-:W-:Y:S02]  /*34a0*/  IADD3 R11, P2, PT, R2, -0x400, RZ ;  /* 0xfffffc00020b7810 */ /* 0x000fe40007f5e0ff */
[----:B------:R-:W-:Y:S01]  /*34b0*/  LOP3.LUT R13, RZ, R7, RZ, 0x33, !PT ;  /* 0x00000007ff0d7212 */ /* 0x000fe200078e33ff */
[----:B------:R-:W-:Y:S01]  /*34c0*/  IMAD.X R9, RZ, RZ, UR4, P1 ;  /* 0x00000004ff097e24 */ /* 0x000fe200088e06ff */
[----:B------:R-:W-:Y:S01]  /*34d0*/  ISETP.GT.U32.AND P0, PT, R10, R11, PT ;  /* 0x0000000b0a00720c */ /* 0x000fe20003f04070 */
[----:B------:R-:W-:Y:S01]  /*34e0*/  UMOV UR4, URZ ;  /* 0x000000ff00047c82 */ /* 0x000fe20008000000 */
[----:B------:R-:W-:Y:S02]  /*34f0*/  IADD3.X R14, PT, PT, R3, -0x1, RZ, P2, !PT ;  /* 0xffffffff030e7810 */ /* 0x000fe400017fe4ff */
[----:B------:R-:W-:-:S02]  /*3500*/  IADD3 R13, PT, PT, R2, -UR5, R13 ;  /* 0x80000005020d7c10 */ /* 0x000fc4000fffe00d */
[----:B------:R-:W-:-:S03]  /*3510*/  ISETP.GT.U32.AND.EX P0, PT, R9, R14, PT, P0 ;  /* 0x0000000e0900720c */ /* 0x000fc60003f04100 */
[----:B------:R-:W-:-:S10]  /*3520*/  IMAD.IADD R13, R13, 0x1, -R12 ;  /* 0x000000010d0d7824 */ /* 0x000fd400078e0a0c */
[----:B------:R-:W-:Y:S05]  /*3530*/  @P0 BRA `(.L_x_109) ;  /* 0x0000000400300947 */ /* 0x000fea0003800000 */
[----:B------:R-:W0:Y:S01]  /*3540*/  LDC.64 R2, c[0x0][0x3c8] ;  /* 0x0000f200ff027b82 */ /* 0x000e220000000a00 */
[----:B------:R-:W1:Y:S01]  /*3550*/  LDCU.64 UR8, c[0x0][0x380] ;  /* 0x00007000ff0877ac */ /* 0x000e620008000a00 */
[----:B------:R-:W2:Y:S01]  /*3560*/  LDCU.64 UR6, c[0x0][0x390] ;  /* 0x00007200ff0677ac */ /* 0x000ea20008000a00 */
[----:B------:R-:W-:Y:S01]  /*3570*/  NOP ;  /* 0x0000000000007918 */ /* 0x000fe20000000000 */
.L_x_110:
[----:B------:R-:W-:-:S05]  /*3580*/  IADD3 R12, P0, PT, R7, R10, RZ ;  /* 0x0000000a070c7210 */ /* 0x000fca0007f1e0ff */
[----:B------:R-:W-:Y:S01]  /*3590*/  IMAD.X R21, RZ, RZ, R9, P0 ;  /* 0x000000ffff157224 */ /* 0x000fe200000e0609 */
[----:B-1----:R-:W-:-:S04]  /*35a0*/  LEA R16, P0, R12, UR8, 0x2 ;  /* 0x000000080c107c11 */ /* 0x002fc8000f8010ff */
[----:B------:R-:W-:-:S05]  /*35b0*/  LEA.HI.X R17, R12, UR9, R21, 0x2, P0 ;  /* 0x000000090c117c11 */ /* 0x000fca00080f1415 */
[----:B------:R-:W3:Y:S04]  /*35c0*/  LDG.E R8, desc[UR10][R16.64] ;  /* 0x0000000a10087981 */ /* 0x000ee8000c1e1900 */
[----:B------:R-:W4:Y:S04]  /*35d0*/  LDG.E R19, desc[UR10][R16.64+0x400] ;  /* 0x0004000a10137981 */ /* 0x000f28000c1e1900 */
[----:B------:R-:W5:Y:S04]  /*35e0*/  LDG.E R18, desc[UR10][R16.64+0x800] ;  /* 0x0008000a10127981 */ /* 0x000f68000c1e1900 */
[----:B------:R1:W5:Y:S01]  /*35f0*/  LDG.E R15, desc[UR10][R16.64+0xc00] ;  /* 0x000c000a100f7981 */ /* 0x000362000c1e1900 */
[----:B--2---:R-:W-:Y:S01]  /*3600*/  IADD3 R12, P0, PT, R12, UR6, RZ ;  /* 0x000000060c0c7c10 */ /* 0x004fe2000ff1e0ff */
[----:B------:R-:W-:Y:S01]  /*3610*/  IMAD.MOV.U32 R23, RZ, RZ, R4 ;  /* 0x000000ffff177224 */ /* 0x000fe200078e0004 */
[----:B------:R-:W-:Y:S01]  /*3620*/  LOP3.LUT P4, RZ, R0, 0xff, RZ, 0xc0, !PT ;  /* 0x000000ff00ff7812 */ /* 0x000fe2000788c0ff */
[----:B------:R-:W-:Y:S01]  /*3630*/  IMAD.MOV.U32 R25, RZ, RZ, R5 ;  /* 0x000000ffff197224 */ /* 0x000fe200078e0005 */
[----:B------:R-:W-:Y:S01]  /*3640*/  USHF.R.S32.HI UR12, URZ, 0x1f, UR5 ;  /* 0x0000001fff0c7899 */ /* 0x000fe20008011405 */
[----:B-1----:R-:W-:-:S02]  /*3650*/  IADD3 R17, P5, PT, R12, 0x100, RZ ;  /* 0x000001000c117810 */ /* 0x002fc40007fbe0ff */
[----:B---3--:R-:W-:Y:S01]  /*3660*/  ISETP.GT.AND P2, PT, R8, 0x4, PT ;  /* 0x000000040800780c */ /* 0x008fe20003f44270 */
[----:B------:R-:W-:-:S03]  /*3670*/  IMAD.U32 R8, RZ, RZ, UR7 ;  /* 0x00000007ff087e24 */ /* 0x000fc6000f8e00ff */
[----:B------:R-:W-:Y:S01]  /*3680*/  SEL R5, RZ, 0x1, !P2 ;  /* 0x00000001ff057807 */ /* 0x000fe20005000000 */
[----:B------:R-:W-:Y:S01]  /*3690*/  IMAD.X R4, R21, 0x1, R8, P0 ;  /* 0x0000000115047824 */ /* 0x000fe200000e0608 */
[----:B------:R-:W-:Y:S02]  /*36a0*/  ISETP.LT.U32.AND P0, PT, R12, R23, PT ;  /* 0x000000170c00720c */ /* 0x000fe40003f01070 */
[----:B------:R-:W-:Y:S02]  /*36b0*/  @P4 SEL R5, R0, 0x1, !P2 ;  /* 0x0000000100054807 */ /* 0x000fe40005000000 */
[----:B------:R-:W-:Y:S02]  /*36c0*/  ISETP.LT.AND.EX P0, PT, R4, R25, PT, P0 ;  /* 0x000000190400720c */ /* 0x000fe40003f01300 */
[----:B----4-:R-:W-:Y:S01]  /*36d0*/  ISETP.GT.AND P3, PT, R19, 0x4, PT ;  /* 0x000000041300780c */ /* 0x010fe20003f64270 */
[----:B------:R-:W-:Y:S01]  /*36e0*/  IMAD.X R19, RZ, RZ, R4, P5 ;  /* 0x000000ffff137224 */ /* 0x000fe200028e0604 */
[----:B------:R-:W-:-:S02]  /*36f0*/  @P2 SEL R23, R12, R23, P0 ;  /* 0x000000170c172207 */ /* 0x000fc40000000000 */
[----:B------:R-:W-:Y:S02]  /*3700*/  @P2 SEL R25, R4, R25, P0 ;  /* 0x0000001904192207 */ /* 0x000fe40000000000 */
[----:B------:R-:W-:Y:S02]  /*3710*/  SEL R0, R12, R23, !P4 ;  /* 0x000000170c007207 */ /* 0x000fe40006000000 */
[----:B------:R-:W-:Y:S02]  /*3720*/  LOP3.LUT P1, RZ, R5, 0xff, RZ, 0xc0, !PT ;  /* 0x000000ff05ff7812 */ /* 0x000fe4000782c0ff */
[----:B------:R-:W-:Y:S02]  /*3730*/  SEL R16, R4, R25, !P4 ;  /* 0x0000001904107207 */ /* 0x000fe40006000000 */
[----:B------:R-:W-:Y:S02]  /*3740*/  ISETP.LT.U32.AND P0, PT, R17, R0, PT ;  /* 0x000000001100720c */ /* 0x000fe40003f01070 */
[----:B-----5:R-:W-:-:S02]  /*3750*/  ISETP.GT.AND P2, PT, R18, 0x4, PT ;  /* 0x000000041200780c */ /* 0x020fc40003f44270 */
[----:B------:R-:W-:Y:S02]  /*3760*/  ISETP.LT.AND.EX P0, PT, R19, R16, PT, P0 ;  /* 0x000000101300720c */ /* 0x000fe40003f01300 */
[----:B------:R-:W-:Y:S02]  /*3770*/  SEL R20, RZ, 0x1, !P3 ;  /* 0x00000001ff147807 */ /* 0x000fe40005800000 */
[----:B------:R-:W-:Y:S02]  /*3780*/  @P3 SEL R0, R17, R0, P0 ;  /* 0x0000000011003207 */ /* 0x000fe40000000000 */
[----:B------:R-:W-:Y:S02]  /*3790*/  @P3 SEL R16, R19, R16, P0 ;  /* 0x0000001013103207 */ /* 0x000fe40000000000 */
[----:B------:R-:W-:Y:S02]  /*37a0*/  IADD3 R18, P0, PT, R12, 0x200, RZ ;  /* 0x000002000c127810 */ /* 0x000fe40007f1e0ff */
[----:B------:R-:W-:-:S02]  /*37b0*/  @P1 SEL R20, R5, 0x1, !P3 ;  /* 0x0000000105141807 */ /* 0x000fc40005800000 */
[----:B------:R-:W-:Y:S01]  /*37c0*/  SEL R5, R17, R0, !P1 ;  /* 0x0000000011057207 */ /* 0x000fe20004800000 */
[----:B------:R-:W-:Y:S01]  /*37d0*/  IMAD.X R17, RZ, RZ, R4, P0 ;  /* 0x000000ffff117224 */ /* 0x000fe200000e0604 */
[----:B------:R-:W-:Y:S02]  /*37e0*/  SEL R16, R19, R16, !P1 ;  /* 0x0000001013107207 */ /* 0x000fe40004800000 */
[----:B------:R-:W-:Y:S02]  /*37f0*/  LOP3.LUT P1, RZ, R20, 0xff, RZ, 0xc0, !PT ;  /* 0x000000ff14ff7812 */ /* 0x000fe4000782c0ff */
[----:B------:R-:W-:Y:S02]  /*3800*/  ISETP.LT.U32.AND P0, PT, R18, R5, PT ;  /* 0x000000051200720c */ /* 0x000fe40003f01070 */
[----:B0-----:R-:W-:Y:S02]  /*3810*/  IADD3 R0, P4, PT, -R10, R2, RZ ;  /* 0x000000020a007210 */ /* 0x001fe40007f9e1ff */
[----:B------:R-:W-:-:S02]  /*3820*/  ISETP.LT.AND.EX P0, PT, R17, R16, PT, P0 ;  /* 0x000000101100720c */ /* 0x000fc40003f01300 */
[----:B------:R-:W-:Y:S02]  /*3830*/  SEL R19, RZ, 0x1, !P2 ;  /* 0x00000001ff137807 */ /* 0x000fe40005000000 */
[----:B------:R-:W-:Y:S02]  /*3840*/  @P2 SEL R5, R18, R5, P0 ;  /* 0x0000000512052207 */ /* 0x000fe40000000000 */
[----:B------:R-:W-:Y:S02]  /*3850*/  @P2 SEL R16, R17, R16, P0 ;  /* 0x0000001011102207 */ /* 0x000fe40000000000 */
[----:B------:R-:W-:Y:S02]  /*3860*/  IADD3 R12, P0, PT, R12, 0x300, RZ ;  /* 0x000003000c0c7810 */ /* 0x000fe40007f1e0ff */
[----:B------:R-:W-:Y:S02]  /*3870*/  @P1 SEL R19, R20, 0x1, !P2 ;  /* 0x0000000114131807 */ /* 0x000fe40005000000 */
[----:B------:R-:W-:Y:S01]  /*3880*/  ISETP.GT.AND P2, PT, R15, 0x4, PT ;  /* 0x000000040f00780c */ /* 0x000fe20003f44270 */
[----:B------:R-:W-:Y:S01]  /*3890*/  IMAD.X R15, RZ, RZ, R4, P0 ;  /* 0x000000ffff0f7224 */ /* 0x000fe200000e0604 */
[----:B------:R-:W-:Y:S01]  /*38a0*/  ISETP.GE.U32.AND P0, PT, R0, UR5, PT ;  /* 0x0000000500007c0c */ /* 0x000fe2000bf06070 */
[----:B------:R-:W-:Y:S01]  /*38b0*/  IMAD.X R4, R3, 0x1, ~R9, P4 ;  /* 0x0000000103047824 */ /* 0x000fe200020e0e09 */
[----:B------:R-:W-:-:S02]  /*38c0*/  SEL R5, R18, R5, !P1 ;  /* 0x0000000512057207 */ /* 0x000fc40004800000 */
[----:B------:R-:W-:Y:S02]  /*38d0*/  SEL R16, R17, R16, !P1 ;  /* 0x0000001011107207 */ /* 0x000fe40004800000 */
[----:B------:R-:W-:Y:S02]  /*38e0*/  ISETP.GE.U32.AND.EX P0, PT, R4, UR12, PT, P0 ;  /* 0x0000000c04007c0c */ /* 0x000fe4000bf06100 */
[----:B------:R-:W-:Y:S02]  /*38f0*/  LOP3.LUT P3, RZ, R19, 0xff, RZ, 0xc0, !PT ;  /* 0x000000ff13ff7812 */ /* 0x000fe4000786c0ff */
[----:B------:R-:W-:Y:S02]  /*3900*/  ISETP.LT.U32.AND P1, PT, R12, R5, PT ;  /* 0x000000050c00720c */ /* 0x000fe40003f21070 */
[----:B------:R-:W-:Y:S02]  /*3910*/  SEL R0, RZ, 0x1, !P2 ;  /* 0x00000001ff007807 */ /* 0x000fe40005000000 */
[----:B------:R-:W-:-:S04]  /*3920*/  ISETP.LT.AND.EX P1, PT, R15, R16, PT, P1 ;  /* 0x000000100f00720c */ /* 0x000fc80003f21310 */
[C---:B------:R-:W-:Y:S02]  /*3930*/  @P2 SEL R5, R12.reuse, R5, P1 ;  /* 0x000000050c052207 */ /* 0x040fe40000800000 */
[----:B------:R-:W-:Y:S02]  /*3940*/  @P2 SEL R16, R15, R16, P1 ;  /* 0x000000100f102207 */ /* 0x000fe40000800000 */
[----:B------:R-:W-:Y:S02]  /*3950*/  SEL R4, R12, R5, !P3 ;  /* 0x000000050c047207 */ /* 0x000fe40005800000 */
[----:B------:R-:W-:Y:S02]  /*3960*/  @P3 SEL R0, R19, 0x1, !P2 ;  /* 0x0000000113003807 */ /* 0x000fe40005000000 */
[----:B------:R-:W-:Y:S01]  /*3970*/  SEL R5, R15, R16, !P3 ;  /* 0x000000100f057207 */ /* 0x000fe20005800000 */
[----:B------:R-:W-:Y:S06]  /*3980*/  @!P0 BRA `(.L_x_108) ;  /* 0x0000001000748947 */ /* 0x000fec0003800000 */
[----:B------:R-:W-:Y:S01]  /*3990*/  IADD3 R10, P0, PT, R10, UR5, RZ ;  /* 0x000000050a0a7c10 */ /* 0x000fe2000ff1e0ff */
[----:B------:R-:W-:Y:S01]  /*39a0*/  UIADD3 UR4, UPT, UPT, UR4, 0x1, URZ ;  /* 0x0000000104047890 */ /* 0x000fe2000fffe0ff */
[----:B------:R-:W-:Y:S02]  /*39b0*/  VIADD R13, R13, -UR5 ;  /* 0x800000050d0d7c36 */ /* 0x000fe40008000000 */
[----:B------:R-:W-:Y:S02]  /*39c0*/  IADD3.X R9, PT, PT, R9, UR12, RZ, P0, !PT ;  /* 0x0000000c09097c10 */ /* 0x000fe400087fe4ff */
[----:B------:R-:W-:-:S04]  /*39d0*/  ISETP.GT.U32.AND P0, PT, R10, R11, PT ;  /* 0x0000000b0a00720c */ /* 0x000fc80003f04070 */
[----:B------:R-:W-:-:S13]  /*39e0*/  ISETP.GT.U32.AND.EX P0, PT, R9, R14, PT, P0 ;  /* 0x0000000e0900720c */ /* 0x000fda0003f04100 */
[----:B------:R-:W-:Y:S05]  /*39f0*/  @!P0 BRA `(.L_x_110) ;  /* 0xfffffff800e08947 */ /* 0x000fea000383ffff */
.L_x_109:
[----:B------:R-:W-:Y:S01]  /*3a00*/  IMAD.IADD R12, R2, 0x1, -R10 ;  /* 0x00000001020c7824 */ /* 0x000fe200078e0a0a */
[----:B------:R-:W-:Y:S01]  /*3a10*/  ISETP.GE.U32.AND P1, PT, R10, R2, PT ;  /* 0x000000020a00720c */ /* 0x000fe20003f26070 */
[----:B------:R-:W-:Y:S03]  /*3a20*/  BSSY.RECONVERGENT B1, `(.L_x_108) ;  /* 0x0000113000017945 */ /* 0x000fe60003800200 */
[----:B------:R-:W-:-:S04]  /*3a30*/  ISETP.GE.AND P0, PT, R7, R12, PT ;  /* 0x0000000c0700720c */ /* 0x000fc80003f06270 */
[----:B------:R-:W-:-:S13]  /*3a40*/  ISETP.GE.U32.OR.EX P0, PT, R9, R3, P0, P1 ;  /* 0x000000030900720c */ /* 0x000fda0000706510 */
[----:B------:R-:W-:Y:S05]  /*3a50*/  @P0 BRA `(.L_x_111) ;  /* 0x00000010003c0947 */ /* 0x000fea0003800000 */
[----:B------:R-:W0:Y:S01]  /*3a60*/  LDC R11, c[0x0][0x3d0] ;  /* 0x0000f400ff0b7b82 */ /* 0x000e220000000800 */
[----:B------:R-:W-:Y:S01]  /*3a70*/  LOP3.LUT R3, RZ, R7, RZ, 0x33, !PT ;  /* 0x00000007ff037212 */ /* 0x000fe200078e33ff */
[----:B------:R-:W-:Y:S01]  /*3a80*/  IMAD.SHL.U32 R15, R6, 0x400, RZ ;  /* 0x00000400060f7824 */ /* 0x000fe200078e00ff */
[----:B------:R-:W-:Y:S03]  /*3a90*/  BSSY.RECONVERGENT B2, `(.L_x_112) ;  /* 0x0000088000027945 */ /* 0x000fe60003800200 */
[----:B------:R-:W-:-:S05]  /*3aa0*/  IMAD.IADD R12, R3, 0x1, R2 ;  /* 0x00000001030c7824 */ /* 0x000fca00078e0202 */
[----:B------:R-:W-:Y:S01]  /*3ab0*/  IADD3 R2, PT, PT, R12, -UR5, -R15 ;  /* 0x800000050c027c10 */ /* 0x000fe2000fffe80f */
[----:B0-----:R-:W-:Y:S02]  /*3ac0*/  IMAD R3, R11, UR4, RZ ;  /* 0x000000040b037c24 */ /* 0x001fe4000f8e02ff */
[----:B------:R-:W-:Y:S02]  /*3ad0*/  IMAD.MOV.U32 R11, RZ, RZ, R7 ;  /* 0x000000ffff0b7224 */ /* 0x000fe400078e0007 */
[----:B------:R-:W-:-:S05]  /*3ae0*/  IMAD R2, R3, -0x400, R2 ;  /* 0xfffffc0003027824 */ /* 0x000fca00078e0202 */
[C---:B------:R-:W-:Y:S02]  /*3af0*/  ISETP.GE.U32.AND P0, PT, R2.reuse, 0x700, PT ;  /* 0x000007000200780c */ /* 0x040fe40003f06070 */
[----:B------:R-:W-:-:S04]  /*3b00*/  LEA.HI R14, R2, 0x1, RZ, 0x18 ;  /* 0x00000001020e7811 */ /* 0x000fc800078fc0ff */
[----:B------:R-:W-:-:S04]  /*3b10*/  LOP3.LUT R24, R14, 0x7, RZ, 0xc0, !PT ;  /* 0x000000070e187812 */ /* 0x000fc800078ec0ff */
[----:B------:R-:W-:-:S03]  /*3b20*/  ISETP.NE.AND P1, PT, R24, RZ, PT ;  /* 0x000000ff1800720c */ /* 0x000fc60003f25270 */
[----:B------:R-:W-:Y:S10]  /*3b30*/  @!P0 BRA `(.L_x_113) ;  /* 0x0000000400f48947 */ /* 0x000ff40003800000 */
[----:B------:R-:W-:Y:S01]  /*3b40*/  LEA.HI R13, R13, 0x1, RZ, 0x18 ;  /* 0x000000010d0d7811 */ /* 0x000fe200078fc0ff */
[----:B------:R-:W-:-:S03]  /*3b50*/  IMAD.MOV.U32 R11, RZ, RZ, R7 ;  /* 0x000000ffff0b7224 */ /* 0x000fc600078e0007 */
[----:B------:R-:W-:-:S05]  /*3b60*/  LOP3.LUT R13, R13, 0x1fffff8, RZ, 0xc0, !PT ;  /* 0x01fffff80d0d7812 */ /* 0x000fca00078ec0ff */
[----:B------:R-:W-:-:S07]  /*3b70*/  IMAD.MOV R13, RZ, RZ, -R13 ;  /* 0x000000ffff0d7224 */ /* 0x000fce00078e0a0d */
.L_x_114:
[----:B------:R-:W-:-:S05]  /*3b80*/  IADD3 R17, P0, PT, R11, R10, RZ ;  /* 0x0000000a0b117210 */ /* 0x000fca0007f1e0ff */
[----:B------:R-:W-:Y:S01]  /*3b90*/  IMAD.X R23, RZ, RZ, R9, P0 ;  /* 0x000000ffff177224 */ /* 0x000fe200000e0609 */
        /* <DEDUP_REMOVED lines=10> */
[----:B------:R-:W-:Y:S01]  /*3c40*/  PRMT R25, R0, 0x7610, R25 ;  /* 0x0000761000197816 */ /* 0x000fe20000000019 */
[----:B------:R-:W-:Y:S01]  /*3c50*/  VIADD R13, R13, 0x8 ;  /* 0x000000080d0d7836 */ /* 0x000fe20000000000 */
[----:B------:R-:W-:Y:S01]  /*3c60*/  IADD3 R17, P3, PT, R17, UR6, RZ ;  /* 0x0000000611117c10 */ /* 0x000fe2000ff7e0ff */
[----:B------:R-:W-:Y:S01]  /*3c70*/  VIADD R11, R11, 0x800 ;  /* 0x000008000b0b7836 */ /* 0x000fe20000000000 */
[----:B------:R-:W-:-:S03]  /*3c80*/  LOP3.LUT P5, RZ, R25, 0xff, RZ, 0xc0, !PT ;  /* 0x000000ff19ff7812 */ /* 0x000fc600078ac0ff */
[----:B------:R-:W-:Y:S01]  /*3c90*/  IMAD.X R0, R23, 0x1, R8, P3 ;  /* 0x0000000117007824 */ /* 0x000fe200018e0608 */
[C---:B--2---:R-:W-:Y:S02]  /*3ca0*/  ISETP.GT.AND P0, PT, R26.reuse, 0x4, PT ;  /* 0x000000041a00780c */ /* 0x044fe40003f04270 */
[----:B------:R-:W-:-:S07]  /*3cb0*/  ISETP.GT.AND P2, PT, R26, 0x4, P5 ;  /* 0x000000041a00780c */ /* 0x000fce0002f44270 */
[----:B------:R-:W-:Y:S02]  /*3cc0*/  @!P5 SEL R25, RZ, 0x1, !P0 ;  /* 0x00000001ff19d807 */ /* 0x000fe40004000000 */
[----:B------:R-:W-:Y:S02]  /*3cd0*/  ISETP.LT.U32.AND P0, PT, R17, R4, PT ;  /* 0x000000041100720c */ /* 0x000fe40003f01070 */
[----:B------:R-:W-:Y:S02]  /*3ce0*/  SEL R23, R25, 0x1, !P2 ;  /* 0x0000000119177807 */ /* 0x000fe40005000000 */
[----:B---3--:R-:W-:Y:S02]  /*3cf0*/  ISETP.GT.AND P6, PT, R22, 0x4, PT ;  /* 0x000000041600780c */ /* 0x008fe40003fc4270 */
[----:B------:R-:W-:Y:S02]  /*3d00*/  LOP3.LUT P3, RZ, R23, 0xff, RZ, 0xc0, !PT ;  /* 0x000000ff17ff7812 */ /* 0x000fe4000786c0ff */
[----:B------:R-:W-:-:S02]  /*3d10*/  ISETP.LT.AND.EX P0, PT, R0, R5, PT, P0 ;  /* 0x000000050000720c */ /* 0x000fc40003f01300 */
[----:B------:R-:W-:Y:S02]  /*3d20*/  ISETP.GT.AND P4, PT, R22, 0x4, P3 ;  /* 0x000000041600780c */ /* 0x000fe40001f84270 */
[CC--:B------:R-:W-:Y:S02]  /*3d30*/  SEL R25, R17.reuse, R4.reuse, P0 ;  /* 0x0000000411197207 */ /* 0x0c0fe40000000000 */
[----:B------:R-:W-:Y:S02]  /*3d40*/  @!P2 SEL R25, R17, R4, !P5 ;  /* 0x000000041119a207 */ /* 0x000fe40006800000 */
[CC--:B------:R-:W-:Y:S02]  /*3d50*/  SEL R4, R0.reuse, R5.reuse, P0 ;  /* 0x0000000500047207 */ /* 0x0c0fe40000000000 */
[----:B------:R-:W-:Y:S02]  /*3d60*/  @!P2 SEL R4, R0, R5, !P5 ;  /* 0x000000050004a207 */ /* 0x000fe40006800000 */
[----:B------:R-:W-:-:S02]  /*3d70*/  @!P3 SEL R23, RZ, 0x1, !P6 ;  /* 0x00000001ff17b807 */ /* 0x000fc40007000000 */
[----:B0-----:R-:W-:Y:S02]  /*3d80*/  IADD3 R2, P0, PT, R17, 0x100, RZ ;  /* 0x0000010011027810 */ /* 0x001fe40007f1e0ff */
[----:B------:R-:W-:Y:S02]  /*3d90*/  SEL R23, R23, 0x1, !P4 ;  /* 0x0000000117177807 */ /* 0x000fe40006000000 */
[----:B----4-:R-:W-:Y:S01]  /*3da0*/  ISETP.GT.AND P6, PT, R21, 0x4, PT ;  /* 0x000000041500780c */ /* 0x010fe20003fc4270 */
[----:B------:R-:W-:Y:S01]  /*3db0*/  IMAD.X R3, RZ, RZ, R0, P0 ;  /* 0x000000ffff037224 */ /* 0x000fe200000e0600 */
[----:B------:R-:W-:Y:S02]  /*3dc0*/  LOP3.LUT P2, RZ, R23, 0xff, RZ, 0xc0, !PT ;  /* 0x000000ff17ff7812 */ /* 0x000fe4000784c0ff */
[----:B------:R-:W-:Y:S02]  /*3dd0*/  ISETP.LT.U32.AND P0, PT, R2, R25, PT ;  /* 0x000000190200720c */ /* 0x000fe40003f01070 */
[----:B------:R-:W-:-:S02]  /*3de0*/  ISETP.GT.AND P5, PT, R21, 0x4, P2 ;  /* 0x000000041500780c */ /* 0x000fc400017a4270 */
[----:B------:R-:W-:-:S04]  /*3df0*/  ISETP.LT.AND.EX P0, PT, R3, R4, PT, P0 ;  /* 0x000000040300720c */ /* 0x000fc80003f01300 */
[CC--:B------:R-:W-:Y:S02]  /*3e00*/  SEL R5, R2.reuse, R25.reuse, P0 ;  /* 0x0000001902057207 */ /* 0x0c0fe40000000000 */
[-C--:B------:R-:W-:Y:S02]  /*3e10*/  SEL R22, R3, R4.reuse, P0 ;  /* 0x0000000403167207 */ /* 0x080fe40000000000 */
[----:B------:R-:W-:Y:S02]  /*3e20*/  @!P2 SEL R23, RZ, 0x1, !P6 ;  /* 0x00000001ff17a807 */ /* 0x000fe40007000000 */
[----:B------:R-:W-:Y:S02]  /*3e30*/  @!P4 SEL R5, R2, R25, !P3 ;  /* 0x000000190205c207 */ /* 0x000fe40005800000 */
[----:B------:R-:W-:Y:S02]  /*3e40*/  SEL R23, R23, 0x1, !P5 ;  /* 0x0000000117177807 */ /* 0x000fe40006800000 */
[----:B------:R-:W-:-:S02]  /*3e50*/  @!P4 SEL R22, R3, R4, !P3 ;  /* 0x000000040316c207 */ /* 0x000fc40005800000 */
[----:B------:R-:W-:Y:S02]  /*3e60*/  LOP3.LUT P3, RZ, R23, 0xff, RZ, 0xc0, !PT ;  /* 0x000000ff17ff7812 */ /* 0x000fe4000786c0ff */
[----:B------:R-:W-:Y:S02]  /*3e70*/  IADD3 R2, P0, PT, R17, 0x200, RZ ;  /* 0x0000020011027810 */ /* 0x000fe40007f1e0ff */
[C---:B-----5:R-:W-:Y:S02]  /*3e80*/  ISETP.GT.AND P6, PT, R20.reuse, 0x4, PT ;  /* 0x000000041400780c */ /* 0x060fe40003fc4270 */
[----:B------:R-:W-:Y:S01]  /*3e90*/  ISETP.GT.AND P4, PT, R20, 0x4, P3 ;  /* 0x000000041400780c */ /* 0x000fe20001f84270 */
[----:B------:R-:W-:Y:S01]  /*3ea0*/  IMAD.X R3, RZ, RZ, R0, P0 ;  /* 0x000000ffff037224 */ /* 0x000fe200000e0600 */
[----:B------:R-:W-:-:S04]  /*3eb0*/  ISETP.LT.U32.AND P0, PT, R2, R5, PT ;  /* 0x000000050200720c */ /* 0x000fc80003f01070 */
[-C--:B------:R-:W-:Y:S02]  /*3ec0*/  ISETP.LT.AND.EX P0, PT, R3, R22.reuse, PT, P0 ;  /* 0x000000160300720c */ /* 0x080fe40003f01300 */
[----:B------:R-:W-:Y:S02]  /*3ed0*/  @!P3 SEL R23, RZ, 0x1, !P6 ;  /* 0x00000001ff17b807 */ /* 0x000fe40007000000 */
[CC--:B------:R-:W-:Y:S02]  /*3ee0*/  SEL R21, R2.reuse, R5.reuse, P0 ;  /* 0x0000000502157207 */ /* 0x0c0fe40000000000 */
[----:B------:R-:W-:Y:S02]  /*3ef0*/  SEL R23, R23, 0x1, !P4 ;  /* 0x0000000117177807 */ /* 0x000fe40006000000 */
[----:B------:R-:W-:Y:S02]  /*3f00*/  @!P5 SEL R21, R2, R5, !P2 ;  /* 0x000000050215d207 */ /* 0x000fe40005000000 */
[----:B------:R-:W-:-:S02]  /*3f10*/  SEL R4, R3, R22, P0 ;  /* 0x0000001603047207 */ /* 0x000fc40000000000 */
[----:B------:R-:W-:Y:S02]  /*3f20*/  IADD3 R2, P0, PT, R17, 0x300, RZ ;  /* 0x0000030011027810 */ /* 0x000fe40007f1e0ff */
[----:B------:R-:W-:Y:S02]  /*3f30*/  @!P5 SEL R4, R3, R22, !P2 ;  /* 0x000000160304d207 */ /* 0x000fe40005000000 */
[----:B------:R-:W-:Y:S01]  /*3f40*/  LOP3.LUT P2, RZ, R23, 0xff, RZ, 0xc0, !PT ;  /* 0x000000ff17ff7812 */ /* 0x000fe2000784c0ff */
[----:B------:R-:W-:Y:S01]  /*3f50*/  IMAD.X R3, RZ, RZ, R0, P0 ;  /* 0x000000ffff037224 */ /* 0x000fe200000e0600 */
[----:B------:R-:W-:Y:S02]  /*3f60*/  ISETP.LT.U32.AND P0, PT, R2, R21, PT ;  /* 0x000000150200720c */ /* 0x000fe40003f01070 */
[----:B------:R-:W-:Y:S02]  /*3f70*/  ISETP.GT.AND P6, PT, R19, 0x4, PT ;  /* 0x000000041300780c */ /* 0x000fe40003fc4270 */
[----:B------:R-:W-:-:S02]  /*3f80*/  ISETP.LT.AND.EX P0, PT, R3, R4, PT, P0 ;  /* 0x000000040300720c */ /* 0x000fc40003f01300 */
[----:B------:R-:W-:Y:S02]  /*3f90*/  ISETP.GT.AND P5, PT, R19, 0x4, P2 ;  /* 0x000000041300780c */ /* 0x000fe400017a4270 */
[CC--:B------:R-:W-:Y:S02]  /*3fa0*/  SEL R5, R2.reuse, R21.reuse, P0 ;  /* 0x0000001502057207 */ /* 0x0c0fe40000000000 */
[----:B------:R-:W-:Y:S02]  /*3fb0*/  @!P4 SEL R5, R2, R21, !P3 ;  /* 0x000000150205c207 */ /* 0x000fe40005800000 */
[----:B------:R-:W-:Y:S02]  /*3fc0*/  @!P2 SEL R23, RZ, 0x1, !P6 ;  /* 0x00000001ff17a807 */ /* 0x000fe40007000000 */
[----:B------:R-:W-:Y:S02]  /*3fd0*/  SEL R20, R3, R4, P0 ;  /* 0x0000000403147207 */ /* 0x000fe40000000000 */
[----:B------:R-:W-:-:S02]  /*3fe0*/  IADD3 R2, P0, PT, R17, 0x400, RZ ;  /* 0x0000040011027810 */ /* 0x000fc40007f1e0ff */
[----:B------:R-:W-:Y:S02]  /*3ff0*/  SEL R23, R23, 0x1, !P5 ;  /* 0x0000000117177807 */ /* 0x000fe40006800000 */
[----:B------:R-:W-:Y:S01]  /*4000*/  @!P4 SEL R20, R3, R4, !P3 ;  /* 0x000000040314c207 */ /* 0x000fe20005800000 */
[----:B------:R-:W-:Y:S01]  /*4010*/  IMAD.X R3, RZ, RZ, R0, P0 ;  /* 0x000000ffff037224 */ /* 0x000fe200000e0600 */
[----:B------:R-:W-:Y:S02]  /*4020*/  ISETP.LT.U32.AND P0, PT, R2, R5, PT ;  /* 0x000000050200720c */ /* 0x000fe40003f01070 */
[----:B------:R-:W-:Y:S02]  /*4030*/  LOP3.LUT P3, RZ, R23, 0xff, RZ, 0xc0, !PT ;  /* 0x000000ff17ff7812 */ /* 0x000fe4000786c0ff */
[----:B------:R-:W-:Y:S02]  /*4040*/  ISETP.LT.AND.EX P0, PT, R3, R20, PT, P0 ;  /* 0x000000140300720c */ /* 0x000fe40003f01300 */
[----:B------:R-:W-:-:S02]  /*4050*/  ISETP.GT.AND P4, PT, R18, 0x4, P3 ;  /* 0x000000041200780c */ /* 0x000fc40001f84270 */
[-C--:B------:R-:W-:Y:S02]  /*4060*/  SEL R21, R2, R5.reuse, P0 ;  /* 0x0000000502157207 */ /* 0x080fe40000000000 */
[----:B------:R-:W-:Y:S02]  /*4070*/  SEL R4, R3, R20, P0 ;  /* 0x0000001403047207 */ /* 0x000fe40000000000 */
[----:B------:R-:W-:Y:S02]  /*4080*/  ISETP.GT.AND P0, PT, R18, 0x4, PT ;  /* 0x000000041200780c */ /* 0x000fe40003f04270 */
[----:B------:R-:W-:Y:S02]  /*4090*/  @!P5 SEL R21, R2, R5, !P2 ;  /* 0x000000050215d207 */ /* 0x000fe40005000000 */
[----:B------:R-:W-:Y:S02]  /*40a0*/  IADD3 R2, P6, PT, R17, 0x500, RZ ;  /* 0x0000050011027810 */ /* 0x000fe40007fde0ff */
[----:B------:R-:W-:-:S02]  /*40b0*/  @!P3 SEL R23, RZ, 0x1, !P0 ;  /* 0x00000001ff17b807 */ /* 0x000fc40004000000 */
[----:B------:R-:W-:Y:S01]  /*40c0*/  @!P5 SEL R4, R3, R20, !P2 ;  /* 0x000000140304d207 */ /* 0x000fe20005000000 */
[----:B------:R-:W-:Y:S01]  /*40d0*/  IMAD.X R3, RZ, RZ, R0, P6 ;  /* 0x000000ffff037224 */ /* 0x000fe200030e0600 */
[CC--:B------:R-:W-:Y:S02]  /*40e0*/  ISETP.LT.U32.AND P0, PT, R2.reuse, R21.reuse, PT ;  /* 0x000000150200720c */ /* 0x0c0fe40003f01070 */
[----:B------:R-:W-:Y:S02]  /*40f0*/  SEL R23, R23, 0x1, !P4 ;  /* 0x0000000117177807 */ /* 0x000fe40006000000 */
[----:B------:R-:W-:Y:S02]  /*4100*/  ISETP.LT.AND.EX P0, PT, R3, R4, PT, P0 ;  /* 0x000000040300720c */ /* 0x000fe40003f01300 */
[----:B------:R-:W-:Y:S02]  /*4110*/  LOP3.LUT P2, RZ, R23, 0xff, RZ, 0xc0, !PT ;  /* 0x000000ff17ff7812 */ /* 0x000fe4000784c0ff */
[----:B------:R-:W-:-:S02]  /*4120*/  SEL R5, R2, R21, P0 ;  /* 0x0000001502057207 */ /* 0x000fc40000000000 */
[-C--:B------:R-:W-:Y:S02]  /*4130*/  SEL R19, R3, R4.reuse, P0 ;  /* 0x0000000403137207 */ /* 0x080fe40000000000 */
[----:B------:R-:W-:Y:S02]  /*4140*/  @!P4 SEL R5, R2, R21, !P3 ;  /* 0x000000150205c207 */ /* 0x000fe40005800000 */
[----:B------:R-:W-:Y:S02]  /*4150*/  IADD3 R2, P0, PT, R17, 0x600, RZ ;  /* 0x0000060011027810 */ /* 0x000fe40007f1e0ff */
[----:B------:R-:W-:Y:S02]  /*4160*/  @!P4 SEL R19, R3, R4, !P3 ;  /* 0x000000040313c207 */ /* 0x000fe40005800000 */
[C---:B------:R-:W-:Y:S01]  /*4170*/  ISETP.GT.AND P4, PT, R15.reuse, 0x4, P2 ;  /* 0x000000040f00780c */ /* 0x040fe20001784270 */
[----:B------:R-:W-:Y:S01]  /*4180*/  IMAD.X R4, RZ, RZ, R0, P0 ;  /* 0x000000ffff047224 */ /* 0x000fe200000e0600 */
[----:B------:R-:W-:-:S02]  /*4190*/  ISETP.GT.AND P3, PT, R15, 0x4, PT ;  /* 0x000000040f00780c */ /* 0x000fc40003f64270 */
[----:B------:R-:W-:Y:S02]  /*41a0*/  ISETP.LT.U32.AND P0, PT, R2, R5, PT ;  /* 0x000000050200720c */ /* 0x000fe40003f01070 */
[----:B------:R-:W-:Y:S02]  /*41b0*/  @!P2 SEL R23, RZ, 0x1, !P3 ;  /* 0x00000001ff17a807 */ /* 0x000fe40005800000 */
[----:B------:R-:W-:Y:S02]  /*41c0*/  ISETP.LT.AND.EX P0, PT, R4, R19, PT, P0 ;  /* 0x000000130400720c */ /* 0x000fe40003f01300 */
[----:B------:R-:W-:Y:S02]  /*41d0*/  SEL R23, R23, 0x1, !P4 ;  /* 0x0000000117177807 */ /* 0x000fe40006000000 */
[----:B------:R-:W-:Y:S02]  /*41e0*/  IADD3 R17, P5, PT, R17, 0x700, RZ ;  /* 0x0000070011117810 */ /* 0x000fe40007fbe0ff */
[----:B------:R-:W-:-:S02]  /*41f0*/  SEL R18, R2, R5, P0 ;  /* 0x0000000502127207 */ /* 0x000fc40000000000 */
[----:B------:R-:W-:Y:S02]  /*4200*/  LOP3.LUT P3, RZ, R23, 0xff, RZ, 0xc0, !PT ;  /* 0x000000ff17ff7812 */ /* 0x000fe4000786c0ff */
[----:B------:R-:W-:Y:S01]  /*4210*/  @!P4 SEL R18, R2, R5, !P2 ;  /* 0x000000050212c207 */ /* 0x000fe20005000000 */
[----:B------:R-:W-:Y:S01]  /*4220*/  IMAD.X R2, RZ, RZ, R0, P5 ;  /* 0x000000ffff027224 */ /* 0x000fe200028e0600 */
[CC--:B------:R-:W-:Y:S02]  /*4230*/  SEL R3, R4.reuse, R19.reuse, P0 ;  /* 0x0000001304037207 */ /* 0x0c0fe40000000000 */
[----:B------:R-:W-:Y:S02]  /*4240*/  ISETP.NE.AND P5, PT, R13, RZ, PT ;  /* 0x000000ff0d00720c */ /* 0x000fe40003fa5270 */
[----:B------:R-:W-:Y:S02]  /*4250*/  @!P4 SEL R3, R4, R19, !P2 ;  /* 0x000000130403c207 */ /* 0x000fe40005000000 */
[----:B------:R-:W-:-:S02]  /*4260*/  ISETP.GT.AND P4, PT, R16, 0x4, P3 ;  /* 0x000000041000780c */ /* 0x000fc40001f84270 */
[CC--:B------:R-:W-:Y:S02]  /*4270*/  ISETP.LT.U32.AND P0, PT, R17.reuse, R18.reuse, PT ;  /* 0x000000121100720c */ /* 0x0c0fe40003f01070 */
[----:B------:R-:W-:Y:S02]  /*4280*/  ISETP.GT.AND P2, PT, R16, 0x4, PT ;  /* 0x000000041000780c */ /* 0x000fe40003f44270 */
[CC--:B------:R-:W-:Y:S02]  /*4290*/  ISETP.LT.AND.EX P0, PT, R2.reuse, R3.reuse, PT, P0 ;  /* 0x000000030200720c */ /* 0x0c0fe40003f01300 */
[----:B------:R-:W-:Y:S02]  /*42a0*/  @!P3 SEL R23, RZ, 0x1, !P2 ;  /* 0x00000001ff17b807 */ /* 0x000fe40005000000 */
[----:B------:R-:W-:Y:S02]  /*42b0*/  SEL R4, R17, R18, P0 ;  /* 0x0000001211047207 */ /* 0x000fe40000000000 */
[----:B------:R-:W-:-:S02]  /*42c0*/  SEL R5, R2, R3, P0 ;  /* 0x0000000302057207 */ /* 0x000fc40000000000 */
[----:B------:R-:W-:Y:S02]  /*42d0*/  SEL R0, R23, 0x1, !P4 ;  /* 0x0000000117007807 */ /* 0x000fe40006000000 */
[----:B------:R-:W-:Y:S02]  /*42e0*/  @!P4 SEL R4, R17, R18, !P3 ;  /* 0x000000121104c207 */ /* 0x000fe40005800000 */
[----:B------:R-:W-:Y:S01]  /*42f0*/  @!P4 SEL R5, R2, R3, !P3 ;  /* 0x000000030205c207 */ /* 0x000fe20005800000 */
[----:B------:R-:W-:Y:S06]  /*4300*/  @P5 BRA `(.L_x_114) ;  /* 0xfffffff8001c5947 */ /* 0x000fec000383ffff */
.L_x_113:
[----:B------:R-:W-:Y:S05]  /*4310*/  BSYNC.RECONVERGENT B2 ;  /* 0x0000000000027941 */ /* 0x000fea0003800200 */
.L_x_112:
[----:B------:R-:W-:Y:S05]  /*4320*/  @!P1 BRA `(.L_x_111) ;  /* 0x0000000800089947 */ /* 0x000fea0003800000 */
[----:B------:R-:W-:Y:S01]  /*4330*/  ISETP.GE.U32.AND P0, PT, R24, 0x4, PT ;  /* 0x000000041800780c */ /* 0x000fe20003f06070 */
[----:B------:R-:W-:Y:S01]  /*4340*/  BSSY.RECONVERGENT B2, `(.L_x_115) ;  /* 0x0000043000027945 */ /* 0x000fe20003800200 */
[----:B------:R-:W-:-:S11]  /*4350*/  LOP3.LUT P1, R14, R14, 0x3, RZ, 0xc0, !PT ;  /* 0x000000030e0e7812 */ /* 0x000fd6000782c0ff */
[----:B------:R-:W-:Y:S05]  /*4360*/  @!P0 BRA `(.L_x_116) ;  /* 0x0000000400008947 */ /* 0x000fea0003800000 */
[----:B------:R-:W-:-:S05]  /*4370*/  IADD3 R19, P0, PT, R11, R10, RZ ;  /* 0x0000000a0b137210 */ /* 0x000fca0007f1e0ff */
[----:B------:R-:W-:Y:S01]  /*4380*/  IMAD.X R18, RZ, RZ, R9, P0 ;  /* 0x000000ffff127224 */ /* 0x000fe200000e0609 */
[----:B------:R-:W-:-:S04]  /*4390*/  LEA R16, P0, R19, UR8, 0x2 ;  /* 0x0000000813107c11 */ /* 0x000fc8000f8010ff */
[----:B------:R-:W-:-:S05]  /*43a0*/  LEA.HI.X R17, R19, UR9, R18, 0x2, P0 ;  /* 0x0000000913117c11 */ /* 0x000fca00080f1412 */
[----:B------:R-:W2:Y:S04]  /*43b0*/  LDG.E R13, desc[UR10][R16.64] ;  /* 0x0000000a100d7981 */ /* 0x000ea8000c1e1900 */
[----:B------:R-:W3:Y:S04]  /*43c0*/  LDG.E R15, desc[UR10][R16.64+0x400] ;  /* 0x0004000a100f7981 */ /* 0x000ee8000c1e1900 */
[----:B------:R-:W4:Y:S04]  /*43d0*/  LDG.E R3, desc[UR10][R16.64+0x800] ;  /* 0x0008000a10037981 */ /* 0x000f28000c1e1900 */
[----:B------:R0:W5:Y:S01]  /*43e0*/  LDG.E R2, desc[UR10][R16.64+0xc00] ;  /* 0x000c000a10027981 */ /* 0x000162000c1e1900 */
[----:B------:R-:W-:-:S02]  /*43f0*/  LOP3.LUT P4, RZ, R0, 0xff, RZ, 0xc0, !PT ;  /* 0x000000ff00ff7812 */ /* 0x000fc4000788c0ff */
[----:B------:R-:W-:-:S05]  /*4400*/  IADD3 R19, P2, PT, R19, UR6, RZ ;  /* 0x0000000613137c10 */ /* 0x000fca000ff5e0ff */
[----:B------:R-:W-:Y:S01]  /*4410*/  IMAD.X R18, R18, 0x1, R8, P2 ;  /* 0x0000000112127824 */ /* 0x000fe200010e0608 */
        /* <DEDUP_REMOVED lines=8> */
[-C--:B0-----:R-:W-:Y:S02]  /*44a0*/  SEL R17, R19, R4.reuse, P0 ;  /* 0x0000000413117207 */ /* 0x081fe40000000000 */
[----:B------:R-:W-:Y:S02]  /*44b0*/  SEL R16, R18, R5, P0 ;  /* 0x0000000512107207 */ /* 0x000fe40000000000 */
[----:B---3--:R-:W-:Y:S02]  /*44c0*/  ISETP.GT.AND P0, PT, R15, 0x4, PT ;  /* 0x000000040f00780c */ /* 0x008fe40003f04270 */
[----:B------:R-:W-:-:S02]  /*44d0*/  @!P3 SEL R17, R19, R4, !P4 ;  /* 0x000000041311b207 */ /* 0x000fc40006000000 */
[----:B------:R-:W-:Y:S01]  /*44e0*/  @!P3 SEL R16, R18, R5, !P4 ;  /* 0x000000051210b207 */ /* 0x000fe20006000000 */
[----:B------:R-:W-:Y:S01]  /*44f0*/  VIADD R5, R11, 0x200 ;  /* 0x000002000b057836 */ /* 0x000fe20000000000 */
[----:B------:R-:W-:Y:S02]  /*4500*/  ISETP.GT.AND P3, PT, R15, 0x4, P2 ;  /* 0x000000040f00780c */ /* 0x000fe40001764270 */
[----:B------:R-:W-:Y:S02]  /*4510*/  @!P2 SEL R0, RZ, 0x1, !P0 ;  /* 0x00000001ff00a807 */ /* 0x000fe40004000000 */
[----:B------:R-:W-:Y:S02]  /*4520*/  IADD3 R4, P5, P6, R10, UR6, R13 ;  /* 0x000000060a047c10 */ /* 0x000fe4000febe00d */
[----:B------:R-:W-:Y:S02]  /*4530*/  SEL R0, R0, 0x1, !P3 ;  /* 0x0000000100007807 */ /* 0x000fe40005800000 */
[----:B------:R-:W-:-:S02]  /*4540*/  IADD3.X R15, PT, PT, R9, R8, RZ, P5, P6 ;  /* 0x00000008090f7210 */ /* 0x000fc40002fec4ff */
[----:B------:R-:W-:Y:S02]  /*4550*/  ISETP.LT.U32.AND P0, PT, R4, R17, PT ;  /* 0x000000110400720c */ /* 0x000fe40003f01070 */
[----:B------:R-:W-:Y:S02]  /*4560*/  LOP3.LUT P4, RZ, R0, 0xff, RZ, 0xc0, !PT ;  /* 0x000000ff00ff7812 */ /* 0x000fe4000788c0ff */
[----:B------:R-:W-:-:S04]  /*4570*/  ISETP.LT.AND.EX P0, PT, R15, R16, PT, P0 ;  /* 0x000000100f00720c */ /* 0x000fc80003f01300 */
[CC--:B------:R-:W-:Y:S02]  /*4580*/  SEL R20, R4.reuse, R17.reuse, P0 ;  /* 0x0000001104147207 */ /* 0x0c0fe40000000000 */
[CC--:B------:R-:W-:Y:S02]  /*4590*/  SEL R13, R15.reuse, R16.reuse, P0 ;  /* 0x000000100f0d7207 */ /* 0x0c0fe40000000000 */
[----:B------:R-:W-:Y:S02]  /*45a0*/  @!P3 SEL R20, R4, R17, !P2 ;  /* 0x000000110414b207 */ /* 0x000fe40005000000 */
[----:B------:R-:W-:Y:S02]  /*45b0*/  @!P3 SEL R13, R15, R16, !P2 ;  /* 0x000000100f0db207 */ /* 0x000fe40005000000 */
[----:B----4-:R-:W-:Y:S02]  /*45c0*/  ISETP.GT.AND P3, PT, R3, 0x4, PT ;  /* 0x000000040300780c */ /* 0x010fe40003f64270 */
[----:B------:R-:W-:-:S02]  /*45d0*/  IADD3 R5, P5, P0, R10, UR6, R5 ;  /* 0x000000060a057c10 */ /* 0x000fc4000f8be005 */
[----:B------:R-:W-:Y:S01]  /*45e0*/  ISETP.GT.AND P2, PT, R3, 0x4, P4 ;  /* 0x000000040300780c */ /* 0x000fe20002744270 */
[C---:B------:R-:W-:Y:S01]  /*45f0*/  VIADD R3, R11.reuse, 0x300 ;  /* 0x000003000b037836 */ /* 0x040fe20000000000 */
[----:B------:R-:W-:Y:S01]  /*4600*/  @!P4 SEL R0, RZ, 0x1, !P3 ;  /* 0x00000001ff00c807 */ /* 0x000fe20005800000 */
[----:B------:R-:W-:Y:S01]  /*4610*/  VIADD R11, R11, 0x400 ;  /* 0x000004000b0b7836 */ /* 0x000fe20000000000 */
[----:B------:R-:W-:Y:S02]  /*4620*/  IADD3.X R4, PT, PT, R9, R8, RZ, P5, P0 ;  /* 0x0000000809047210 */ /* 0x000fe40002fe04ff */
[----:B------:R-:W-:Y:S02]  /*4630*/  ISETP.LT.U32.AND P0, PT, R5, R20, PT ;  /* 0x000000140500720c */ /* 0x000fe40003f01070 */
[----:B------:R-:W-:Y:S02]  /*4640*/  SEL R0, R0, 0x1, !P2 ;  /* 0x0000000100007807 */ /* 0x000fe40005000000 */
[----:B------:R-:W-:-:S02]  /*4650*/  ISETP.LT.AND.EX P0, PT, R4, R13, PT, P0 ;  /* 0x0000000d0400720c */ /* 0x000fc40003f01300 */
[----:B------:R-:W-:Y:S02]  /*4660*/  LOP3.LUT P3, RZ, R0, 0xff, RZ, 0xc0, !PT ;  /* 0x000000ff00ff7812 */ /* 0x000fe4000786c0ff */
[CC--:B------:R-:W-:Y:S02]  /*4670*/  SEL R16, R5.reuse, R20.reuse, P0 ;  /* 0x0000001405107207 */ /* 0x0c0fe40000000000 */
[CC--:B------:R-:W-:Y:S02]  /*4680*/  SEL R18, R4.reuse, R13.reuse, P0 ;  /* 0x0000000d04127207 */ /* 0x0c0fe40000000000 */
[----:B------:R-:W-:Y:S02]  /*4690*/  @!P2 SEL R16, R5, R20, !P4 ;  /* 0x000000140510a207 */ /* 0x000fe40006000000 */
[----:B------:R-:W-:Y:S02]  /*46a0*/  @!P2 SEL R18, R4, R13, !P4 ;  /* 0x0000000d0412a207 */ /* 0x000fe40006000000 */
[----:B------:R-:W-:-:S02]  /*46b0*/  IADD3 R3, P5, P6, R10, UR6, R3 ;  /* 0x000000060a037c10 */ /* 0x000fc4000febe003 */
[C---:B-----5:R-:W-:Y:S02]  /*46c0*/  ISETP.GT.AND P4, PT, R2.reuse, 0x4, P3 ;  /* 0x000000040200780c */ /* 0x060fe40001f84270 */
[----:B------:R-:W-:Y:S02]  /*46d0*/  IADD3.X R13, PT, PT, R9, R8, RZ, P5, P6 ;  /* 0x00000008090d7210 */ /* 0x000fe40002fec4ff */
[----:B------:R-:W-:Y:S02]  /*46e0*/  ISETP.LT.U32.AND P0, PT, R3, R16, PT ;  /* 0x000000100300720c */ /* 0x000fe40003f01070 */
[----:B------:R-:W-:Y:S02]  /*46f0*/  ISETP.GT.AND P2, PT, R2, 0x4, PT ;  /* 0x000000040200780c */ /* 0x000fe40003f44270 */
[----:B------:R-:W-:Y:S02]  /*4700*/  ISETP.LT.AND.EX P0, PT, R13, R18, PT, P0 ;  /* 0x000000120d00720c */ /* 0x000fe40003f01300 */
[----:B------:R-:W-:-:S02]  /*4710*/  @!P3 SEL R0, RZ, 0x1, !P2 ;  /* 0x00000001ff00b807 */ /* 0x000fc40005000000 */
[----:B------:R-:W-:Y:S02]  /*4720*/  SEL R4, R3, R16, P0 ;  /* 0x0000001003047207 */ /* 0x000fe40000000000 */
[----:B------:R-:W-:Y:S02]  /*4730*/  SEL R5, R13, R18, P0 ;  /* 0x000000120d057207 */ /* 0x000fe40000000000 */
[----:B------:R-:W-:Y:S02]  /*4740*/  SEL R0, R0, 0x1, !P4 ;  /* 0x0000000100007807 */ /* 0x000fe40006000000 */
[----:B------:R-:W-:Y:S02]  /*4750*/  @!P4 SEL R4, R3, R16, !P3 ;  /* 0x000000100304c207 */ /* 0x000fe40005800000 */
[----:B------:R-:W-:-:S07]  /*4760*/  @!P4 SEL R5, R13, R18, !P3 ;  /* 0x000000120d05c207 */ /* 0x000fce0005800000 */
.L_x_116:
[----:B------:R-:W-:Y:S05]  /*4770*/  BSYNC.RECONVERGENT B2 ;  /* 0x0000000000027941 */ /* 0x000fea0003800200 */
.L_x_115:
[----:B------:R-:W-:Y:S05]  /*4780*/  @!P1 BRA `(.L_x_111) ;  /* 0x0000000000f09947 */ /* 0x000fea0003800000 */
[----:B------:R-:W-:Y:S01]  /*4790*/  ISETP.NE.AND P0, PT, R14, 0x1, PT ;  /* 0x000000010e00780c */ /* 0x000fe20003f05270 */
[----:B------:R-:W-:Y:S01]  /*47a0*/  BSSY.RECONVERGENT B2, `(.L_x_117) ;  /* 0x0000025000027945 */ /* 0x000fe20003800200 */
[----:B------:R-:W-:-:S11]  /*47b0*/  LOP3.LUT P1, RZ, R12, 0x100, RZ, 0xc0, !PT ;  /* 0x000001000cff7812 */ /* 0x000fd6000782c0ff */
[----:B------:R-:W-:Y:S05]  /*47c0*/  @!P0 BRA `(.L_x_118) ;  /* 0x0000000000888947 */ /* 0x000fea0003800000 */
[----:B------:R-:W-:-:S05]  /*47d0*/  IADD3 R12, P0, PT, R11, R10, RZ ;  /* 0x0000000a0b0c7210 */ /* 0x000fca0007f1e0ff */
[----:B------:R-:W-:Y:S01]  /*47e0*/  IMAD.X R13, RZ, RZ, R9, P0 ;  /* 0x000000ffff0d7224 */ /* 0x000fe200000e0609 */
[----:B------:R-:W-:-:S04]  /*47f0*/  LEA R2, P0, R12, UR8, 0x2 ;  /* 0x000000080c027c11 */ /* 0x000fc8000f8010ff */
[----:B------:R-:W-:-:S05]  /*4800*/  LEA.HI.X R3, R12, UR9, R13, 0x2, P0 ;  /* 0x000000090c037c11 */ /* 0x000fca00080f140d */
[----:B------:R-:W2:Y:S04]  /*4810*/  LDG.E R16, desc[UR10][R2.64] ;  /* 0x0000000a02107981 */ /* 0x000ea8000c1e1900 */
[----:B------:R0:W3:Y:S01]  /*4820*/  LDG.E R14, desc[UR10][R2.64+0x400] ;  /* 0x0004000a020e7981 */ /* 0x0000e2000c1e1900 */
[----:B------:R-:W-:Y:S02]  /*4830*/  LOP3.LUT P2, RZ, R0, 0xff, RZ, 0xc0, !PT ;  /* 0x000000ff00ff7812 */ /* 0x000fe4000784c0ff */
[----:B------:R-:W-:-:S05]  /*4840*/  IADD3 R15, P0, PT, R12, UR6, RZ ;  /* 0x000000060c0f7c10 */ /* 0x000fca000ff1e0ff */
[----:B------:R-:W-:Y:S01]  /*4850*/  IMAD.X R12, R13, 0x1, R8, P0 ;  /* 0x000000010d0c7824 */ /* 0x000fe200000e0608 */
[-C--:B------:R-:W-:Y:S01]  /*4860*/  ISETP.LT.U32.AND P0, PT, R15, R4.reuse, PT ;  /* 0x000000040f00720c */ /* 0x080fe20003f01070 */
[C---:B------:R-:W-:Y:S02]  /*4870*/  VIADD R13, R11.reuse, 0x100 ;  /* 0x000001000b0d7836 */ /* 0x040fe40000000000 */
[----:B------:R-:W-:Y:S01]  /*4880*/  VIADD R11, R11, 0x200 ;  /* 0x000002000b0b7836 */ /* 0x000fe20000000000 */
[-C--:B------:R-:W-:Y:S02]  /*4890*/  ISETP.LT.AND.EX P0, PT, R12, R5.reuse, PT, P0 ;  /* 0x000000050c00720c */ /* 0x080fe40003f01300 */
[----:B------:R-:W-:Y:S02]  /*48a0*/  IADD3 R13, P5, P6, R10, UR6, R13 ;  /* 0x000000060a0d7c10 */ /* 0x000fe4000febe00d */
[----:B0-----:R-:W-:Y:S02]  /*48b0*/  SEL R2, R15, R4, P0 ;  /* 0x000000040f027207 */ /* 0x001fe40000000000 */
[----:B------:R-:W-:-:S02]  /*48c0*/  SEL R3, R12, R5, P0 ;  /* 0x000000050c037207 */ /* 0x000fc40000000000 */
[C---:B--2---:R-:W-:Y:S02]  /*48d0*/  ISETP.GT.AND P4, PT, R16.reuse, 0x4, PT ;  /* 0x000000041000780c */ /* 0x044fe40003f84270 */
[----:B------:R-:W-:Y:S02]  /*48e0*/  ISETP.GT.AND P3, PT, R16, 0x4, P2 ;  /* 0x000000041000780c */ /* 0x000fe40001764270 */
[----:B------:R-:W-:-:S04]  /*48f0*/  @!P2 SEL R0, RZ, 0x1, !P4 ;  /* 0x00000001ff00a807 */ /* 0x000fc80006000000 */
[----:B------:R-:W-:-:S04]  /*4900*/  SEL R0, R0, 0x1, !P3 ;  /* 0x0000000100007807 */ /* 0x000fc80005800000 */
[----:B------:R-:W-:-:S03]  /*4910*/  LOP3.LUT P4, RZ, R0, 0xff, RZ, 0xc0, !PT ;  /* 0x000000ff00ff7812 */ /* 0x000fc6000788c0ff */
[----:B------:R-:W-:Y:S02]  /*4920*/  @!P3 SEL R2, R15, R4, !P2 ;  /* 0x000000040f02b207 */ /* 0x000fe40005000000 */
[----:B------:R-:W-:Y:S02]  /*4930*/  @!P3 SEL R3, R12, R5, !P2 ;  /* 0x000000050c03b207 */ /* 0x000fe40005000000 */
[C---:B---3--:R-:W-:Y:S02]  /*4940*/  ISETP.GT.AND P3, PT, R14.reuse, 0x4, P4 ;  /* 0x000000040e00780c */ /* 0x048fe40002764270 */
[----:B------:R-:W-:Y:S02]  /*4950*/  IADD3.X R12, PT, PT, R9, R8, RZ, P5, P6 ;  /* 0x00000008090c7210 */ /* 0x000fe40002fec4ff */
[----:B------:R-:W-:Y:S02]  /*4960*/  ISETP.LT.U32.AND P0, PT, R13, R2, PT ;  /* 0x000000020d00720c */ /* 0x000fe40003f01070 */
[----:B------:R-:W-:-:S02]  /*4970*/  ISETP.GT.AND P2, PT, R14, 0x4, PT ;  /* 0x000000040e00780c */ /* 0x000fc40003f44270 */
[CC--:B------:R-:W-:Y:S02]  /*4980*/  ISETP.LT.AND.EX P0, PT, R12.reuse, R3.reuse, PT, P0 ;  /* 0x000000030c00720c */ /* 0x0c0fe40003f01300 */
[----:B------:R-:W-:Y:S02]  /*4990*/  @!P4 SEL R0, RZ, 0x1, !P2 ;  /* 0x00000001ff00c807 */ /* 0x000fe40005000000 */
[CC--:B------:R-:W-:Y:S02]  /*49a0*/  SEL R4, R13.reuse, R2.reuse, P0 ;  /* 0x000000020d047207 */ /* 0x0c0fe40000000000 */
[----:B------:R-:W-:Y:S02]  /*49b0*/  SEL R5, R12, R3, P0 ;  /* 0x000000030c057207 */ /* 0x000fe40000000000 */
[----:B------:R-:W-:Y:S02]  /*49c0*/  SEL R0, R0, 0x1, !P3 ;  /* 0x0000000100007807 */ /* 0x000fe40005800000 */
[----:B------:R-:W-:-:S02]  /*49d0*/  @!P3 SEL R4, R13, R2, !P4 ;  /* 0x000000020d04b207 */ /* 0x000fc40006000000 */
[----:B------:R-:W-:-:S07]  /*49e0*/  @!P3 SEL R5, R12, R3, !P4 ;  /* 0x000000030c05b207 */ /* 0x000fce0006000000 */
.L_x_118:
[----:B------:R-:W-:Y:S05]  /*49f0*/  BSYNC.RECONVERGENT B2 ;  /* 0x0000000000027941 */ /* 0x000fea0003800200 */
.L_x_117:
[----:B------:R-:W-:Y:S05]  /*4a00*/  @P1 BRA `(.L_x_111) ;  /* 0x0000000000501947 */ /* 0x000fea0003800000 */
[----:B------:R-:W-:-:S05]  /*4a10*/  IADD3 R10, P0, PT, R11, R10, RZ ;  /* 0x0000000a0b0a7210 */ /* 0x000fca0007f1e0ff */
[----:B------:R-:W-:Y:S01]  /*4a20*/  IMAD.X R9, RZ, RZ, R9, P0 ;  /* 0x000000ffff097224 */ /* 0x000fe200000e0609 */
[----:B------:R-:W-:-:S04]  /*4a30*/  LEA R2, P0, R10, UR8, 0x2 ;  /* 0x000000080a027c11 */ /* 0x000fc8000f8010ff */
[----:B------:R-:W-:-:S05]  /*4a40*/  LEA.HI.X R3, R10, UR9, R9, 0x2, P0 ;  /* 0x000000090a037c11 */ /* 0x000fca00080f1409 */
[----:B------:R-:W2:Y:S01]  /*4a50*/  LDG.E R2, desc[UR10][R2.64] ;  /* 0x0000000a02027981 */ /* 0x000ea2000c1e1900 */
[----:B------:R-:W-:Y:S02]  /*4a60*/  LOP3.LUT P3, RZ, R0, 0xff, RZ, 0xc0, !PT ;  /* 0x000000ff00ff7812 */ /* 0x000fe4000786c0ff */
[----:B------:R-:W-:-:S05]  /*4a70*/  IADD3 R11, P0, PT, R10, UR6, RZ ;  /* 0x000000060a0b7c10 */ /* 0x000fca000ff1e0ff */
[----:B------:R-:W-:Y:S01]  /*4a80*/  IMAD.X R10, R9, 0x1, R8, P0 ;  /* 0x00000001090a7824 */ /* 0x000fe200000e0608 */
        /* <DEDUP_REMOVED lines=12> */
.L_x_111:
[----:B------:R-:W-:Y:S05]  /*4b50*/  BSYNC.RECONVERGENT B1 ;  /* 0x0000000000017941 */ /* 0x000fea0003800200 */
.L_x_108:
[----:B------:R-:W0:Y:S01]  /*4b60*/  S2R R10, SR_LANEID ;  /* 0x00000000000a7919 */ /* 0x000e220000000000 */
[----:B------:R-:W-:Y:S01]  /*4b70*/  LOP3.LUT R3, R0, 0xff, RZ, 0xc0, !PT ;  /* 0x000000ff00037812 */ /* 0x000fe200078ec0ff */
[----:B------:R-:W-:Y:S01]  /*4b80*/  BSSY.RECONVERGENT B1, `(.L_x_119) ;  /* 0x0000016000017945 */ /* 0x000fe20003800200 */
[----:B------:R1:W2:Y:S04]  /*4b90*/  SHFL.DOWN PT, R9, R4, 0x1, 0x1f ;  /* 0x08201f0004097f89 */ /* 0x0002a800000e0000 */
[----:B------:R1:W3:Y:S04]  /*4ba0*/  SHFL.DOWN PT, R8, R5, 0x1, 0x1f ;  /* 0x08201f0005087f89 */ /* 0x0002e800000e0000 */
[----:B------:R-:W4:Y:S01]  /*4bb0*/  SHFL.DOWN PT, R3, R3, 0x1, 0x1f ;  /* 0x08201f0003037f89 */ /* 0x000f2200000e0000 */
        /* <DEDUP_REMOVED lines=18> */
.L_x_120:
[----:B------:R-:W-:Y:S05]  /*4ce0*/  BSYNC.RECONVERGENT B1 ;  /* 0x0000000000017941 */ /* 0x000fea0003800200 */
.L_x_119:
        /* <DEDUP_REMOVED lines=23> */
.L_x_122:
[----:B------:R-:W-:Y:S05]  /*4e60*/  BSYNC.RECONVERGENT B1 ;  /* 0x0000000000017941 */ /* 0x000fea0003800200 */
.L_x_121:
        /* <DEDUP_REMOVED lines=20> */
.L_x_124:
[----:B------:R-:W-:Y:S05]  /*4fb0*/  BSYNC.RECONVERGENT B1 ;  /* 0x0000000000017941 */ /* 0x000fea0003800200 */
.L_x_123:
        /* <DEDUP_REMOVED lines=20> */
.L_x_126:
[----:B------:R-:W-:Y:S05]  /*5100*/  BSYNC.RECONVERGENT B1 ;  /* 0x0000000000017941 */ /* 0x000fea0003800200 */
.L_x_125:
        /* <DEDUP_REMOVED lines=20> */
.L_x_128:
[----:B------:R-:W-:Y:S05]  /*5250*/  BSYNC.RECONVERGENT B1 ;  /* 0x0000000000017941 */ /* 0x000fea0003800200 */
.L_x_127:
        /* <DEDUP_REMOVED lines=10> */
.L_x_130:
[----:B------:R-:W-:Y:S05]  /*5300*/  BSYNC.RECONVERGENT B1 ;  /* 0x0000000000017941 */ /* 0x000fea0003800200 */
.L_x_129:
        /* <DEDUP_REMOVED lines=82> */
[----:B------:R-:W-:-:S07]  /*5830*/  SEL R5, R3, R5, !P2 ;  /* 0x0000000503057207 */ /* 0x000fce0005000000 */
.L_x_89:
[----:B------:R-:W-:Y:S05]  /*5840*/  BSYNC.RECONVERGENT B0 ;  /* 0x0000000000007941 */ /* 0x000fea0003800200 */
.L_x_64:
[----:B------:R-:W-:Y:S05]  /*5850*/  @P1 EXIT ;  /* 0x000000000000194d */ /* 0x000fea0003800000 */
[----:B012---:R-:W0:Y:S02]  /*5860*/  LDC.64 R2, c[0x0][0x398] ;  /* 0x0000e600ff027b82 */ /* 0x007e240000000a00 */
[----:B0-----:R-:W-:-:S05]  /*5870*/  IMAD.WIDE.U32 R6, R6, 0x10, R2 ;  /* 0x0000001006067825 */ /* 0x001fca00078e0002 */
[----:B------:R-:W-:Y:S04]  /*5880*/  STG.E.64 desc[UR10][R6.64+0x8], R4 ;  /* 0x0000080406007986 */ /* 0x000fe8000c101b0a */
[----:B------:R-:W-:Y:S01]  /*5890*/  STG.E.U8 desc[UR10][R6.64], R0 ;  /* 0x0000000006007986 */ /* 0x000fe2000c10110a */
[----:B------:R-:W-:Y:S05]  /*58a0*/  EXIT ;  /* 0x000000000000794d */ /* 0x000fea0003800000 */
.L_x_131:
        /* <DEDUP_REMOVED lines=13> */
.L_x_404:


//--------------------- .text._ZN3cub18CUB_300001_SM_10006detail6reduce28DeviceReduceSingleTileKernelINS2_10policy_hubIN4cuda3std3__45tupleIJblEEEyN6thrust24THRUST_300001_SM_1000_NS8cuda_cub9__find_if7functorIS9_EEE10Policy1000ENSB_12zip_iteratorINS8_IJNSD_26transform_input_iterator_tIbNSB_6detail15normal_iteratorINSB_10device_ptrIiEEEE17greater_than_fourEENSB_17counting_iteratorIlNSB_11use_defaultESS_SS_EEEEEEEPS9_ySF_S9_S9_NS7_10__identityEEEvT0_T1_T2_T3_T4_T6_ --------------------------
	.section	.text._ZN3cub18CUB_300001_SM_10006detail6reduce28DeviceReduceSingleTileKernelINS2_10policy_hubIN4cuda3std3__45tupleIJblEEEyN6thrust24THRUST_300001_SM_1000_NS8cuda_cub9__find_if7functorIS9_EEE10Policy1000ENSB_12zip_iteratorINS8_IJNSD_26transform_input_iterator_tIbNSB_6detail15normal_iteratorINSB_10device_ptrIiEEEE17greater_than_fourEENSB_17counting_iteratorIlNSB_11use_defaultESS_SS_EEEEEEEPS9_ySF_S9_S9_NS7_10__identityEEEvT0_T1_T2_T3_T4_T6_,"ax",@progbits
	.align	128
        .global         _ZN3cub18CUB_300001_SM_10006detail6reduce28DeviceReduceSingleTileKernelINS2_10policy_hubIN4cuda3std3__45tupleIJblEEEyN6thrust24THRUST_300001_SM_1000_NS8cuda_cub9__find_if7functorIS9_EEE10Policy1000ENSB_12zip_iteratorINS8_IJNSD_26transform_input_iterator_tIbNSB_6detail15normal_iteratorINSB_10device_ptrIiEEEE17greater_than_fourEENSB_17counting_iteratorIlNSB_11use_defaultESS_SS_EEEEEEEPS9_ySF_S9_S9_NS7_10__identityEEEvT0_T1_T2_T3_T4_T6_
        .type           _ZN3cub18CUB_300001_SM_10006detail6reduce28DeviceReduceSingleTileKernelINS2_10policy_hubIN4cuda3std3__45tupleIJblEEEyN6thrust24THRUST_300001_SM_1000_NS8cuda_cub9__find_if7functorIS9_EEE10Policy1000ENSB_12zip_iteratorINS8_IJNSD_26transform_input_iterator_tIbNSB_6detail15normal_iteratorINSB_10device_ptrIiEEEE17greater_than_fourEENSB_17counting_iteratorIlNSB_11use_defaultESS_SS_EEEEEEEPS9_ySF_S9_S9_NS7_10__identityEEEvT0_T1_T2_T3_T4_T6_,@function
        .size           _ZN3cub18CUB_300001_SM_10006detail6reduce28DeviceReduceSingleTileKernelINS2_10policy_hubIN4cuda3std3__45tupleIJblEEEyN6thrust24THRUST_300001_SM_1000_NS8cuda_cub9__find_if7functorIS9_EEE10Policy1000ENSB_12zip_iteratorINS8_IJNSD_26transform_input_iterator_tIbNSB_6detail15normal_iteratorINSB_10device_ptrIiEEEE17greater_than_fourEENSB_17counting_iteratorIlNSB_11use_defaultESS_SS_EEEEEEEPS9_ySF_S9_S9_NS7_10__identityEEEvT0_T1_T2_T3_T4_T6_,(.L_x_405 - _ZN3cub18CUB_300001_SM_10006detail6reduce28DeviceReduceSingleTileKernelINS2_10policy_hubIN4cuda3std3__45tupleIJblEEEyN6thrust24THRUST_300001_SM_1000_NS8cuda_cub9__find_if7functorIS9_EEE10Policy1000ENSB_12zip_iteratorINS8_IJNSD_26transform_input_iterator_tIbNSB_6detail15normal_iteratorINSB_10device_ptrIiEEEE17greater_than_fourEENSB_17counting_iteratorIlNSB_11use_defaultESS_SS_EEEEEEEPS9_ySF_S9_S9_NS7_10__identityEEEvT0_T1_T2_T3_T4_T6_)
        .other          _ZN3cub18CUB_300001_SM_10006detail6reduce28DeviceReduceSingleTileKernelINS2_10policy_hubIN4cuda3std3__45tupleIJblEEEyN6thrust24THRUST_300001_SM_1000_NS8cuda_cub9__find_if7functorIS9_EEE10Policy1000ENSB_12zip_iteratorINS8_IJNSD_26transform_input_iterator_tIbNSB_6detail15normal_iteratorINSB_10device_ptrIiEEEE17greater_than_fourEENSB_17counting_iteratorIlNSB_11use_defaultESS_SS_EEEEEEEPS9_ySF_S9_S9_NS7_10__identityEEEvT0_T1_T2_T3_T4_T6_,@"STO_CUDA_ENTRY STV_DEFAULT"
_ZN3cub18CUB_300001_SM_10006detail6reduce28DeviceReduceSingleTileKernelINS2_10policy_hubIN4cuda3std3__45tupleIJblEEEyN6thrust24THRUST_300001_SM_1000_NS8cuda_cub9__find_if7functorIS9_EEE10Policy1000ENSB_12zip_iteratorINS8_IJNSD_26transform_input_iterator_tIbNSB_6detail15normal_iteratorINSB_10device_ptrIiEEEE17greater_than_fourEENSB_17counting_iteratorIlNSB_11use_defaultESS_SS_EEEEEEEPS9_ySF_S9_S9_NS7_10__identityEEEvT0_T1_T2_T3_T4_T6_:
.text._ZN3cub18CUB_300001_SM_10006detail6reduce28DeviceReduceSingleTileKernelINS2_10policy_hubIN4cuda3std3__45tupleIJblEEEyN6thrust24THRUST_300001_SM_1000_NS8cuda_cub9__find_if7functorIS9_EEE10Policy1000ENSB_12zip_iteratorINS8_IJNSD_26transform_input_iterator_tIbNSB_6detail15normal_iteratorINSB_10device_ptrIiEEEE17greater_than_fourEENSB_17counting_iteratorIlNSB_11use_defaultESS_SS_EEEEEEEPS9_ySF_S9_S9_NS7_10__identityEEEvT0_T1_T2_T3_T4_T6_:
[----:B------:R-:W-:Y:S01]  /*0000*/  LDC R1, c[0x0][0x37c] ;  /* 0x0000df00ff017b82 */ /* 0x000fe20000000800 */
[----:B------:R-:W0:Y:S07]  /*0010*/  LDCU.64 UR4, c[0x0][0x3a0] ;  /* 0x00007400ff0477ac */ /* 0x000e2e0008000a00 */
[----:B------:R-:W1:Y:S01]  /*0020*/  LDC.U8 R0, c[0x0][0x3b0] ;  /* 0x0000ec00ff007b82 */ /* 0x000e620000000000 */
[----:B------:R-:W2:Y:S01]  /*0030*/  LDCU.64 UR8, c[0x0][0x358] ;  /* 0x00006b00ff0877ac */ /* 0x000ea20008000a00 */
[----:B0-----:R-:W-:-:S04]  /*0040*/  UISETP.NE.U32.AND UP0, UPT, UR4, URZ, UPT ;  /* 0x000000ff0400728c */ /* 0x001fc8000bf05070 */
[----:B------:R-:W-:-:S09]  /*0050*/  UISETP.NE.AND.EX UP0, UPT, UR5, URZ, UPT, UP0 ;  /* 0x000000ff0500728c */ /* 0x000fd2000bf05300 */
        /* <DEDUP_REMOVED lines=9> */
.L_x_132:
[----:B------:R-:W-:Y:S01]  /*00f0*/  UISETP.GT.U32.AND UP0, UPT, UR4, 0x3ff, UPT ;  /* 0x000003ff0400788c */ /* 0x000fe2000bf04070 */
[----:B------:R-:W-:Y:S03]  /*0100*/  BSSY.RECONVERGENT B0, `(.L_x_133) ;  /* 0x0000549000007945 */ /* 0x000fe60003800200 */
[----:B------:R-:W-:-:S09]  /*0110*/  UISETP.GT.U32.AND.EX UP0, UPT, UR5, URZ, UPT, UP0 ;  /* 0x000000ff0500728c */ /* 0x000fd2000bf04100 */
[----:B------:R-:W-:Y:S05]  /*0120*/  BRA.U UP0, `(.L_x_134) ;  /* 0x0000002d00c47547 */ /* 0x000fea000b800000 */
[----:B------:R-:W0:Y:S01]  /*0130*/  S2R R5, SR_TID.X ;  /* 0x0000000000057919 */ /* 0x000e220000002100 */
[----:B------:R-:W-:Y:S01]  /*0140*/  CS2R R2, SRZ ;  /* 0x0000000000027805 */ /* 0x000fe2000001ff00 */
[----:B------:R-:W2:Y:S01]  /*0150*/  LDCU.64 UR6, c[0x0][0x390] ;  /* 0x00007200ff0677ac */ /* 0x000ea20008000a00 */
[----:B0-----:R-:W-:-:S13]  /*0160*/  ISETP.GE.U32.AND P1, PT, R5, UR4, PT ;  /* 0x0000000405007c0c */ /* 0x001fda000bf26070 */
[----:B------:R-:W0:Y:S08]  /*0170*/  @!P1 LDC.64 R6, c[0x0][0x380] ;  /* 0x0000e000ff069b82 */ /* 0x000e300000000a00 */
[----:B------:R-:W3:Y:S01]  /*0180*/  @!P1 LDC.64 R8, c[0x0][0x390] ;  /* 0x0000e400ff089b82 */ /* 0x000ee20000000a00 */
[----:B0-----:R-:W-:-:S06]  /*0190*/  @!P1 IMAD.WIDE.U32 R6, R5, 0x4, R6 ;  /* 0x0000000405069825 */ /* 0x001fcc00078e0006 */
[----:B------:R-:W4:Y:S01]  /*01a0*/  @!P1 LDG.E R6, desc[UR8][R6.64] ;  /* 0x0000000806069981 */ /* 0x000f22000c1e1900 */
[----:B------:R-:W-:Y:S01]  /*01b0*/  IMAD.MOV.U32 R11, RZ, RZ, R5 ;  /* 0x000000ffff0b7224 */ /* 0x000fe200078e0005 */
[C---:B---3--:R-:W-:Y:S01]  /*01c0*/  @!P1 IADD3 R2, P3, PT, R5.reuse, R8, RZ ;  /* 0x0000000805029210 */ /* 0x048fe20007f7e0ff */
[----:B------:R-:W-:Y:S01]  /*01d0*/  @!P1 VIADD R11, R5, 0x100 ;  /* 0x00000100050b9836 */ /* 0x000fe20000000000 */
[----:B------:R-:W-:Y:S01]  /*01e0*/  PRMT R4, RZ, 0x7610, R4 ;  /* 0x00007610ff047816 */ /* 0x000fe20000000004 */
[----:B------:R-:W-:Y:S02]  /*01f0*/  BSSY.RECONVERGENT B1, `(.L_x_135) ;  /* 0x000010a000017945 */ /* 0x000fe40003800200 */
[----:B------:R-:W-:Y:S01]  /*0200*/  @!P1 IMAD.X R3, RZ, RZ, R9, P3 ;  /* 0x000000ffff039224 */ /* 0x000fe200018e0609 */
[----:B------:R-:W-:Y:S02]  /*0210*/  ISETP.GE.U32.AND P2, PT, R11, UR4, PT ;  /* 0x000000040b007c0c */ /* 0x000fe4000bf46070 */
[----:B----4-:R-:W-:-:S04]  /*0220*/  @!P1 ISETP.GT.AND P0, PT, R6, 0x4, PT ;  /* 0x000000040600980c */ /* 0x010fc80003f04270 */
[----:B------:R-:W-:-:S04]  /*0230*/  @!P1 SEL R8, RZ, 0x1, !P0 ;  /* 0x00000001ff089807 */ /* 0x000fc80004000000 */
[----:B------:R-:W-:-:S03]  /*0240*/  @!P1 PRMT R4, R8, 0x7610, R4 ;  /* 0x0000761008049816 */ /* 0x000fc60000000004 */
[----:B--2---:R-:W-:Y:S05]  /*0250*/  @P2 BRA `(.L_x_136) ;  /* 0x00000010000c2947 */ /* 0x004fea0003800000 */
[----:B------:R-:W-:Y:S01]  /*0260*/  LOP3.LUT R10, RZ, R11, RZ, 0x33, !PT ;  /* 0x0000000bff0a7212 */ /* 0x000fe200078e33ff */
[----:B------:R-:W-:Y:S04]  /*0270*/  BSSY.RECONVERGENT B2, `(.L_x_137) ;  /* 0x0000080000027945 */ /* 0x000fe80003800200 */
[----:B------:R-:W-:-:S05]  /*0280*/  VIADD R10, R10, UR4 ;  /* 0x000000040a0a7c36 */ /* 0x000fca0008000000 */
[C---:B------:R-:W-:Y:S02]  /*0290*/  ISETP.GE.U32.AND P0, PT, R10.reuse, 0x700, PT ;  /* 0x000007000a00780c */ /* 0x040fe40003f06070 */
[----:B------:R-:W-:-:S04]  /*02a0*/  LEA.HI R12, R10, 0x1, RZ, 0x18 ;  /* 0x000000010a0c7811 */ /* 0x000fc800078fc0ff */
[----:B------:R-:W-:-:S04]  /*02b0*/  LOP3.LUT R23, R12, 0x7, RZ, 0xc0, !PT ;  /* 0x000000070c177812 */ /* 0x000fc800078ec0ff */
[----:B------:R-:W-:-:S03]  /*02c0*/  ISETP.NE.AND P1, PT, R23, RZ, PT ;  /* 0x000000ff1700720c */ /* 0x000fc60003f25270 */
[----:B------:R-:W-:Y:S10]  /*02d0*/  @!P0 BRA `(.L_x_138) ;  /* 0x0000000400e48947 */ /* 0x000ff40003800000 */
[----:B------:R-:W0:Y:S01]  /*02e0*/  LDC.64 R6, c[0x0][0x380] ;  /* 0x0000e000ff067b82 */ /* 0x000e220000000a00 */
[----:B------:R-:W-:-:S05]  /*02f0*/  LOP3.LUT R13, R12, 0x1fffff8, RZ, 0xc0, !PT ;  /* 0x01fffff80c0d7812 */ /* 0x000fca00078ec0ff */
[----:B------:R-:W-:-:S07]  /*0300*/  IMAD.MOV R13, RZ, RZ, -R13 ;  /* 0x000000ffff0d7224 */ /* 0x000fce00078e0a0d */
.L_x_139:
[----:B0-----:R-:W-:-:S05]  /*0310*/  IMAD.WIDE.U32 R8, R11, 0x4, R6 ;  /* 0x000000040b087825 */ /* 0x001fca00078e0006 */
        /* <DEDUP_REMOVED lines=10> */
[C---:B------:R-:W-:Y:S01]  /*03c0*/  IADD3 R17, P3, PT, R11.reuse, UR6, RZ ;  /* 0x000000060b117c10 */ /* 0x040fe2000ff7e0ff */
[----:B------:R-:W-:Y:S01]  /*03d0*/  VIADD R11, R11, 0x800 ;  /* 0x000008000b0b7836 */ /* 0x000fe20000000000 */
[----:B------:R-:W-:-:S03]  /*03e0*/  LOP3.LUT P5, RZ, R21, 0xff, RZ, 0xc0, !PT ;  /* 0x000000ff15ff7812 */ /* 0x000fc600078ac0ff */
[----:B------:R-:W-:Y:S01]  /*03f0*/  IMAD.X R4, RZ, RZ, UR7, P3 ;  /* 0x00000007ff047e24 */ /* 0x000fe200098e06ff */
[C---:B--2---:R-:W-:Y:S02]  /*0400*/  ISETP.GT.AND P0, PT, R24.reuse, 0x4, PT ;  /* 0x000000041800780c */ /* 0x044fe40003f04270 */
[----:B------:R-:W-:-:S07]  /*0410*/  ISETP.GT.AND P2, PT, R24, 0x4, P5 ;  /* 0x000000041800780c */ /* 0x000fce0002f44270 */
[----:B------:R-:W-:Y:S02]  /*0420*/  @!P5 SEL R21, RZ, 0x1, !P0 ;  /* 0x00000001ff15d807 */ /* 0x000fe40004000000 */
[----:B---3--:R-:W-:Y:S02]  /*0430*/  ISETP.GT.AND P6, PT, R22, 0x4, PT ;  /* 0x000000041600780c */ /* 0x008fe40003fc4270 */
[----:B------:R-:W-:Y:S02]  /*0440*/  SEL R21, R21, 0x1, !P2 ;  /* 0x0000000115157807 */ /* 0x000fe40005000000 */
[----:B------:R-:W-:Y:S02]  /*0450*/  ISETP.LT.U32.AND P0, PT, R17, R2, PT ;  /* 0x000000021100720c */ /* 0x000fe40003f01070 */
[----:B------:R-:W-:Y:S02]  /*0460*/  LOP3.LUT P3, RZ, R21, 0xff, RZ, 0xc0, !PT ;  /* 0x000000ff15ff7812 */ /* 0x000fe4000786c0ff */
[----:B------:R-:W-:-:S02]  /*0470*/  ISETP.LT.AND.EX P0, PT, R4, R3, PT, P0 ;  /* 0x000000030400720c */ /* 0x000fc40003f01300 */
[----:B------:R-:W-:Y:S02]  /*0480*/  ISETP.GT.AND P4, PT, R22, 0x4, P3 ;  /* 0x000000041600780c */ /* 0x000fe40001f84270 */
[CC--:B0-----:R-:W-:Y:S02]  /*0490*/  SEL R9, R17.reuse, R2.reuse, P0 ;  /* 0x0000000211097207 */ /* 0x0c1fe40000000000 */
[CC--:B------:R-:W-:Y:S02]  /*04a0*/  SEL R24, R4.reuse, R3.reuse, P0 ;  /* 0x0000000304187207 */ /* 0x0c0fe40000000000 */
[----:B------:R-:W-:Y:S02]  /*04b0*/  @!P2 SEL R9, R17, R2, !P5 ;  /* 0x000000021109a207 */ /* 0x000fe40006800000 */
[----:B------:R-:W-:Y:S02]  /*04c0*/  @!P2 SEL R24, R4, R3, !P5 ;  /* 0x000000030418a207 */ /* 0x000fe40006800000 */
[----:B------:R-:W-:-:S02]  /*04d0*/  @!P3 SEL R21, RZ, 0x1, !P6 ;  /* 0x00000001ff15b807 */ /* 0x000fc40007000000 */
[----:B------:R-:W-:Y:S02]  /*04e0*/  IADD3 R2, P0, PT, R17, 0x100, RZ ;  /* 0x0000010011027810 */ /* 0x000fe40007f1e0ff */
        /* <DEDUP_REMOVED lines=67> */
[-C--:B------:R-:W-:Y:S02]  /*0920*/  ISETP.LT.AND.EX P0, PT, R3, R8.reuse, PT, P0 ;  /* 0x000000080300720c */ /* 0x080fe40003f01300 */
        /* <DEDUP_REMOVED lines=10> */
[-C--:B------:R-:W-:Y:S02]  /*09d0*/  ISETP.LT.U32.AND P0, PT, R17, R14.reuse, PT ;  /* 0x0000000e1100720c */ /* 0x080fe40003f01070 */
        /* <DEDUP_REMOVED lines=9> */
.L_x_138:
[----:B------:R-:W-:Y:S05]  /*0a70*/  BSYNC.RECONVERGENT B2 ;  /* 0x0000000000027941 */ /* 0x000fea0003800200 */
.L_x_137:
[----:B------:R-:W-:Y:S05]  /*0a80*/  @!P1 BRA `(.L_x_136) ;  /* 0x0000000800009947 */ /* 0x000fea0003800000 */
[----:B------:R-:W-:Y:S01]  /*0a90*/  ISETP.GE.U32.AND P0, PT, R23, 0x4, PT ;  /* 0x000000041700780c */ /* 0x000fe20003f06070 */
[----:B------:R-:W-:Y:S01]  /*0aa0*/  BSSY.RECONVERGENT B2, `(.L_x_140) ;  /* 0x0000042000027945 */ /* 0x000fe20003800200 */
[----:B------:R-:W-:-:S11]  /*0ab0*/  LOP3.LUT P1, R12, R12, 0x3, RZ, 0xc0, !PT ;  /* 0x000000030c0c7812 */ /* 0x000fd6000782c0ff */
[----:B------:R-:W-:Y:S05]  /*0ac0*/  @!P0 BRA `(.L_x_141) ;  /* 0x0000000000fc8947 */ /* 0x000fea0003800000 */
[----:B------:R-:W0:Y:S01]  /*0ad0*/  LDC.64 R8, c[0x0][0x380] ;  /* 0x0000e000ff087b82 */ /* 0x000e220000000a00 */
[----:B------:R-:W2:Y:S01]  /*0ae0*/  LDCU.64 UR10, c[0x0][0x390] ;  /* 0x00007200ff0a77ac */ /* 0x000ea20008000a00 */
[----:B0-----:R-:W-:-:S05]  /*0af0*/  IMAD.WIDE.U32 R8, R11, 0x4, R8 ;  /* 0x000000040b087825 */ /* 0x001fca00078e0008 */
[----:B------:R-:W3:Y:S04]  /*0b00*/  LDG.E R7, desc[UR8][R8.64] ;  /* 0x0000000808077981 */ /* 0x000ee8000c1e1900 */
[----:B------:R-:W4:Y:S04]  /*0b10*/  LDG.E R13, desc[UR8][R8.64+0x400] ;  /* 0x00040008080d7981 */ /* 0x000f28000c1e1900 */
[----:B------:R-:W5:Y:S04]  /*0b20*/  LDG.E R14, desc[UR8][R8.64+0x800] ;  /* 0x00080008080e7981 */ /* 0x000f68000c1e1900 */
[----:B------:R0:W5:Y:S01]  /*0b30*/  LDG.E R6, desc[UR8][R8.64+0xc00] ;  /* 0x000c000808067981 */ /* 0x000162000c1e1900 */
[----:B------:R-:W-:-:S02]  /*0b40*/  LOP3.LUT P3, RZ, R4, 0xff, RZ, 0xc0, !PT ;  /* 0x000000ff04ff7812 */ /* 0x000fc4000786c0ff */
[----:B--2---:R-:W-:-:S05]  /*0b50*/  IADD3 R15, P2, PT, R11, UR10, RZ ;  /* 0x0000000a0b0f7c10 */ /* 0x004fca000ff5e0ff */
[----:B------:R-:W-:Y:S01]  /*0b60*/  IMAD.X R16, RZ, RZ, UR11, P2 ;  /* 0x0000000bff107e24 */ /* 0x000fe200090e06ff */
[C---:B---3--:R-:W-:Y:S02]  /*0b70*/  ISETP.GT.AND P0, PT, R7.reuse, 0x4, PT ;  /* 0x000000040700780c */ /* 0x048fe40003f04270 */
[----:B------:R-:W-:Y:S01]  /*0b80*/  ISETP.GT.AND P4, PT, R7, 0x4, P3 ;  /* 0x000000040700780c */ /* 0x000fe20001f84270 */
[----:B------:R-:W-:Y:S02]  /*0b90*/  VIADD R7, R11, 0x100 ;  /* 0x000001000b077836 */ /* 0x000fe40000000000 */
[----:B------:R-:W-:Y:S02]  /*0ba0*/  @!P3 SEL R4, RZ, 0x1, !P0 ;  /* 0x00000001ff04b807 */ /* 0x000fe40004000000 */
[----:B------:R-:W-:Y:S02]  /*0bb0*/  ISETP.LT.U32.AND P0, PT, R15, R2, PT ;  /* 0x000000020f00720c */ /* 0x000fe40003f01070 */
[----:B------:R-:W-:-:S02]  /*0bc0*/  SEL R4, R4, 0x1, !P4 ;  /* 0x0000000104047807 */ /* 0x000fc40006000000 */
[-C--:B------:R-:W-:Y:S02]  /*0bd0*/  ISETP.LT.AND.EX P0, PT, R16, R3.reuse, PT, P0 ;  /* 0x000000031000720c */ /* 0x080fe40003f01300 */
[----:B------:R-:W-:Y:S02]  /*0be0*/  LOP3.LUT P2, RZ, R4, 0xff, RZ, 0xc0, !PT ;  /* 0x000000ff04ff7812 */ /* 0x000fe4000784c0ff */
[-C--:B------:R-:W-:Y:S02]  /*0bf0*/  SEL R18, R15, R2.reuse, P0 ;  /* 0x000000020f127207 */ /* 0x080fe40000000000 */
[CC--:B0-----:R-:W-:Y:S02]  /*0c00*/  SEL R9, R16.reuse, R3.reuse, P0 ;  /* 0x0000000310097207 */ /* 0x0c1fe40000000000 */
[----:B----4-:R-:W-:Y:S02]  /*0c10*/  ISETP.GT.AND P0, PT, R13, 0x4, PT ;  /* 0x000000040d00780c */ /* 0x010fe40003f04270 */
[----:B------:R-:W-:Y:S01]  /*0c20*/  @!P4 SEL R18, R15, R2, !P3 ;  /* 0x000000020f12c207 */ /* 0x000fe20005800000 */
[----:B------:R-:W-:Y:S01]  /*0c30*/  VIADD R2, R11, 0x200 ;  /* 0x000002000b027836 */ /* 0x000fe20000000000 */
[----:B------:R-:W-:-:S02]  /*0c40*/  @!P4 SEL R9, R16, R3, !P3 ;  /* 0x000000031009c207 */ /* 0x000fc40005800000 */
[----:B------:R-:W-:Y:S02]  /*0c50*/  ISETP.GT.AND P4, PT, R13, 0x4, P2 ;  /* 0x000000040d00780c */ /* 0x000fe40001784270 */
[----:B------:R-:W-:Y:S02]  /*0c60*/  @!P2 SEL R4, RZ, 0x1, !P0 ;  /* 0x00000001ff04a807 */ /* 0x000fe40004000000 */
[----:B------:R-:W-:Y:S02]  /*0c70*/  IADD3 R7, P5, PT, R7, UR10, RZ ;  /* 0x0000000a07077c10 */ /* 0x000fe4000ffbe0ff */
[----:B------:R-:W-:Y:S02]  /*0c80*/  SEL R4, R4, 0x1, !P4 ;  /* 0x0000000104047807 */ /* 0x000fe40006000000 */
[----:B------:R-:W-:Y:S01]  /*0c90*/  ISETP.LT.U32.AND P0, PT, R7, R18, PT ;  /* 0x000000120700720c */ /* 0x000fe20003f01070 */
[----:B------:R-:W-:Y:S01]  /*0ca0*/  IMAD.X R8, RZ, RZ, UR11, P5 ;  /* 0x0000000bff087e24 */ /* 0x000fe2000a8e06ff */
[----:B------:R-:W-:-:S04]  /*0cb0*/  LOP3.LUT P3, RZ, R4, 0xff, RZ, 0xc0, !PT ;  /* 0x000000ff04ff7812 */ /* 0x000fc8000786c0ff */
[----:B------:R-:W-:-:S04]  /*0cc0*/  ISETP.LT.AND.EX P0, PT, R8, R9, PT, P0 ;  /* 0x000000090800720c */ /* 0x000fc80003f01300 */
[CC--:B------:R-:W-:Y:S02]  /*0cd0*/  SEL R16, R7.reuse, R18.reuse, P0 ;  /* 0x0000001207107207 */ /* 0x0c0fe40000000000 */
[CC--:B------:R-:W-:Y:S02]  /*0ce0*/  SEL R13, R8.reuse, R9.reuse, P0 ;  /* 0x00000009080d7207 */ /* 0x0c0fe40000000000 */
[----:B------:R-:W-:Y:S02]  /*0cf0*/  @!P4 SEL R16, R7, R18, !P2 ;  /* 0x000000120710c207 */ /* 0x000fe40005000000 */
[----:B------:R-:W-:Y:S02]  /*0d00*/  @!P4 SEL R13, R8, R9, !P2 ;  /* 0x00000009080dc207 */ /* 0x000fe40005000000 */
[----:B------:R-:W-:Y:S01]  /*0d10*/  IADD3 R3, P0, PT, R2, UR10, RZ ;  /* 0x0000000a02037c10 */ /* 0x000fe2000ff1e0ff */
[C---:B------:R-:W-:Y:S01]  /*0d20*/  VIADD R2, R11.reuse, 0x300 ;  /* 0x000003000b027836 */ /* 0x040fe20000000000 */
[C---:B-----5:R-:W-:Y:S01]  /*0d30*/  ISETP.GT.AND P2, PT, R14.reuse, 0x4, PT ;  /* 0x000000040e00780c */ /* 0x060fe20003f44270 */
[----:B------:R-:W-:Y:S01]  /*0d40*/  VIADD R11, R11, 0x400 ;  /* 0x000004000b0b7836 */ /* 0x000fe20000000000 */
[----:B------:R-:W-:Y:S01]  /*0d50*/  ISETP.GT.AND P4, PT, R14, 0x4, P3 ;  /* 0x000000040e00780c */ /* 0x000fe20001f84270 */
[----:B------:R-:W-:Y:S01]  /*0d60*/  IMAD.X R8, RZ, RZ, UR11, P0 ;  /* 0x0000000bff087e24 */ /* 0x000fe200080e06ff */
[----:B------:R-:W-:-:S02]  /*0d70*/  @!P3 SEL R4, RZ, 0x1, !P2 ;  /* 0x00000001ff04b807 */ /* 0x000fc40005000000 */
[CC--:B------:R-:W-:Y:S02]  /*0d80*/  ISETP.LT.U32.AND P0, PT, R3.reuse, R16.reuse, PT ;  /* 0x000000100300720c */ /* 0x0c0fe40003f01070 */
[----:B------:R-:W-:Y:S02]  /*0d90*/  SEL R4, R4, 0x1, !P4 ;  /* 0x0000000104047807 */ /* 0x000fe40006000000 */
[----:B------:R-:W-:Y:S02]  /*0da0*/  ISETP.LT.AND.EX P0, PT, R8, R13, PT, P0 ;  /* 0x0000000d0800720c */ /* 0x000fe40003f01300 */
[----:B------:R-:W-:Y:S02]  /*0db0*/  LOP3.LUT P2, RZ, R4, 0xff, RZ, 0xc0, !PT ;  /* 0x000000ff04ff7812 */ /* 0x000fe4000784c0ff */
[----:B------:R-:W-:Y:S02]  /*0dc0*/  IADD3 R7, P5, PT, R2, UR10, RZ ;  /* 0x0000000a02077c10 */ /* 0x000fe4000ffbe0ff */
[----:B------:R-:W-:-:S02]  /*0dd0*/  SEL R14, R3, R16, P0 ;  /* 0x00000010030e7207 */ /* 0x000fc40000000000 */
[CC--:B------:R-:W-:Y:S02]  /*0de0*/  SEL R9, R8.reuse, R13.reuse, P0 ;  /* 0x0000000d08097207 */ /* 0x0c0fe40000000000 */
[----:B------:R-:W-:Y:S02]  /*0df0*/  @!P4 SEL R14, R3, R16, !P3 ;  /* 0x00000010030ec207 */ /* 0x000fe40005800000 */
[----:B------:R-:W-:Y:S01]  /*0e00*/  @!P4 SEL R9, R8, R13, !P3 ;  /* 0x0000000d0809c207 */ /* 0x000fe20005800000 */
[----:B------:R-:W-:Y:S01]  /*0e10*/  IMAD.X R8, RZ, RZ, UR11, P5 ;  /* 0x0000000bff087e24 */ /* 0x000fe2000a8e06ff */
[C---:B------:R-:W-:Y:S02]  /*0e20*/  ISETP.GT.AND P4, PT, R6.reuse, 0x4, P2 ;  /* 0x000000040600780c */ /* 0x040fe40001784270 */
        /* <DEDUP_REMOVED lines=9> */
.L_x_141:
[----:B------:R-:W-:Y:S05]  /*0ec0*/  BSYNC.RECONVERGENT B2 ;  /* 0x0000000000027941 */ /* 0x000fea0003800200 */
.L_x_140:
[----:B------:R-:W-:Y:S05]  /*0ed0*/  @!P1 BRA `(.L_x_136) ;  /* 0x0000000000ec9947 */ /* 0x000fea0003800000 */
[----:B------:R-:W-:Y:S01]  /*0ee0*/  ISETP.NE.AND P0, PT, R12, 0x1, PT ;  /* 0x000000010c00780c */ /* 0x000fe20003f05270 */
[----:B------:R-:W-:Y:S01]  /*0ef0*/  BSSY.RECONVERGENT B2, `(.L_x_142) ;  /* 0x0000025000027945 */ /* 0x000fe20003800200 */
[----:B------:R-:W-:-:S11]  /*0f00*/  LOP3.LUT P1, RZ, R10, 0x100, RZ, 0xc0, !PT ;  /* 0x000001000aff7812 */ /* 0x000fd6000782c0ff */
[----:B------:R-:W-:Y:S05]  /*0f10*/  @!P0 BRA `(.L_x_143) ;  /* 0x0000000000888947 */ /* 0x000fea0003800000 */
[----:B------:R-:W0:Y:S01]  /*0f20*/  LDC.64 R6, c[0x0][0x380] ;  /* 0x0000e000ff067b82 */ /* 0x000e220000000a00 */
[----:B------:R-:W2:Y:S01]  /*0f30*/  LDCU.64 UR10, c[0x0][0x390] ;  /* 0x00007200ff0a77ac */ /* 0x000ea20008000a00 */
[----:B0-----:R-:W-:-:S05]  /*0f40*/  IMAD.WIDE.U32 R6, R11, 0x4, R6 ;  /* 0x000000040b067825 */ /* 0x001fca00078e0006 */
[----:B------:R-:W3:Y:S04]  /*0f50*/  LDG.E R8, desc[UR8][R6.64] ;  /* 0x0000000806087981 */ /* 0x000ee8000c1e1900 */
[----:B------:R0:W4:Y:S01]  /*0f60*/  LDG.E R12, desc[UR8][R6.64+0x400] ;  /* 0x00040008060c7981 */ /* 0x000122000c1e1900 */
[----:B------:R-:W-:Y:S01]  /*0f70*/  LOP3.LUT P2, RZ, R4, 0xff, RZ, 0xc0, !PT ;  /* 0x000000ff04ff7812 */ /* 0x000fe2000784c0ff */
[C---:B------:R-:W-:Y:S01]  /*0f80*/  VIADD R10, R11.reuse, 0x100 ;  /* 0x000001000b0a7836 */ /* 0x040fe20000000000 */
[C---:B--2---:R-:W-:Y:S01]  /*0f90*/  IADD3 R9, P4, PT, R11.reuse, UR10, RZ ;  /* 0x0000000a0b097c10 */ /* 0x044fe2000ff9e0ff */
[----:B------:R-:W-:-:S03]  /*0fa0*/  VIADD R11, R11, 0x200 ;  /* 0x000002000b0b7836 */ /* 0x000fc60000000000 */
[----:B------:R-:W-:Y:S02]  /*0fb0*/  ISETP.LT.U32.AND P0, PT, R9, R2, PT ;  /* 0x000000020900720c */ /* 0x000fe40003f01070 */
[C---:B---3--:R-:W-:Y:S02]  /*0fc0*/  ISETP.GT.AND P5, PT, R8.reuse, 0x4, PT ;  /* 0x000000040800780c */ /* 0x048fe40003fa4270 */
[----:B------:R-:W-:Y:S01]  /*0fd0*/  ISETP.GT.AND P3, PT, R8, 0x4, P2 ;  /* 0x000000040800780c */ /* 0x000fe20001764270 */
[----:B------:R-:W-:Y:S02]  /*0fe0*/  IMAD.X R8, RZ, RZ, UR11, P4 ;  /* 0x0000000bff087e24 */ /* 0x000fe4000a0e06ff */
[----:B------:R-:W-:Y:S02]  /*0ff0*/  @!P2 SEL R4, RZ, 0x1, !P5 ;  /* 0x00000001ff04a807 */ /* 0x000fe40006800000 */
[----:B------:R-:W-:Y:S02]  /*1000*/  IADD3 R13, P5, PT, R10, UR10, RZ ;  /* 0x0000000a0a0d7c10 */ /* 0x000fe4000ffbe0ff */
[----:B0-----:R-:W-:-:S02]  /*1010*/  SEL R7, R4, 0x1, !P3 ;  /* 0x0000000104077807 */ /* 0x001fc40005800000 */
[CC--:B------:R-:W-:Y:S02]  /*1020*/  ISETP.LT.AND.EX P0, PT, R8.reuse, R3.reuse, PT, P0 ;  /* 0x000000030800720c */ /* 0x0c0fe40003f01300 */
[----:B------:R-:W-:Y:S02]  /*1030*/  LOP3.LUT P4, RZ, R7, 0xff, RZ, 0xc0, !PT ;  /* 0x000000ff07ff7812 */ /* 0x000fe4000788c0ff */
[CC--:B------:R-:W-:Y:S02]  /*1040*/  SEL R4, R9.reuse, R2.reuse, P0 ;  /* 0x0000000209047207 */ /* 0x0c0fe40000000000 */
[CC--:B------:R-:W-:Y:S02]  /*1050*/  SEL R6, R8.reuse, R3.reuse, P0 ;  /* 0x0000000308067207 */ /* 0x0c0fe40000000000 */
[----:B------:R-:W-:Y:S01]  /*1060*/  @!P3 SEL R4, R9, R2, !P2 ;  /* 0x000000020904b207 */ /* 0x000fe20005000000 */
[----:B------:R-:W-:Y:S01]  /*1070*/  IMAD.X R9, RZ, RZ, UR11, P5 ;  /* 0x0000000bff097e24 */ /* 0x000fe2000a8e06ff */
[----:B------:R-:W-:-:S02]  /*1080*/  @!P3 SEL R6, R8, R3, !P2 ;  /* 0x000000030806b207 */ /* 0x000fc40005000000 */
[C---:B----4-:R-:W-:Y:S02]  /*1090*/  ISETP.GT.AND P3, PT, R12.reuse, 0x4, P4 ;  /* 0x000000040c00780c */ /* 0x050fe40002764270 */
[----:B------:R-:W-:Y:S02]  /*10a0*/  ISETP.GT.AND P2, PT, R12, 0x4, PT ;  /* 0x000000040c00780c */ /* 0x000fe40003f44270 */
[----:B------:R-:W-:Y:S02]  /*10b0*/  ISETP.LT.U32.AND P0, PT, R13, R4, PT ;  /* 0x000000040d00720c */ /* 0x000fe40003f01070 */
[----:B------:R-:W-:Y:S02]  /*10c0*/  @!P4 SEL R7, RZ, 0x1, !P2 ;  /* 0x00000001ff07c807 */ /* 0x000fe40005000000 */
[----:B------:R-:W-:Y:S02]  /*10d0*/  ISETP.LT.AND.EX P0, PT, R9, R6, PT, P0 ;  /* 0x000000060900720c */ /* 0x000fe40003f01300 */
[----:B------:R-:W-:-:S02]  /*10e0*/  SEL R7, R7, 0x1, !P3 ;  /* 0x0000000107077807 */ /* 0x000fc40005800000 */
[----:B------:R-:W-:Y:S02]  /*10f0*/  SEL R2, R13, R4, P0 ;  /* 0x000000040d027207 */ /* 0x000fe40000000000 */
[----:B------:R-:W-:Y:S02]  /*1100*/  SEL R3, R9, R6, P0 ;  /* 0x0000000609037207 */ /* 0x000fe40000000000 */
[----:B------:R-:W-:Y:S02]  /*1110*/  @!P3 SEL R2, R13, R4, !P4 ;  /* 0x000000040d02b207 */ /* 0x000fe40006000000 */
[----:B------:R-:W-:Y:S02]  /*1120*/  @!P3 SEL R3, R9, R6, !P4 ;  /* 0x000000060903b207 */ /* 0x000fe40006000000 */
[----:B------:R-:W-:-:S07]  /*1130*/  PRMT R4, R7, 0x7610, R4 ;  /* 0x0000761007047816 */ /* 0x000fce0000000004 */
.L_x_143:
[----:B------:R-:W-:Y:S05]  /*1140*/  BSYNC.RECONVERGENT B2 ;  /* 0x0000000000027941 */ /* 0x000fea0003800200 */
.L_x_142:
[----:B------:R-:W-:Y:S05]  /*1150*/  @P1 BRA `(.L_x_136) ;  /* 0x00000000004c1947 */ /* 0x000fea0003800000 */
[----:B------:R-:W0:Y:S01]  /*1160*/  LDC.64 R6, c[0x0][0x380] ;  /* 0x0000e000ff067b82 */ /* 0x000e220000000a00 */
[----:B------:R-:W2:Y:S01]  /*1170*/  LDCU.64 UR10, c[0x0][0x390] ;  /* 0x00007200ff0a77ac */ /* 0x000ea20008000a00 */
[----:B0-----:R-:W-:-:S06]  /*1180*/  IMAD.WIDE.U32 R6, R11, 0x4, R6 ;  /* 0x000000040b067825 */ /* 0x001fcc00078e0006 */
[----:B------:R-:W3:Y:S01]  /*1190*/  LDG.E R6, desc[UR8][R6.64] ;  /* 0x0000000806067981 */ /* 0x000ee2000c1e1900 */
[----:B------:R-:W-:Y:S02]  /*11a0*/  LOP3.LUT P3, RZ, R4, 0xff, RZ, 0xc0, !PT ;  /* 0x000000ff04ff7812 */ /* 0x000fe4000786c0ff */
[----:B--2---:R-:W-:-:S05]  /*11b0*/  IADD3 R11, P0, PT, R11, UR10, RZ ;  /* 0x0000000a0b0b7c10 */ /* 0x004fca000ff1e0ff */
[----:B------:R-:W-:Y:S01]  /*11c0*/  IMAD.X R10, RZ, RZ, UR11, P0 ;  /* 0x0000000bff0a7e24 */ /* 0x000fe200080e06ff */
[----:B------:R-:W-:-:S04]  /*11d0*/  ISETP.LT.U32.AND P0, PT, R11, R2, PT ;  /* 0x000000020b00720c */ /* 0x000fc80003f01070 */
[----:B------:R-:W-:-:S04]  /*11e0*/  ISETP.LT.AND.EX P0, PT, R10, R3, PT, P0 ;  /* 0x000000030a00720c */ /* 0x000fc80003f01300 */
[----:B------:R-:W-:Y:S02]  /*11f0*/  SEL R8, R11, R2, P0 ;  /* 0x000000020b087207 */ /* 0x000fe40000000000 */
[----:B------:R-:W-:Y:S02]  /*1200*/  SEL R9, R10, R3, P0 ;  /* 0x000000030a097207 */ /* 0x000fe40000000000 */
[C---:B---3--:R-:W-:Y:S02]  /*1210*/  ISETP.GT.AND P2, PT, R6.reuse, 0x4, P3 ;  /* 0x000000040600780c */ /* 0x048fe40001f44270 */
[----:B------:R-:W-:-:S04]  /*1220*/  ISETP.GT.AND P1, PT, R6, 0x4, PT ;  /* 0x000000040600780c */ /* 0x000fc80003f24270 */
[----:B------:R-:W-:-:S04]  /*1230*/  @!P3 SEL R4, RZ, 0x1, !P1 ;  /* 0x00000001ff04b807 */ /* 0x000fc80004800000 */
[----:B------:R-:W-:-:S03]  /*1240*/  SEL R4, R4, 0x1, !P2 ;  /* 0x0000000104047807 */ /* 0x000fc60005000000 */
[----:B------:R-:W-:Y:S02]  /*1250*/  @!P2 SEL R8, R11, R2, !P3 ;  /* 0x000000020b08a207 */ /* 0x000fe40005800000 */
[----:B------:R-:W-:-:S03]  /*1260*/  @!P2 SEL R9, R10, R3, !P3 ;  /* 0x000000030a09a207 */ /* 0x000fc60005800000 */
[----:B------:R-:W-:Y:S02]  /*1270*/  IMAD.MOV.U32 R2, RZ, RZ, R8 ;  /* 0x000000ffff027224 */ /* 0x000fe400078e0008 */
[----:B------:R-:W-:-:S07]  /*1280*/  IMAD.MOV.U32 R3, RZ, RZ, R9 ;  /* 0x000000ffff037224 */ /* 0x000fce00078e0009 */
.L_x_136:
[----:B------:R-:W-:Y:S05]  /*1290*/  BSYNC.RECONVERGENT B1 ;  /* 0x0000000000017941 */ /* 0x000fea0003800200 */
.L_x_135:
[----:B------:R-:W-:-:S04]  /*12a0*/  UISETP.GE.U32.AND UP0, UPT, UR4, 0x100, UPT ;  /* 0x000001000400788c */ /* 0x000fc8000bf06070 */
[----:B------:R-:W-:-:S09]  /*12b0*/  UISETP.GE.U32.AND.EX UP0, UPT, UR5, URZ, UPT, UP0 ;  /* 0x000000ff0500728c */ /* 0x000fd2000bf06100 */
[----:B------:R-:W-:Y:S05]  /*12c0*/  BRA.U !UP0, `(.L_x_144) ;  /* 0x0000000d08407547 */ /* 0x000fea000b800000 */
[----:B------:R-:W0:Y:S01]  /*12d0*/  S2R R10, SR_LANEID ;  /* 0x00000000000a7919 */ /* 0x000e220000000000 */
[----:B------:R-:W-:Y:S01]  /*12e0*/  LOP3.LUT R6, R4, 0xff, RZ, 0xc0, !PT ;  /* 0x000000ff04067812 */ /* 0x000fe200078ec0ff */
[----:B------:R-:W-:Y:S01]  /*12f0*/  BSSY.RECONVERGENT B1, `(.L_x_145) ;  /* 0x0000016000017945 */ /* 0x000fe20003800200 */
[----:B------:R2:W3:Y:S04]  /*1300*/  SHFL.DOWN PT, R9, R2, 0x1, 0x1f ;  /* 0x08201f0002097f89 */ /* 0x0004e800000e0000 */
[----:B------:R2:W4:Y:S04]  /*1310*/  SHFL.DOWN PT, R8, R3, 0x1, 0x1f ;  /* 0x08201f0003087f89 */ /* 0x00052800000e0000 */
[----:B------:R2:W1:Y:S01]  /*1320*/  SHFL.DOWN PT, R7, R6, 0x1, 0x1f ;  /* 0x08201f0006077f89 */ /* 0x00046200000e0000 */
        /* <DEDUP_REMOVED lines=18> */
.L_x_146:
[----:B------:R-:W-:Y:S05]  /*1450*/  BSYNC.RECONVERGENT B1 ;  /* 0x0000000000017941 */ /* 0x000fea0003800200 */
.L_x_145:
        /* <DEDUP_REMOVED lines=23> */
.L_x_148:
[----:B------:R-:W-:Y:S05]  /*15d0*/  BSYNC.RECONVERGENT B1 ;  /* 0x0000000000017941 */ /* 0x000fea0003800200 */
.L_x_147:
        /* <DEDUP_REMOVED lines=20> */
.L_x_150:
[----:B------:R-:W-:Y:S05]  /*1720*/  BSYNC.RECONVERGENT B1 ;  /* 0x0000000000017941 */ /* 0x000fea0003800200 */
.L_x_149:
        /* <DEDUP_REMOVED lines=20> */
.L_x_152:
[----:B------:R-:W-:Y:S05]  /*1870*/  BSYNC.RECONVERGENT B1 ;  /* 0x0000000000017941 */ /* 0x000fea0003800200 */
.L_x_151:
        /* <DEDUP_REMOVED lines=20> */
.L_x_154:
[----:B------:R-:W-:Y:S05]  /*19c0*/  BSYNC.RECONVERGENT B1 ;  /* 0x0000000000017941 */ /* 0x000fea0003800200 */
.L_x_153:
        /* <DEDUP_REMOVED lines=10> */
.L_x_156:
[----:B------:R-:W-:Y:S05]  /*1a70*/  BSYNC.RECONVERGENT B1 ;  /* 0x0000000000017941 */ /* 0x000fea0003800200 */
.L_x_155:
        /* <DEDUP_REMOVED lines=8> */
[----:B--2-4-:R-:W2:Y:S04]  /*1b00*/  LDS.64 R8, [UR6+0x20] ;  /* 0x00002006ff087984 */ /* 0x014ea80008000a00 */
[----:B------:R-:W4:Y:S04]  /*1b10*/  LDS.U8 R16, [UR6+0x28] ;  /* 0x00002806ff107984 */ /* 0x000f280008000000 */
[----:B0-----:R-:W0:Y:S04]  /*1b20*/  LDS.64 R6, [UR6+0x30] ;  /* 0x00003006ff067984 */ /* 0x001e280008000a00 */
[----:B------:R-:W0:Y:S04]  /*1b30*/  LDS.U8 R17, [UR6+0x38] ;  /* 0x00003806ff117984 */ /* 0x000e280008000000 */
[----:B------:R-:W0:Y:S04]  /*1b40*/  LDS.64 R10, [UR6+0x40] ;  /* 0x00004006ff0a7984 */ /* 0x000e280008000a00 */
[----:B------:R-:W0:Y:S01]  /*1b50*/  LDS.U8 R12, [UR6+0x48] ;  /* 0x00004806ff0c7984 */ /* 0x000e220008000000 */
[----:B-----5:R-:W-:-:S04]  /*1b60*/  ISETP.NE.AND P2, PT, R14, RZ, PT ;  /* 0x000000ff0e00720c */ /* 0x020fc80003f45270 */
[----:B------:R-:W-:Y:S02]  /*1b70*/  @P4 SEL R14, R4, 0x1, !P2 ;  /* 0x00000001040e4807 */ /* 0x000fe40005000000 */
[-C--:B--2---:R-:W-:Y:S01]  /*1b80*/  ISETP.LT.U32.AND P0, PT, R8, R2.reuse, PT ;  /* 0x000000020800720c */ /* 0x084fe20003f01070 */
[----:B------:R-:W2:Y:S01]  /*1b90*/  LDS.64 R4, [UR6+0x50] ;  /* 0x00005006ff047984 */ /* 0x000ea20008000a00 */
[----:B------:R-:W-:Y:S02]  /*1ba0*/  LOP3.LUT P3, RZ, R14, 0xff, RZ, 0xc0, !PT ;  /* 0x000000ff0eff7812 */ /* 0x000fe4000786c0ff */
[----:B------:R-:W-:Y:S02]  /*1bb0*/  ISETP.LT.AND.EX P0, PT, R9, R3, PT, P0 ;  /* 0x000000030900720c */ /* 0x000fe40003f01300 */
[----:B----4-:R-:W-:Y:S02]  /*1bc0*/  ISETP.NE.AND P5, PT, R16, RZ, PT ;  /* 0x000000ff1000720c */ /* 0x010fe40003fa5270 */
[----:B-1-3--:R-:W-:-:S02]  /*1bd0*/  @P2 SEL R2, R8, R2, P0 ;  /* 0x0000000208022207 */ /* 0x00afc40000000000 */
[C---:B------:R-:W-:Y:S02]  /*1be0*/  @P2 SEL R3, R9.reuse, R3, P0 ;  /* 0x0000000309032207 */ /* 0x040fe40000000000 */
[----:B------:R-:W-:Y:S02]  /*1bf0*/  SEL R13, R8, R2, !P4 ;  /* 0x00000002080d7207 */ /* 0x000fe40006000000 */
[----:B------:R-:W-:Y:S02]  /*1c00*/  SEL R3, R9, R3, !P4 ;  /* 0x0000000309037207 */ /* 0x000fe40006000000 */
[----:B0-----:R-:W-:Y:S01]  /*1c10*/  ISETP.LT.U32.AND P0, PT, R6, R13, PT ;  /* 0x0000000d0600720c */ /* 0x001fe20003f01070 */
[----:B------:R-:W-:Y:S01]  /*1c20*/  LDS.64 R8, [UR6+0x60] ;  /* 0x00006006ff087984 */ /* 0x000fe20008000a00 */
[----:B------:R-:W-:Y:S02]  /*1c30*/  @P3 SEL R16, R14, 0x1, !P5 ;  /* 0x000000010e103807 */ /* 0x000fe40006800000 */
[----:B------:R-:W-:Y:S01]  /*1c40*/  ISETP.LT.AND.EX P0, PT, R7, R3, PT, P0 ;  /* 0x000000030700720c */ /* 0x000fe20003f01300 */
[----:B------:R-:W0:Y:S01]  /*1c50*/  LDS.U8 R14, [UR6+0x58] ;  /* 0x00005806ff0e7984 */ /* 0x000e220008000000 */
[----:B------:R-:W-:-:S02]  /*1c60*/  LOP3.LUT P2, RZ, R16, 0xff, RZ, 0xc0, !PT ;  /* 0x000000ff10ff7812 */ /* 0x000fc4000784c0ff */
[C---:B------:R-:W-:Y:S02]  /*1c70*/  @P5 SEL R13, R6.reuse, R13, P0 ;  /* 0x0000000d060d5207 */ /* 0x040fe40000000000 */
[----:B------:R-:W-:Y:S02]  /*1c80*/  ISETP.NE.AND P4, PT, R17, RZ, PT ;  /* 0x000000ff1100720c */ /* 0x000fe40003f85270 */
        /* <DEDUP_REMOVED lines=9> */
[----:B------:R-:W-:Y:S01]  /*1d20*/  @P4 SEL R13, R10, R13, P0 ;  /* 0x0000000d0a0d4207 */ /* 0x000fe20000000000 */
[----:B------:R-:W-:Y:S01]  /*1d30*/  LDS.64 R2, [UR6+0x80] ;  /* 0x00008006ff027984 */ /* 0x000fe20008000a00 */
[----:B------:R-:W-:Y:S02]  /*1d40*/  ISETP.NE.AND P3, PT, R12, RZ, PT ;  /* 0x000000ff0c00720c */ /* 0x000fe40003f65270 */
[----:B------:R-:W-:Y:S02]  /*1d50*/  @P4 SEL R15, R11, R15, P0 ;  /* 0x0000000f0b0f4207 */ /* 0x000fe40000000000 */
[----:B------:R-:W-:-:S02]  /*1d60*/  SEL R13, R10, R13, !P2 ;  /* 0x0000000d0a0d7207 */ /* 0x000fc40005000000 */
[----:B------:R-:W-:Y:S01]  /*1d70*/  SEL R15, R11, R15, !P2 ;  /* 0x0000000f0b0f7207 */ /* 0x000fe20005000000 */
[----:B------:R-:W3:Y:S01]  /*1d80*/  LDS.U8 R10, [UR6+0x78] ;  /* 0x00007806ff0a7984 */ /* 0x000ee20008000000 */
[----:B--2---:R-:W-:Y:S02]  /*1d90*/  ISETP.LT.U32.AND P0, PT, R4, R13, PT ;  /* 0x0000000d0400720c */ /* 0x004fe40003f01070 */
[----:B------:R-:W-:Y:S02]  /*1da0*/  @P5 SEL R12, R17, 0x1, !P3 ;  /* 0x00000001110c5807 */ /* 0x000fe40005800000 */
[----:B------:R-:W-:Y:S02]  /*1db0*/  ISETP.LT.AND.EX P0, PT, R5, R15, PT, P0 ;  /* 0x0000000f0500720c */ /* 0x000fe40003f01300 */
[----:B------:R-:W-:Y:S02]  /*1dc0*/  LOP3.LUT P4, RZ, R12, 0xff, RZ, 0xc0, !PT ;  /* 0x000000ff0cff7812 */ /* 0x000fe4000788c0ff */
[----:B------:R-:W-:-:S02]  /*1dd0*/  @P3 SEL R13, R4, R13, P0 ;  /* 0x0000000d040d3207 */ /* 0x000fc40000000000 */
[----:B0-----:R-:W-:Y:S02]  /*1de0*/  ISETP.NE.AND P2, PT, R14, RZ, PT ;  /* 0x000000ff0e00720c */ /* 0x001fe40003f45270 */
[C---:B------:R-:W-:Y:S02]  /*1df0*/  @P3 SEL R15, R5.reuse, R15, P0 ;  /* 0x0000000f050f3207 */ /* 0x040fe40000000000 */
[----:B------:R-:W-:Y:S02]  /*1e00*/  SEL R11, R4, R13, !P5 ;  /* 0x0000000d040b7207 */ /* 0x000fe40006800000 */
[----:B------:R-:W-:Y:S02]  /*1e10*/  SEL R13, R5, R15, !P5 ;  /* 0x0000000f050d7207 */ /* 0x000fe40006800000 */
[----:B------:R-:W-:Y:S02]  /*1e20*/  ISETP.LT.U32.AND P0, PT, R8, R11, PT ;  /* 0x0000000b0800720c */ /* 0x000fe40003f01070 */
[----:B------:R-:W-:-:S02]  /*1e30*/  @P4 SEL R14, R12, 0x1, !P2 ;  /* 0x000000010c0e4807 */ /* 0x000fc40005000000 */
[C---:B------:R-:W-:Y:S02]  /*1e40*/  ISETP.LT.AND.EX P0, PT, R9.reuse, R13, PT, P0 ;  /* 0x0000000d0900720c */ /* 0x040fe40003f01300 */
[----:B------:R-:W-:Y:S02]  /*1e50*/  LOP3.LUT P5, RZ, R14, 0xff, RZ, 0xc0, !PT ;  /* 0x000000ff0eff7812 */ /* 0x000fe400078ac0ff */
[----:B------:R-:W-:Y:S02]  /*1e60*/  @P2 SEL R11, R8, R11, P0 ;  /* 0x0000000b080b2207 */ /* 0x000fe40000000000 */
[----:B-1----:R-:W-:Y:S02]  /*1e70*/  ISETP.NE.AND P3, PT, R16, RZ, PT ;  /* 0x000000ff1000720c */ /* 0x002fe40003f65270 */
[----:B------:R-:W-:Y:S02]  /*1e80*/  @P2 SEL R13, R9, R13, P0 ;  /* 0x0000000d090d2207 */ /* 0x000fe40000000000 */
[----:B------:R-:W-:-:S02]  /*1e90*/  SEL R5, R8, R11, !P4 ;  /* 0x0000000b08057207 */ /* 0x000fc40006000000 */
[----:B------:R-:W-:Y:S02]  /*1ea0*/  SEL R9, R9, R13, !P4 ;  /* 0x0000000d09097207 */ /* 0x000fe40006000000 */
[----:B------:R-:W-:Y:S02]  /*1eb0*/  ISETP.LT.U32.AND P0, PT, R6, R5, PT ;  /* 0x000000050600720c */ /* 0x000fe40003f01070 */
[----:B------:R-:W-:Y:S02]  /*1ec0*/  @P5 SEL R16, R14, 0x1, !P3 ;  /* 0x000000010e105807 */ /* 0x000fe40005800000 */
[----:B------:R-:W-:Y:S02]  /*1ed0*/  ISETP.LT.AND.EX P0, PT, R7, R9, PT, P0 ;  /* 0x000000090700720c */ /* 0x000fe40003f01300 */
[----:B---3--:R-:W-:Y:S02]  /*1ee0*/  ISETP.NE.AND P4, PT, R10, RZ, PT ;  /* 0x000000ff0a00720c */ /* 0x008fe40003f85270 */
[----:B------:R-:W-:-:S02]  /*1ef0*/  @P3 SEL R5, R6, R5, P0 ;  /* 0x0000000506053207 */ /* 0x000fc40000000000 */
[----:B------:R-:W-:Y:S02]  /*1f00*/  LOP3.LUT P2, RZ, R16, 0xff, RZ, 0xc0, !PT ;  /* 0x000000ff10ff7812 */ /* 0x000fe4000784c0ff */
[C---:B------:R-:W-:Y:S02]  /*1f10*/  @P3 SEL R9, R7.reuse, R9, P0 ;  /* 0x0000000907093207 */ /* 0x040fe40000000000 */
[----:B------:R-:W-:Y:S02]  /*1f20*/  SEL R5, R6, R5, !P5 ;  /* 0x0000000506057207 */ /* 0x000fe40006800000 */
[----:B------:R-:W-:Y:S02]  /*1f30*/  SEL R7, R7, R9, !P5 ;  /* 0x0000000907077207 */ /* 0x000fe40006800000 */
[----:B------:R-:W-:-:S04]  /*1f40*/  ISETP.LT.U32.AND P0, PT, R2, R5, PT ;  /* 0x000000050200720c */ /* 0x000fc80003f01070 */
        /* <DEDUP_REMOVED lines=8> */
.L_x_144:
[----:B------:R-:W0:Y:S01]  /*1fd0*/  S2R R13, SR_LANEID ;  /* 0x00000000000d7919 */ /* 0x000e220000000000 */
[----:B------:R-:W-:Y:S01]  /*1fe0*/  LOP3.LUT R6, R5, 0x3e0, RZ, 0xc0, !PT ;  /* 0x000003e005067812 */ /* 0x000fe200078ec0ff */
[----:B------:R-:W-:Y:S04]  /*1ff0*/  BSSY.RECONVERGENT B1, `(.L_x_158) ;  /* 0x0000022000017945 */ /* 0x000fe80003800200 */
[----:B------:R-:W-:Y:S01]  /*2000*/  VIADD R7, R6, 0x20 ;  /* 0x0000002006077836 */ /* 0x000fe20000000000 */
[----:B------:R-:W-:-:S04]  /*2010*/  LOP3.LUT R6, RZ, R6, RZ, 0x33, !PT ;  /* 0x00000006ff067212 */ /* 0x000fc800078e33ff */
[----:B------:R-:W-:Y:S01]  /*2020*/  ISETP.GT.U32.AND P0, PT, R7, UR4, PT ;  /* 0x0000000407007c0c */ /* 0x000fe2000bf04070 */
[----:B------:R-:W-:-:S05]  /*2030*/  VIADD R6, R6, UR4 ;  /* 0x0000000406067c36 */ /* 0x000fca0008000000 */
[----:B------:R-:W-:-:S05]  /*2040*/  SEL R6, R6, 0x1f, P0 ;  /* 0x0000001f06067807 */ /* 0x000fca0000000000 */
[----:B------:R2:W3:Y:S01]  /*2050*/  SHFL.DOWN PT, R8, R3, 0x1, R6 ;  /* 0x0820000003087989 */ /* 0x0004e200000e0006 */
        /* <DEDUP_REMOVED lines=22> */
[----:B--2---:R-:W-:-:S02]  /*21c0*/  @!P0 SEL R2, R11, R2, P4 ;  /* 0x000000020b028207 */ /* 0x004fc40002000000 */
[C---:B------:R-:W-:Y:S02]  /*21d0*/  @!P0 SEL R3, R8.reuse, R3, P4 ;  /* 0x0000000308038207 */ /* 0x040fe40002000000 */
[----:B------:R-:W-:Y:S02]  /*21e0*/  @P0 PRMT R4, R7, 0x7610, R4 ;  /* 0x0000761007040816 */ /* 0x000fe40000000004 */
[----:B------:R-:W-:Y:S02]  /*21f0*/  @P0 SEL R2, R11, R2, !P6 ;  /* 0x000000020b020207 */ /* 0x000fe40007000000 */
[----:B------:R-:W-:-:S07]  /*2200*/  @P0 SEL R3, R8, R3, !P6 ;  /* 0x0000000308030207 */ /* 0x000fce0007000000 */
.L_x_159:
[----:B------:R-:W-:Y:S05]  /*2210*/  BSYNC.RECONVERGENT B1 ;  /* 0x0000000000017941 */ /* 0x000fea0003800200 */
.L_x_158:
        /* <DEDUP_REMOVED lines=8> */
[----:B------:R-:W-:Y:S01]  /*22a0*/  IMAD.MOV.U32 R11, RZ, RZ, 0x1 ;  /* 0x00000001ff0b7424 */ /* 0x000fe200078e00ff */
[----:B------:R-:W-:-:S04]  /*22b0*/  LOP3.LUT P5, R10, R4, 0xff, RZ, 0xc0, !PT ;  /* 0x000000ff040a7812 */ /* 0x000fc800078ac0ff */
[----:B------:R-:W-:-:S13]  /*22c0*/  PLOP3.LUT P0, PT, P5, P0, PT, 0x2f, 0xf2 ;  /* 0x0000000000f2781c */ /* 0x000fda0002f00577 */
[----:B------:R-:W-:Y:S02]  /*22d0*/  @!P0 ISETP.LT.U32.AND P5, PT, R9, R2, PT ;  /* 0x000000020900820c */ /* 0x000fe40003fa1070 */
[----:B------:R-:W-:Y:S02]  /*22e0*/  @P0 ISETP.NE.AND P6, PT, R10, RZ, PT ;  /* 0x000000ff0a00020c */ /* 0x000fe40003fc5270 */
[----:B------:R-:W-:Y:S02]  /*22f0*/  @!P0 PRMT R4, R11, 0x7610, R4 ;  /* 0x000076100b048816 */ /* 0x000fe40000000004 */
[----:B----4-:R-:W-:Y:S02]  /*2300*/  @!P0 ISETP.LT.AND.EX P5, PT, R8, R3, PT, P5 ;  /* 0x000000030800820c */ /* 0x010fe40003fa1350 */
[----:B------:R-:W-:Y:S02]  /*2310*/  @P0 SEL R7, R7, R4, !P6 ;  /* 0x0000000407070207 */ /* 0x000fe40007000000 */
[----:B--23--:R-:W-:-:S02]  /*2320*/  @!P0 SEL R2, R9, R2, P5 ;  /* 0x0000000209028207 */ /* 0x00cfc40002800000 */
[C---:B------:R-:W-:Y:S02]  /*2330*/  @!P0 SEL R3, R8.reuse, R3, P5 ;  /* 0x0000000308038207 */ /* 0x040fe40002800000 */
[----:B------:R-:W-:Y:S02]  /*2340*/  @P0 PRMT R4, R7, 0x7610, R4 ;  /* 0x0000761007040816 */ /* 0x000fe40000000004 */
[----:B------:R-:W-:Y:S02]  /*2350*/  @P0 SEL R2, R9, R2, !P6 ;  /* 0x0000000209020207 */ /* 0x000fe40007000000 */
[----:B------:R-:W-:-:S07]  /*2360*/  @P0 SEL R3, R8, R3, !P6 ;  /* 0x0000000308030207 */ /* 0x000fce0007000000 */
.L_x_161:
[----:B------:R-:W-:Y:S05]  /*2370*/  BSYNC.RECONVERGENT B1 ;  /* 0x0000000000017941 */ /* 0x000fea0003800200 */
.L_x_160:
[----:B0-----:R-:W-:Y:S01]  /*2380*/  LOP3.LUT R7, R4, 0xff, RZ, 0xc0, !PT ;  /* 0x000000ff04077812 */ /* 0x001fe200078ec0ff */
[----:B------:R0:W0:Y:S01]  /*2390*/  SHFL.DOWN PT, R9, R2, 0x4, R6 ;  /* 0x0880000002097989 */ /* 0x00002200000e0006 */
[----:B------:R-:W-:Y:S03]  /*23a0*/  BSSY.RECONVERGENT B1, `(.L_x_162) ;  /* 0x0000012000017945 */ /* 0x000fe60003800200 */
[----:B----4-:R4:W0:Y:S04]  /*23b0*/  SHFL.DOWN PT, R8, R3, 0x4, R6 ;  /* 0x0880000003087989 */ /* 0x01082800000e0006 */
        /* <DEDUP_REMOVED lines=11> */
[----:B--23--:R-:W-:-:S02]  /*2470*/  @!P0 SEL R2, R9, R2, P3 ;  /* 0x0000000209028207 */ /* 0x00cfc40001800000 */
[C---:B----4-:R-:W-:Y:S02]  /*2480*/  @!P0 SEL R3, R8.reuse, R3, P3 ;  /* 0x0000000308038207 */ /* 0x050fe40001800000 */
[----:B------:R-:W-:Y:S02]  /*2490*/  @P0 PRMT R4, R7, 0x7610, R4 ;  /* 0x0000761007040816 */ /* 0x000fe40000000004 */
[----:B------:R-:W-:Y:S02]  /*24a0*/  @P0 SEL R2, R9, R2, !P5 ;  /* 0x0000000209020207 */ /* 0x000fe40006800000 */
[----:B------:R-:W-:-:S07]  /*24b0*/  @P0 SEL R3, R8, R3, !P5 ;  /* 0x0000000308030207 */ /* 0x000fce0006800000 */
.L_x_163:
[----:B------:R-:W-:Y:S05]  /*24c0*/  BSYNC.RECONVERGENT B1 ;  /* 0x0000000000017941 */ /* 0x000fea0003800200 */
.L_x_162:
        /* <DEDUP_REMOVED lines=20> */
.L_x_165:
[----:B------:R-:W-:Y:S05]  /*2610*/  BSYNC.RECONVERGENT B1 ;  /* 0x0000000000017941 */ /* 0x000fea0003800200 */
.L_x_164:
        /* <DEDUP_REMOVED lines=8> */
[----:B--234-:R-:W-:-:S04]  /*26a0*/  LOP3.LUT P2, R6, R4, 0xff, RZ, 0xc0, !PT ;  /* 0x000000ff04067812 */ /* 0x01cfc8000784c0ff */
        /* <DEDUP_REMOVED lines=11> */
.L_x_167:
[----:B------:R-:W-:Y:S05]  /*2760*/  BSYNC.RECONVERGENT B1 ;  /* 0x0000000000017941 */ /* 0x000fea0003800200 */
.L_x_166:
[----:B------:R-:W-:Y:S04]  /*2770*/  BSSY.RECONVERGENT B1, `(.L_x_168) ;  /* 0x000000a000017945 */ /* 0x000fe80003800200 */
[----:B------:R-:W-:Y:S05]  /*2780*/  @P1 BRA `(.L_x_169) ;  /* 0x0000000000201947 */ /* 0x000fea0003800000 */
[----:B0-----:R-:W0:Y:S01]  /*2790*/  S2R R8, SR_CgaCtaId ;  /* 0x0000000000087919 */ /* 0x001e220000008800 */
[----:B------:R-:W-:Y:S02]  /*27a0*/  MOV R7, 0x400 ;  /* 0x0000040000077802 */ /* 0x000fe40000000f00 */
[----:B--234-:R-:W-:-:S04]  /*27b0*/  SHF.R.U32.HI R6, RZ, 0x1, R5 ;  /* 0x00000001ff067819 */ /* 0x01cfc80000011605 */
[----:B------:R-:W-:Y:S02]  /*27c0*/  LOP3.LUT R6, R6, 0x1f0, RZ, 0xc0, !PT ;  /* 0x000001f006067812 */ /* 0x000fe400078ec0ff */
[----:B0-----:R-:W-:-:S05]  /*27d0*/  LEA R7, R8, R7, 0x18 ;  /* 0x0000000708077211 */ /* 0x001fca00078ec0ff */
[----:B------:R-:W-:-:S05]  /*27e0*/  IMAD.IADD R7, R6, 0x1, R7 ;  /* 0x0000000106077824 */ /* 0x000fca00078e0207 */
[----:B------:R0:W-:Y:S04]  /*27f0*/  STS.64 [R7+0x10], R2 ;  /* 0x0000100207007388 */ /* 0x0001e80000000a00 */
[----:B------:R0:W-:Y:S02]  /*2800*/  STS.U8 [R7+0x8], R4 ;  /* 0x0000080407007388 */ /* 0x0001e40000000000 */
.L_x_169:
[----:B------:R-:W-:Y:S05]  /*2810*/  BSYNC.RECONVERGENT B1 ;  /* 0x0000000000017941 */ /* 0x000fea0003800200 */
.L_x_168:
[----:B------:R-:W-:Y:S01]  /*2820*/  BAR.SYNC.DEFER_BLOCKING 0x0 ;  /* 0x0000000000007b1d */ /* 0x000fe20000010000 */
[----:B------:R-:W-:-:S13]  /*2830*/  ISETP.NE.AND P1, PT, R5, RZ, PT ;  /* 0x000000ff0500720c */ /* 0x000fda0003f25270 */
[----:B------:R-:W-:Y:S05]  /*2840*/  @P1 BRA `(.L_x_157) ;  /* 0x0000002c00501947 */ /* 0x000fea0003800000 */
[----:B------:R-:W-:Y:S02]  /*2850*/  UISETP.GE.U32.AND UP3, UPT, UR4, 0x21, UPT ;  /* 0x000000210400788c */ /* 0x000fe4000bf66070 */
[----:B------:R-:W-:Y:S02]  /*2860*/  UISETP.GE.U32.AND UP2, UPT, UR4, 0x41, UPT ;  /* 0x000000410400788c */ /* 0x000fe4000bf46070 */
[----:B------:R-:W-:Y:S02]  /*2870*/  UISETP.GE.U32.AND.EX UP3, UPT, UR5, URZ, UPT, UP3 ;  /* 0x000000ff0500728c */ /* 0x000fe4000bf66130 */
[----:B------:R-:W-:Y:S02]  /*2880*/  UISETP.GE.U32.AND UP1, UPT, UR4, 0x61, UPT ;  /* 0x000000610400788c */ /* 0x000fe4000bf26070 */
[----:B------:R-:W-:Y:S02]  /*2890*/  UISETP.GE.U32.AND UP0, UPT, UR4, 0x81, UPT ;  /* 0x000000810400788c */ /* 0x000fe4000bf06070 */
[----:B------:R-:W-:-:S02]  /*28a0*/  UISETP.GE.U32.AND UP6, UPT, UR4, 0xa1, UPT ;  /* 0x000000a10400788c */ /* 0x000fc4000bfc6070 */
[----:B------:R-:W-:Y:S02]  /*28b0*/  UISETP.GE.U32.AND UP4, UPT, UR4, 0xc1, UPT ;  /* 0x000000c10400788c */ /* 0x000fe4000bf86070 */
[----:B------:R-:W-:Y:S02]  /*28c0*/  UISETP.GE.U32.AND UP5, UPT, UR4, 0xe1, UPT ;  /* 0x000000e10400788c */ /* 0x000fe4000bfa6070 */
[----:B------:R-:W-:Y:S02]  /*28d0*/  UISETP.GE.U32.AND.EX UP2, UPT, UR5, URZ, UPT, UP2 ;  /* 0x000000ff0500728c */ /* 0x000fe4000bf46120 */
[----:B------:R-:W-:Y:S02]  /*28e0*/  UISETP.GE.U32.AND.EX UP1, UPT, UR5, URZ, UPT, UP1 ;  /* 0x000000ff0500728c */ /* 0x000fe4000bf26110 */
[----:B------:R-:W-:Y:S02]  /*28f0*/  UISETP.GE.U32.AND.EX UP0, UPT, UR5, URZ, UPT, UP0 ;  /* 0x000000ff0500728c */ /* 0x000fe4000bf06100 */
[----:B------:R-:W-:-:S02]  /*2900*/  UISETP.GE.U32.AND.EX UP6, UPT, UR5, URZ, UPT, UP6 ;  /* 0x000000ff0500728c */ /* 0x000fc4000bfc6160 */
[----:B------:R-:W-:Y:S02]  /*2910*/  UISETP.GE.U32.AND.EX UP4, UPT, UR5, URZ, UPT, UP4 ;  /* 0x000000ff0500728c */ /* 0x000fe4000bf86140 */
[----:B------:R-:W-:Y:S01]  /*2920*/  UISETP.GE.U32.AND.EX UP5, UPT, UR5, URZ, UPT, UP5 ;  /* 0x000000ff0500728c */ /* 0x000fe2000bfa6150 */
[----:B------:R-:W-:Y:S10]  /*2930*/  BRA.U !UP3, `(.L_x_170) ;  /* 0x000000010b3c7547 */ /* 0x000ff4000b800000 */
[----:B------:R-:W5:Y:S01]  /*2940*/  S2UR UR7, SR_CgaCtaId ;  /* 0x00000000000779c3 */ /* 0x000f620000008800 */
[----:B------:R-:W-:Y:S01]  /*2950*/  UMOV UR6, 0x400 ;  /* 0x0000040000067882 */ /* 0x000fe20000000000 */
[----:B------:R-:W-:Y:S01]  /*2960*/  LOP3.LUT P3, RZ, R4, 0xff, RZ, 0xc0, !PT ;  /* 0x000000ff04ff7812 */ /* 0x000fe2000786c0ff */
[----:B-----5:R-:W-:-:S09]  /*2970*/  ULEA UR6, UR7, UR6, 0x18 ;  /* 0x0000000607067291 */ /* 0x020fd2000f8ec0ff */
[----:B------:R-:W5:Y:S04]  /*2980*/  LDS.U8 R5, [UR6+0x18] ;  /* 0x00001806ff057984 */ /* 0x000f680008000000 */
[----:B0-234-:R-:W0:Y:S01]  /*2990*/  LDS.64 R6, [UR6+0x20] ;  /* 0x00002006ff067984 */ /* 0x01de220008000a00 */
        /* <DEDUP_REMOVED lines=9> */
.L_x_170:
[----:B------:R-:W-:Y:S05]  /*2a30*/  BRA.U !UP2, `(.L_x_171) ;  /* 0x000000010a3c7547 */ /* 0x000fea000b800000 */
        /* <DEDUP_REMOVED lines=15> */
.L_x_171:
        /* <DEDUP_REMOVED lines=16> */
.L_x_172:
        /* <DEDUP_REMOVED lines=16> */
.L_x_173:
        /* <DEDUP_REMOVED lines=16> */
.L_x_174:
        /* <DEDUP_REMOVED lines=16> */
.L_x_175:
        /* <DEDUP_REMOVED lines=17> */
.L_x_134:
[----:B------:R-:W0:Y:S01]  /*3040*/  S2R R8, SR_TID.X ;  /* 0x0000000000087919 */ /* 0x000e220000002100 */
[----:B------:R-:W0:Y:S01]  /*3050*/  LDC.64 R6, c[0x0][0x380] ;  /* 0x0000e000ff067b82 */ /* 0x000e220000000a00 */
[----:B------:R-:W2:Y:S01]  /*3060*/  LDCU.64 UR6, c[0x0][0x390] ;  /* 0x00007200ff0677ac */ /* 0x000ea20008000a00 */
[----:B0-----:R-:W-:-:S05]  /*3070*/  IMAD.WIDE.U32 R6, R8, 0x4, R6 ;  /* 0x0000000408067825 */ /* 0x001fca00078e0006 */
[----:B------:R-:W3:Y:S04]  /*3080*/  LDG.E R3, desc[UR8][R6.64] ;  /* 0x0000000806037981 */ /* 0x000ee8000c1e1900 */
[----:B------:R-:W4:Y:S04]  /*3090*/  LDG.E R4, desc[UR8][R6.64+0x800] ;  /* 0x0008000806047981 */ /* 0x000f28000c1e1900 */
[----:B------:R-:W5:Y:S04]  /*30a0*/  LDG.E R2, desc[UR8][R6.64+0x400] ;  /* 0x0004000806027981 */ /* 0x000f68000c1e1900 */
[----:B------:R-:W5:Y:S01]  /*30b0*/  LDG.E R5, desc[UR8][R6.64+0xc00] ;  /* 0x000c000806057981 */ /* 0x000f62000c1e1900 */
[----:B------:R-:W-:Y:S01]  /*30c0*/  VIADD R9, R8, 0x100 ;  /* 0x0000010008097836 */ /* 0x000fe20000000000 */
[----:B------:R-:W-:-:S04]  /*30d0*/  UIADD3 UR10, UP0, UPT, UR4, -0x400, URZ ;  /* 0xfffffc00040a7890 */ /* 0x000fc8000ff1e0ff */
[----:B------:R-:W-:Y:S02]  /*30e0*/  UIADD3.X UR11, UPT, UPT, UR5, -0x1, URZ, UP0, !UPT ;  /* 0xffffffff050b7890 */ /* 0x000fe400087fe4ff */
[----:B------:R-:W-:-:S04]  /*30f0*/  UISETP.GE.U32.AND UP0, UPT, UR10, 0x400, UPT ;  /* 0x000004000a00788c */ /* 0x000fc8000bf06070 */
[----:B------:R-:W-:Y:S01]  /*3100*/  UISETP.GE.U32.AND.EX UP0, UPT, UR11, URZ, UPT, UP0 ;  /* 0x000000ff0b00728c */ /* 0x000fe2000bf06100 */
[----:B---3--:R-:W-:Y:S01]  /*3110*/  ISETP.GT.AND P0, PT, R3, 0x4, PT ;  /* 0x000000040300780c */ /* 0x008fe20003f04270 */
[----:B------:R-:W-:-:S03]  /*3120*/  VIADD R3, R8, 0x200 ;  /* 0x0000020008037836 */ /* 0x000fc60000000000 */
[----:B------:R-:W-:Y:S02]  /*3130*/  SEL R9, R8, R9, P0 ;  /* 0x0000000908097207 */ /* 0x000fe40000000000 */
[----:B--2---:R-:W-:Y:S02]  /*3140*/  IADD3 R10, P1, PT, R3, UR6, RZ ;  /* 0x00000006030a7c10 */ /* 0x004fe4000ff3e0ff */
[----:B------:R-:W-:Y:S02]  /*3150*/  IADD3 R3, P3, PT, R9, UR6, RZ ;  /* 0x0000000609037c10 */ /* 0x000fe4000ff7e0ff */
[----:B----4-:R-:W-:Y:S01]  /*3160*/  ISETP.GT.AND P2, PT, R4, 0x4, PT ;  /* 0x000000040400780c */ /* 0x010fe20003f44270 */
[----:B------:R-:W-:Y:S01]  /*3170*/  IMAD.X R12, RZ, RZ, UR7, P1 ;  /* 0x00000007ff0c7e24 */ /* 0x000fe200088e06ff */
[----:B------:R-:W-:Y:S01]  /*3180*/  ISETP.LT.U32.AND P1, PT, R10, R3, PT ;  /* 0x000000030a00720c */ /* 0x000fe20003f21070 */
[----:B------:R-:W-:Y:S01]  /*3190*/  IMAD.X R9, RZ, RZ, UR7, P3 ;  /* 0x00000007ff097e24 */ /* 0x000fe200098e06ff */
[----:B-----5:R-:W-:-:S02]  /*31a0*/  ISETP.GT.OR P0, PT, R2, 0x4, P0 ;  /* 0x000000040200780c */ /* 0x020fc40000704670 */
[----:B------:R-:W-:Y:S02]  /*31b0*/  IADD3 R11, P3, PT, R10, 0x100, RZ ;  /* 0x000001000a0b7810 */ /* 0x000fe40007f7e0ff */
[----:B------:R-:W-:-:S05]  /*31c0*/  ISETP.LT.AND.EX P1, PT, R12, R9, PT, P1 ;  /* 0x000000090c00720c */ /* 0x000fca0003f21310 */
[----:B------:R-:W-:Y:S02]  /*31d0*/  @P2 SEL R3, R10, R3, P1 ;  /* 0x000000030a032207 */ /* 0x000fe40000800000 */
[----:B------:R-:W-:Y:S02]  /*31e0*/  @P2 SEL R9, R12, R9, P1 ;  /* 0x000000090c092207 */ /* 0x000fe40000800000 */
[----:B------:R-:W-:Y:S02]  /*31f0*/  ISETP.GT.AND P2, PT, R5, 0x4, PT ;  /* 0x000000040500780c */ /* 0x000fe40003f44270 */
[----:B------:R-:W-:Y:S01]  /*3200*/  SEL R2, R3, R10, P0 ;  /* 0x0000000a03027207 */ /* 0x000fe20000000000 */
[----:B------:R-:W-:Y:S01]  /*3210*/  IMAD.X R10, RZ, RZ, R12, P3 ;  /* 0x000000ffff0a7224 */ /* 0x000fe200018e060c */
[----:B------:R-:W-:Y:S01]  /*3220*/  SEL R3, R9, R12, P0 ;  /* 0x0000000c09037207 */ /* 0x000fe20000000000 */
[----:B------:R-:W-:Y:S01]  /*3230*/  IMAD.MOV.U32 R9, RZ, RZ, 0x400 ;  /* 0x00000400ff097424 */ /* 0x000fe200078e00ff */
[----:B------:R-:W-:-:S02]  /*3240*/  ISETP.LT.U32.AND P1, PT, R11, R2, PT ;  /* 0x000000020b00720c */ /* 0x000fc40003f21070 */
[----:B------:R-:W-:Y:S02]  /*3250*/  ISETP.GT.OR P0, PT, R4, 0x4, P0 ;  /* 0x000000040400780c */ /* 0x000fe40000704670 */
[CC--:B------:R-:W-:Y:S02]  /*3260*/  ISETP.LT.AND.EX P1, PT, R10.reuse, R3.reuse, PT, P1 ;  /* 0x000000030a00720c */ /* 0x0c0fe40003f21310 */
[----:B------:R-:W-:Y:S01]  /*3270*/  ISETP.GT.OR P3, PT, R5, 0x4, P0 ;  /* 0x000000040500780c */ /* 0x000fe20000764670 */
[----:B------:R-:W-:Y:S01]  /*3280*/  IMAD.MOV.U32 R5, RZ, RZ, RZ ;  /* 0x000000ffff057224 */ /* 0x000fe200078e00ff */
[----:B------:R-:W-:Y:S02]  /*3290*/  @P2 SEL R2, R11, R2, P1 ;  /* 0x000000020b022207 */ /* 0x000fe40000800000 */
[----:B------:R-:W-:Y:S02]  /*32a0*/  @P2 SEL R3, R10, R3, P1 ;  /* 0x000000030a032207 */ /* 0x000fe40000800000 */
[----:B------:R-:W-:-:S02]  /*32b0*/  SEL R2, R2, R11, P0 ;  /* 0x0000000b02027207 */ /* 0x000fc40000000000 */
[----:B------:R-:W-:Y:S02]  /*32c0*/  SEL R4, RZ, 0x1, !P3 ;  /* 0x00000001ff047807 */ /* 0x000fe40005800000 */
[----:B------:R-:W-:Y:S01]  /*32d0*/  SEL R3, R3, R10, P0 ;  /* 0x0000000a03037207 */ /* 0x000fe20000000000 */
[----:B------:R-:W-:Y:S06]  /*32e0*/  BRA.U !UP0, `(.L_x_176) ;  /* 0x00000005081c7547 */ /* 0x000fec000b800000 */
[----:B------:R-:W-:Y:S01]  /*32f0*/  IMAD.MOV.U32 R9, RZ, RZ, 0x400 ;  /* 0x00000400ff097424 */ /* 0x000fe200078e00ff */
[----:B------:R-:W0:Y:S01]  /*3300*/  LDCU.64 UR6, c[0x0][0x390] ;  /* 0x00007200ff0677ac */ /* 0x000e220008000a00 */
[----:B------:R-:W-:Y:S01]  /*3310*/  IMAD.MOV.U32 R5, RZ, RZ, RZ ;  /* 0x000000ffff057224 */ /* 0x000fe200078e00ff */
[----:B------:R-:W2:Y:S01]  /*3320*/  LDCU.64 UR4, c[0x0][0x3a0] ;  /* 0x00007400ff0477ac */ /* 0x000ea20008000a00 */
[----:B------:R-:W-:-:S05]  /*3330*/  NOP ;  /* 0x0000000000007918 */ /* 0x000fca0000000000 */
.L_x_178:
[----:B------:R-:W-:-:S04]  /*3340*/  LEA R12, P0, R9, R6, 0x2 ;  /* 0x00000006090c7211 */ /* 0x000fc800078010ff */
[----:B------:R-:W-:-:S05]  /*3350*/  LEA.HI.X R13, R9, R7, R5, 0x2, P0 ;  /* 0x00000007090d7211 */ /* 0x000fca00000f1405 */
[----:B------:R-:W3:Y:S04]  /*3360*/  LDG.E R15, desc[UR8][R12.64] ;  /* 0x000000080c0f7981 */ /* 0x000ee8000c1e1900 */
[----:B------:R-:W4:Y:S04]  /*3370*/  LDG.E R11, desc[UR8][R12.64+0x400] ;  /* 0x000400080c0b7981 */ /* 0x000f28000c1e1900 */
[----:B------:R-:W5:Y:S04]  /*3380*/  LDG.E R14, desc[UR8][R12.64+0x800] ;  /* 0x000800080c0e7981 */ /* 0x000f68000c1e1900 */
[----:B------:R1:W2:Y:S01]  /*3390*/  LDG.E R10, desc[UR8][R12.64+0xc00] ;  /* 0x000c00080c0a7981 */ /* 0x0002a2000c1e1900 */
[----:B------:R-:W-:Y:S01]  /*33a0*/  IMAD.MOV.U32 R18, RZ, RZ, R2 ;  /* 0x000000ffff127224 */ /* 0x000fe200078e0002 */
[----:B------:R-:W-:Y:S01]  /*33b0*/  LOP3.LUT P3, RZ, R4, 0xff, RZ, 0xc0, !PT ;  /* 0x000000ff04ff7812 */ /* 0x000fe2000786c0ff */
[----:B------:R-:W-:Y:S01]  /*33c0*/  IMAD.MOV.U32 R17, RZ, RZ, R3 ;  /* 0x000000ffff117224 */ /* 0x000fe200078e0003 */
[----:B---3--:R-:W-:-:S02]  /*33d0*/  ISETP.GT.AND P2, PT, R15, 0x4, PT ;  /* 0x000000040f00780c */ /* 0x008fc40003f44270 */
[----:B0-----:R-:W-:Y:S02]  /*33e0*/  IADD3 R15, P1, P4, R9, UR6, R8 ;  /* 0x00000006090f7c10 */ /* 0x001fe4000fc3e008 */
[----:B------:R-:W-:Y:S02]  /*33f0*/  SEL R2, RZ, 0x1, !P2 ;  /* 0x00000001ff027807 */ /* 0x000fe40005000000 */
[----:B------:R-:W-:Y:S02]  /*3400*/  ISETP.LT.U32.AND P0, PT, R15, R18, PT ;  /* 0x000000120f00720c */ /* 0x000fe40003f01070 */
[----:B------:R-:W-:-:S03]  /*3410*/  IADD3.X R16, PT, PT, R5, UR7, RZ, P1, P4 ;  /* 0x0000000705107c10 */ /* 0x000fc60008fe84ff */
[----:B------:R-:W-:Y:S02]  /*3420*/  @P3 SEL R2, R4, 0x1, !P2 ;  /* 0x0000000104023807 */ /* 0x000fe40005000000 */
[CC--:B------:R-:W-:Y:S02]  /*3430*/  ISETP.LT.AND.EX P0, PT, R16.reuse, R17.reuse, PT, P0 ;  /* 0x000000111000720c */ /* 0x0c0fe40003f01300 */
[C---:B-1----:R-:W-:Y:S02]  /*3440*/  IADD3 R12, P5, PT, R15.reuse, 0x100, RZ ;  /* 0x000001000f0c7810 */ /* 0x042fe40007fbe0ff */
[----:B------:R-:W-:Y:S02]  /*3450*/  @P2 SEL R18, R15, R18, P0 ;  /* 0x000000120f122207 */ /* 0x000fe40000000000 */
[----:B----4-:R-:W-:Y:S01]  /*3460*/  ISETP.GT.AND P4, PT, R11, 0x4, PT ;  /* 0x000000040b00780c */ /* 0x010fe20003f84270 */
[----:B------:R-:W-:Y:S01]  /*3470*/  IMAD.X R13, RZ, RZ, R16, P5 ;  /* 0x000000ffff0d7224 */ /* 0x000fe200028e0610 */
[----:B------:R-:W-:-:S02]  /*3480*/  @P2 SEL R17, R16, R17, P0 ;  /* 0x0000001110112207 */ /* 0x000fc40000000000 */
[----:B------:R-:W-:Y:S02]  /*3490*/  SEL R3, R15, R18, !P3 ;  /* 0x000000120f037207 */ /* 0x000fe40005800000 */
[----:B------:R-:W-:Y:S02]  /*34a0*/  LOP3.LUT P1, RZ, R2, 0xff, RZ, 0xc0, !PT ;  /* 0x000000ff02ff7812 */ /* 0x000fe4000782c0ff */
[----:B------:R-:W-:Y:S02]  /*34b0*/  SEL R4, R16, R17, !P3 ;  /* 0x0000001110047207 */ /* 0x000fe40005800000 */
[----:B------:R-:W-:Y:S02]  /*34c0*/  ISETP.LT.U32.AND P0, PT, R12, R3, PT ;  /* 0x000000030c00720c */ /* 0x000fe40003f01070 */
[----:B------:R-:W-:Y:S02]  /*34d0*/  SEL R17, RZ, 0x1, !P4 ;  /* 0x00000001ff117807 */ /* 0x000fe40006000000 */
[----:B------:R-:W-:-:S02]  /*34e0*/  ISETP.LT.AND.EX P0, PT, R13, R4, PT, P0 ;  /* 0x000000040d00720c */ /* 0x000fc40003f01300 */
[----:B-----5:R-:W-:Y:S02]  /*34f0*/  ISETP.GT.AND P2, PT, R14, 0x4, PT ;  /* 0x000000040e00780c */ /* 0x020fe40003f44270 */
[----:B------:R-:W-:Y:S02]  /*3500*/  @P4 SEL R3, R12, R3, P0 ;  /* 0x000000030c034207 */ /* 0x000fe40000000000 */
[----:B------:R-:W-:Y:S02]  /*3510*/  @P4 SEL R4, R13, R4, P0 ;  /* 0x000000040d044207 */ /* 0x000fe40000000000 */
[----:B------:R-:W-:Y:S02]  /*3520*/  IADD3 R11, P0, PT, R15, 0x200, RZ ;  /* 0x000002000f0b7810 */ /* 0x000fe40007f1e0ff */
[----:B------:R-:W-:Y:S02]  /*3530*/  @P1 SEL R17, R2, 0x1, !P4 ;  /* 0x0000000102111807 */ /* 0x000fe40006000000 */
[----:B------:R-:W-:-:S02]  /*3540*/  SEL R2, R12, R3, !P1 ;  /* 0x000000030c027207 */ /* 0x000fc40004800000 */
[----:B------:R-:W-:Y:S01]  /*3550*/  SEL R3, R13, R4, !P1 ;  /* 0x000000040d037207 */ /* 0x000fe20004800000 */
[----:B------:R-:W-:Y:S01]  /*3560*/  IMAD.X R4, RZ, RZ, R16, P0 ;  /* 0x000000ffff047224 */ /* 0x000fe200000e0610 */
[-C--:B------:R-:W-:Y:S02]  /*3570*/  ISETP.LT.U32.AND P0, PT, R11, R2.reuse, PT ;  /* 0x000000020b00720c */ /* 0x080fe40003f01070 */
[----:B------:R-:W-:Y:S02]  /*3580*/  LOP3.LUT P1, RZ, R17, 0xff, RZ, 0xc0, !PT ;  /* 0x000000ff11ff7812 */ /* 0x000fe4000782c0ff */
[----:B------:R-:W-:Y:S02]  /*3590*/  ISETP.LT.AND.EX P0, PT, R4, R3, PT, P0 ;  /* 0x000000030400720c */ /* 0x000fe40003f01300 */
[----:B--2---:R-:W-:Y:S02]  /*35a0*/  ISETP.GT.AND P3, PT, R10, 0x4, PT ;  /* 0x000000040a00780c */ /* 0x004fe40003f64270 */
[----:B------:R-:W-:-:S02]  /*35b0*/  @P2 SEL R2, R11, R2, P0 ;  /* 0x000000020b022207 */ /* 0x000fc40000000000 */
[C---:B------:R-:W-:Y:S02]  /*35c0*/  @P2 SEL R3, R4.reuse, R3, P0 ;  /* 0x0000000304032207 */ /* 0x040fe40000000000 */
[----:B------:R-:W-:Y:S02]  /*35d0*/  SEL R2, R11, R2, !P1 ;  /* 0x000000020b027207 */ /* 0x000fe40004800000 */
[----:B------:R-:W-:Y:S02]  /*35e0*/  IADD3 R11, P0, PT, R15, 0x300, RZ ;  /* 0x000003000f0b7810 */ /* 0x000fe40007f1e0ff */
[----:B------:R-:W-:Y:S02]  /*35f0*/  SEL R3, R4, R3, !P1 ;  /* 0x0000000304037207 */ /* 0x000fe40004800000 */
[----:B------:R-:W-:Y:S01]  /*3600*/  IADD3 R4, P4, PT, -R9, UR4, RZ ;  /* 0x0000000409047c10 */ /* 0x000fe2000ff9e1ff */
[----:B------:R-:W-:Y:S01]  /*3610*/  IMAD.X R10, RZ, RZ, R16, P0 ;  /* 0x000000ffff0a7224 */ /* 0x000fe200000e0610 */
[----:B------:R-:W-:-:S02]  /*3620*/  SEL R12, RZ, 0x1, !P2 ;  /* 0x00000001ff0c7807 */ /* 0x000fc40005000000 */
[----:B------:R-:W-:Y:S02]  /*3630*/  ISETP.GE.U32.AND P0, PT, R4, 0x400, PT ;  /* 0x000004000400780c */ /* 0x000fe40003f06070 */
[----:B------:R-:W-:Y:S02]  /*3640*/  IADD3.X R13, PT, PT, ~R5, UR5, RZ, P4, !PT ;  /* 0x00000005050d7c10 */ /* 0x000fe4000a7fe5ff */
[----:B------:R-:W-:Y:S02]  /*3650*/  @P1 SEL R12, R17, 0x1, !P2 ;  /* 0x00000001110c1807 */ /* 0x000fe40005000000 */
[----:B------:R-:W-:Y:S02]  /*3660*/  ISETP.GE.U32.AND.EX P0, PT, R13, RZ, PT, P0 ;  /* 0x000000ff0d00720c */ /* 0x000fe40003f06100 */
[----:B------:R-:W-:Y:S02]  /*3670*/  LOP3.LUT P2, RZ, R12, 0xff, RZ, 0xc0, !PT ;  /* 0x000000ff0cff7812 */ /* 0x000fe4000784c0ff */
[----:B------:R-:W-:-:S02]  /*3680*/  ISETP.LT.U32.AND P1, PT, R11, R2, PT ;  /* 0x000000020b00720c */ /* 0x000fc40003f21070 */
[----:B------:R-:W-:Y:S02]  /*3690*/  SEL R4, RZ, 0x1, !P3 ;  /* 0x00000001ff047807 */ /* 0x000fe40005800000 */
[----:B------:R-:W-:-:S04]  /*36a0*/  ISETP.LT.AND.EX P1, PT, R10, R3, PT, P1 ;  /* 0x000000030a00720c */ /* 0x000fc80003f21310 */
[C---:B------:R-:W-:Y:S02]  /*36b0*/  @P3 SEL R2, R11.reuse, R2, P1 ;  /* 0x000000020b023207 */ /* 0x040fe40000800000 */
[----:B------:R-:W-:Y:S02]  /*36c0*/  @P3 SEL R3, R10, R3, P1 ;  /* 0x000000030a033207 */ /* 0x000fe40000800000 */
[----:B------:R-:W-:Y:S02]  /*36d0*/  @P2 SEL R4, R12, 0x1, !P3 ;  /* 0x000000010c042807 */ /* 0x000fe40005800000 */
[----:B------:R-:W-:Y:S02]  /*36e0*/  SEL R2, R11, R2, !P2 ;  /* 0x000000020b027207 */ /* 0x000fe40005000000 */
[----:B------:R-:W-:Y:S01]  /*36f0*/  SEL R3, R10, R3, !P2 ;  /* 0x000000030a037207 */ /* 0x000fe20005000000 */
[----:B------:R-:W-:Y:S06]  /*3700*/  @!P0 BRA `(.L_x_177) ;  /* 0x0000001000648947 */ /* 0x000fec0003800000 */
[----:B------:R-:W-:-:S05]  /*3710*/  IADD3 R9, P0, PT, R9, 0x400, RZ ;  /* 0x0000040009097810 */ /* 0x000fca0007f1e0ff */
[----:B------:R-:W-:Y:S01]  /*3720*/  IMAD.X R5, RZ, RZ, R5, P0 ;  /* 0x000000ffff057224 */ /* 0x000fe200000e0605 */
[----:B------:R-:W-:-:S04]  /*3730*/  ISETP.GT.U32.AND P0, PT, R9, UR10, PT ;  /* 0x0000000a09007c0c */ /* 0x000fc8000bf04070 */
[----:B------:R-:W-:-:S13]  /*3740*/  ISETP.GT.U32.AND.EX P0, PT, R5, UR11, PT, P0 ;  /* 0x0000000b05007c0c */ /* 0x000fda000bf04100 */
[----:B------:R-:W-:Y:S05]  /*3750*/  @!P0 BRA `(.L_x_178) ;  /* 0xfffffff800f88947 */ /* 0x000fea000383ffff */
.L_x_176:
[C---:B------:R-:W-:Y:S01]  /*3760*/  IADD3 R7, PT, PT, -R9.reuse, UR4, RZ ;  /* 0x0000000409077c10 */ /* 0x040fe2000fffe1ff */
[----:B------:R-:W0:Y:S01]  /*3770*/  LDCU.64 UR10, c[0x0][0x380] ;  /* 0x00007000ff0a77ac */ /* 0x000e220008000a00 */
[----:B------:R-:W-:Y:S01]  /*3780*/  ISETP.GE.U32.AND P1, PT, R9, UR4, PT ;  /* 0x0000000409007c0c */ /* 0x000fe2000bf26070 */
[----:B------:R-:W-:Y:S01]  /*3790*/  BSSY.RECONVERGENT B1, `(.L_x_177) ;  /* 0x0000110000017945 */ /* 0x000fe20003800200 */
[----:B------:R-:W-:-:S04]  /*37a0*/  ISETP.GE.AND P0, PT, R8, R7, PT ;  /* 0x000000070800720c */ /* 0x000fc80003f06270 */
[----:B------:R-:W-:-:S13]  /*37b0*/  ISETP.GE.U32.OR.EX P0, PT, R5, UR5, P0, P1 ;  /* 0x0000000505007c0c */ /* 0x000fda0008706510 */
[----:B0-----:R-:W-:Y:S05]  /*37c0*/  @P0 BRA `(.L_x_179) ;  /* 0x0000001000300947 */ /* 0x001fea0003800000 */
[----:B------:R-:W-:Y:S01]  /*37d0*/  LOP3.LUT R6, RZ, R8, RZ, 0x33, !PT ;  /* 0x00000008ff067212 */ /* 0x000fe200078e33ff */
[----:B------:R-:W-:Y:S01]  /*37e0*/  BSSY.RECONVERGENT B2, `(.L_x_180) ;  /* 0x0000084000027945 */ /* 0x000fe20003800200 */
[----:B------:R-:W-:Y:S02]  /*37f0*/  IMAD.MOV.U32 R10, RZ, RZ, R8 ;  /* 0x000000ffff0a7224 */ /* 0x000fe400078e0008 */
[----:B------:R-:W-:-:S04]  /*3800*/  IADD3 R11, PT, PT, -R9, UR4, R6 ;  /* 0x00000004090b7c10 */ /* 0x000fc8000fffe106 */
[C---:B------:R-:W-:Y:S02]  /*3810*/  ISETP.GE.U32.AND P0, PT, R11.reuse, 0x700, PT ;  /* 0x000007000b00780c */ /* 0x040fe40003f06070 */
[----:B------:R-:W-:-:S04]  /*3820*/  LEA.HI R12, R11, 0x1, RZ, 0x18 ;  /* 0x000000010b0c7811 */ /* 0x000fc800078fc0ff */
[----:B------:R-:W-:-:S04]  /*3830*/  LOP3.LUT R23, R12, 0x7, RZ, 0xc0, !PT ;  /* 0x000000070c177812 */ /* 0x000fc800078ec0ff */
[----:B------:R-:W-:-:S03]  /*3840*/  ISETP.NE.AND P1, PT, R23, RZ, PT ;  /* 0x000000ff1700720c */ /* 0x000fc60003f25270 */
[----:B------:R-:W-:Y:S10]  /*3850*/  @!P0 BRA `(.L_x_181) ;  /* 0x0000000400f08947 */ /* 0x000ff40003800000 */
[----:B------:R-:W-:Y:S01]  /*3860*/  LOP3.LUT R13, R12, 0x1fffff8, RZ, 0xc0, !PT ;  /* 0x01fffff80c0d7812 */ /* 0x000fe200078ec0ff */
[----:B------:R-:W-:-:S04]  /*3870*/  IMAD.MOV.U32 R10, RZ, RZ, R8 ;  /* 0x000000ffff0a7224 */ /* 0x000fc800078e0008 */
[----:B------:R-:W-:-:S07]  /*3880*/  IMAD.MOV R13, RZ, RZ, -R13 ;  /* 0x000000ffff0d7224 */ /* 0x000fce00078e0a0d */
.L_x_182:
        /* <DEDUP_REMOVED lines=16> */
[----:B------:R-:W-:-:S02]  /*3990*/  LOP3.LUT P5, RZ, R24, 0xff, RZ, 0xc0, !PT ;  /* 0x000000ff18ff7812 */ /* 0x000fc400078ac0ff */
[----:B------:R-:W-:Y:S02]  /*39a0*/  IADD3.X R4, PT, PT, R22, UR7, RZ, P3, !PT ;  /* 0x0000000716047c10 */ /* 0x000fe40009ffe4ff */
        /* <DEDUP_REMOVED lines=23> */
[CC--:B------:R-:W-:Y:S02]  /*3b20*/  SEL R6, R3.reuse, R24.reuse, P0 ;  /* 0x0000001803067207 */ /* 0x0c0fe40000000000 */
        /* <DEDUP_REMOVED lines=10> */
[CC--:B------:R-:W-:Y:S02]  /*3bd0*/  ISETP.LT.AND.EX P0, PT, R3.reuse, R6.reuse, PT, P0 ;  /* 0x000000060300720c */ /* 0x0c0fe40003f01300 */
[----:B------:R-:W-:Y:S02]  /*3be0*/  @!P3 SEL R22, RZ, 0x1, !P6 ;  /* 0x00000001ff16b807 */ /* 0x000fe40007000000 */
[-C--:B------:R-:W-:Y:S02]  /*3bf0*/  SEL R7, R2, R21.reuse, P0 ;  /* 0x0000001502077207 */ /* 0x080fe40000000000 */
        /* <DEDUP_REMOVED lines=31> */
[-C--:B------:R-:W-:Y:S02]  /*3df0*/  ISETP.LT.U32.AND P0, PT, R2, R7.reuse, PT ;  /* 0x000000070200720c */ /* 0x080fe40003f01070 */
        /* <DEDUP_REMOVED lines=34> */
.L_x_181:
[----:B------:R-:W-:Y:S05]  /*4020*/  BSYNC.RECONVERGENT B2 ;  /* 0x0000000000027941 */ /* 0x000fea0003800200 */
.L_x_180:
[----:B------:R-:W-:Y:S05]  /*4030*/  @!P1 BRA `(.L_x_179) ;  /* 0x0000000800149947 */ /* 0x000fea0003800000 */
[----:B------:R-:W-:Y:S01]  /*4040*/  ISETP.GE.U32.AND P0, PT, R23, 0x4, PT ;  /* 0x000000041700780c */ /* 0x000fe20003f06070 */
[----:B------:R-:W-:Y:S01]  /*4050*/  BSSY.RECONVERGENT B2, `(.L_x_183) ;  /* 0x0000044000027945 */ /* 0x000fe20003800200 */
[----:B------:R-:W-:-:S11]  /*4060*/  LOP3.LUT P1, R12, R12, 0x3, RZ, 0xc0, !PT ;  /* 0x000000030c0c7812 */ /* 0x000fd6000782c0ff */
[----:B------:R-:W-:Y:S05]  /*4070*/  @!P0 BRA `(.L_x_184) ;  /* 0x0000000400048947 */ /* 0x000fea0003800000 */
[----:B------:R-:W0:Y:S01]  /*4080*/  LDCU.64 UR12, c[0x0][0x380] ;  /* 0x00007000ff0c77ac */ /* 0x000e220008000a00 */
[----:B------:R-:W-:-:S05]  /*4090*/  IADD3 R17, P0, PT, R10, R9, RZ ;  /* 0x000000090a117210 */ /* 0x000fca0007f1e0ff */
[----:B------:R-:W-:Y:S01]  /*40a0*/  IMAD.X R18, RZ, RZ, R5, P0 ;  /* 0x000000ffff127224 */ /* 0x000fe200000e0605 */
[----:B0-----:R-:W-:-:S04]  /*40b0*/  LEA R14, P0, R17, UR12, 0x2 ;  /* 0x0000000c110e7c11 */ /* 0x001fc8000f8010ff */
[----:B------:R-:W-:-:S05]  /*40c0*/  LEA.HI.X R15, R17, UR13, R18, 0x2, P0 ;  /* 0x0000000d110f7c11 */ /* 0x000fca00080f1412 */
[----:B------:R-:W2:Y:S04]  /*40d0*/  LDG.E R16, desc[UR8][R14.64] ;  /* 0x000000080e107981 */ /* 0x000ea8000c1e1900 */
[----:B------:R-:W3:Y:S04]  /*40e0*/  LDG.E R13, desc[UR8][R14.64+0x400] ;  /* 0x000400080e0d7981 */ /* 0x000ee8000c1e1900 */
[----:B------:R-:W4:Y:S04]  /*40f0*/  LDG.E R7, desc[UR8][R14.64+0x800] ;  /* 0x000800080e077981 */ /* 0x000f28000c1e1900 */
[----:B------:R0:W5:Y:S01]  /*4100*/  LDG.E R6, desc[UR8][R14.64+0xc00] ;  /* 0x000c00080e067981 */ /* 0x000162000c1e1900 */
[----:B------:R-:W-:-:S02]  /*4110*/  LOP3.LUT P4, RZ, R4, 0xff, RZ, 0xc0, !PT ;  /* 0x000000ff04ff7812 */ /* 0x000fc4000788c0ff */
[----:B------:R-:W-:-:S04]  /*4120*/  IADD3 R17, P2, PT, R17, UR6, RZ ;  /* 0x0000000611117c10 */ /* 0x000fc8000ff5e0ff */
[----:B------:R-:W-:Y:S01]  /*4130*/  IADD3.X R18, PT, PT, R18, UR7, RZ, P2, !PT ;  /* 0x0000000712127c10 */ /* 0x000fe200097fe4ff */
[----:B0-----:R-:W-:-:S05]  /*4140*/  VIADD R14, R10, 0x100 ;  /* 0x000001000a0e7836 */ /* 0x001fca0000000000 */
[----:B------:R-:W-:Y:S02]  /*4150*/  IADD3 R14, P5, P6, R9, UR6, R14 ;  /* 0x00000006090e7c10 */ /* 0x000fe4000febe00e */
[C---:B--2---:R-:W-:Y:S02]  /*4160*/  ISETP.GT.AND P0, PT, R16.reuse, 0x4, PT ;  /* 0x000000041000780c */ /* 0x044fe40003f04270 */
[----:B------:R-:W-:Y:S02]  /*4170*/  ISETP.GT.AND P3, PT, R16, 0x4, P4 ;  /* 0x000000041000780c */ /* 0x000fe40002764270 */
[----:B------:R-:W-:Y:S02]  /*4180*/  @!P4 SEL R4, RZ, 0x1, !P0 ;  /* 0x00000001ff04c807 */ /* 0x000fe40004000000 */
[----:B------:R-:W-:Y:S02]  /*4190*/  ISETP.LT.U32.AND P0, PT, R17, R2, PT ;  /* 0x000000021100720c */ /* 0x000fe40003f01070 */
[----:B------:R-:W-:-:S02]  /*41a0*/  SEL R4, R4, 0x1, !P3 ;  /* 0x0000000104047807 */ /* 0x000fc40005800000 */
[-C--:B------:R-:W-:Y:S02]  /*41b0*/  ISETP.LT.AND.EX P0, PT, R18, R3.reuse, PT, P0 ;  /* 0x000000031200720c */ /* 0x080fe40003f01300 */
[----:B------:R-:W-:Y:S02]  /*41c0*/  LOP3.LUT P2, RZ, R4, 0xff, RZ, 0xc0, !PT ;  /* 0x000000ff04ff7812 */ /* 0x000fe4000784c0ff */
[-C--:B------:R-:W-:Y:S02]  /*41d0*/  SEL R15, R17, R2.reuse, P0 ;  /* 0x00000002110f7207 */ /* 0x080fe40000000000 */
[-C--:B------:R-:W-:Y:S02]  /*41e0*/  SEL R16, R18, R3.reuse, P0 ;  /* 0x0000000312107207 */ /* 0x080fe40000000000 */
[----:B---3--:R-:W-:Y:S02]  /*41f0*/  ISETP.GT.AND P0, PT, R13, 0x4, PT ;  /* 0x000000040d00780c */ /* 0x008fe40003f04270 */
[----:B------:R-:W-:Y:S01]  /*4200*/  @!P3 SEL R15, R17, R2, !P4 ;  /* 0x00000002110fb207 */ /* 0x000fe20006000000 */
[----:B------:R-:W-:Y:S01]  /*4210*/  VIADD R2, R10, 0x200 ;  /* 0x000002000a027836 */ /* 0x000fe20000000000 */
[----:B------:R-:W-:-:S02]  /*4220*/  @!P3 SEL R16, R18, R3, !P4 ;  /* 0x000000031210b207 */ /* 0x000fc40006000000 */
[----:B------:R-:W-:Y:S02]  /*4230*/  ISETP.GT.AND P3, PT, R13, 0x4, P2 ;  /* 0x000000040d00780c */ /* 0x000fe40001764270 */
[----:B------:R-:W-:Y:S02]  /*4240*/  @!P2 SEL R4, RZ, 0x1, !P0 ;  /* 0x00000001ff04a807 */ /* 0x000fe40004000000 */
[----:B------:R-:W-:Y:S02]  /*4250*/  IADD3.X R13, PT, PT, R5, UR7, RZ, P5, P6 ;  /* 0x00000007050d7c10 */ /* 0x000fe4000afec4ff */
[----:B------:R-:W-:Y:S02]  /*4260*/  SEL R4, R4, 0x1, !P3 ;  /* 0x0000000104047807 */ /* 0x000fe40005800000 */
[----:B------:R-:W-:Y:S02]  /*4270*/  ISETP.LT.U32.AND P0, PT, R14, R15, PT ;  /* 0x0000000f0e00720c */ /* 0x000fe40003f01070 */
[----:B------:R-:W-:-:S02]  /*4280*/  LOP3.LUT P4, RZ, R4, 0xff, RZ, 0xc0, !PT ;  /* 0x000000ff04ff7812 */ /* 0x000fc4000788c0ff */
[----:B------:R-:W-:-:S04]  /*4290*/  ISETP.LT.AND.EX P0, PT, R13, R16, PT, P0 ;  /* 0x000000100d00720c */ /* 0x000fc80003f01300 */
[CC--:B------:R-:W-:Y:S02]  /*42a0*/  SEL R18, R14.reuse, R15.reuse, P0 ;  /* 0x0000000f0e127207 */ /* 0x0c0fe40000000000 */
[CC--:B------:R-:W-:Y:S02]  /*42b0*/  SEL R20, R13.reuse, R16.reuse, P0 ;  /* 0x000000100d147207 */ /* 0x0c0fe40000000000 */
[----:B------:R-:W-:Y:S02]  /*42c0*/  @!P3 SEL R18, R14, R15, !P2 ;  /* 0x0000000f0e12b207 */ /* 0x000fe40005000000 */
[----:B------:R-:W-:Y:S02]  /*42d0*/  @!P3 SEL R20, R13, R16, !P2 ;  /* 0x000000100d14b207 */ /* 0x000fe40005000000 */
[----:B----4-:R-:W-:Y:S02]  /*42e0*/  ISETP.GT.AND P3, PT, R7, 0x4, PT ;  /* 0x000000040700780c */ /* 0x010fe40003f64270 */
[----:B------:R-:W-:Y:S01]  /*42f0*/  IADD3 R3, P5, P0, R9, UR6, R2 ;  /* 0x0000000609037c10 */ /* 0x000fe2000f8be002 */
[C---:B------:R-:W-:Y:S01]  /*4300*/  VIADD R2, R10.reuse, 0x300 ;  /* 0x000003000a027836 */ /* 0x040fe20000000000 */
[----:B------:R-:W-:Y:S01]  /*4310*/  ISETP.GT.AND P2, PT, R7, 0x4, P4 ;  /* 0x000000040700780c */ /* 0x000fe20002744270 */
[----:B------:R-:W-:Y:S01]  /*4320*/  VIADD R10, R10, 0x400 ;  /* 0x000004000a0a7836 */ /* 0x000fe20000000000 */
[----:B------:R-:W-:-:S02]  /*4330*/  @!P4 SEL R4, RZ, 0x1, !P3 ;  /* 0x00000001ff04c807 */ /* 0x000fc40005800000 */
[----:B------:R-:W-:Y:S02]  /*4340*/  IADD3.X R13, PT, PT, R5, UR7, RZ, P5, P0 ;  /* 0x00000007050d7c10 */ /* 0x000fe4000afe04ff */
[----:B------:R-:W-:Y:S02]  /*4350*/  ISETP.LT.U32.AND P0, PT, R3, R18, PT ;  /* 0x000000120300720c */ /* 0x000fe40003f01070 */
[----:B------:R-:W-:Y:S02]  /*4360*/  SEL R4, R4, 0x1, !P2 ;  /* 0x0000000104047807 */ /* 0x000fe40005000000 */
[----:B------:R-:W-:Y:S02]  /*4370*/  ISETP.LT.AND.EX P0, PT, R13, R20, PT, P0 ;  /* 0x000000140d00720c */ /* 0x000fe40003f01300 */
[----:B------:R-:W-:Y:S02]  /*4380*/  LOP3.LUT P3, RZ, R4, 0xff, RZ, 0xc0, !PT ;  /* 0x000000ff04ff7812 */ /* 0x000fe4000786c0ff */
[----:B------:R-:W-:-:S02]  /*4390*/  SEL R14, R3, R18, P0 ;  /* 0x00000012030e7207 */ /* 0x000fc40000000000 */
[----:B------:R-:W-:Y:S02]  /*43a0*/  SEL R16, R13, R20, P0 ;  /* 0x000000140d107207 */ /* 0x000fe40000000000 */
        /* <DEDUP_REMOVED lines=14> */
.L_x_184:
[----:B------:R-:W-:Y:S05]  /*4490*/  BSYNC.RECONVERGENT B2 ;  /* 0x0000000000027941 */ /* 0x000fea0003800200 */
.L_x_183:
[----:B------:R-:W-:Y:S05]  /*44a0*/  @!P1 BRA `(.L_x_179) ;  /* 0x0000000000f89947 */ /* 0x000fea0003800000 */
[----:B------:R-:W-:Y:S01]  /*44b0*/  ISETP.NE.AND P0, PT, R12, 0x1, PT ;  /* 0x000000010c00780c */ /* 0x000fe20003f05270 */
[----:B------:R-:W-:Y:S01]  /*44c0*/  BSSY.RECONVERGENT B2, `(.L_x_185) ;  /* 0x0000026000027945 */ /* 0x000fe20003800200 */
[----:B------:R-:W-:-:S11]  /*44d0*/  LOP3.LUT P1, RZ, R11, 0x100, RZ, 0xc0, !PT ;  /* 0x000001000bff7812 */ /* 0x000fd6000782c0ff */
[----:B------:R-:W-:Y:S05]  /*44e0*/  @!P0 BRA `(.L_x_186) ;  /* 0x00000000008c8947 */ /* 0x000fea0003800000 */
[----:B------:R-:W0:Y:S01]  /*44f0*/  LDCU.64 UR12, c[0x0][0x380] ;  /* 0x00007000ff0c77ac */ /* 0x000e220008000a00 */
[----:B------:R-:W-:-:S05]  /*4500*/  IADD3 R11, P0, PT, R10, R9, RZ ;  /* 0x000000090a0b7210 */ /* 0x000fca0007f1e0ff */
[----:B------:R-:W-:Y:S01]  /*4510*/  IMAD.X R12, RZ, RZ, R5, P0 ;  /* 0x000000ffff0c7224 */ /* 0x000fe200000e0605 */
[----:B0-----:R-:W-:-:S04]  /*4520*/  LEA R6, P0, R11, UR12, 0x2 ;  /* 0x0000000c0b067c11 */ /* 0x001fc8000f8010ff */
[----:B------:R-:W-:-:S05]  /*4530*/  LEA.HI.X R7, R11, UR13, R12, 0x2, P0 ;  /* 0x0000000d0b077c11 */ /* 0x000fca00080f140c */
[----:B------:R-:W2:Y:S04]  /*4540*/  LDG.E R13, desc[UR8][R6.64] ;  /* 0x00000008060d7981 */ /* 0x000ea8000c1e1900 */
[----:B------:R0:W3:Y:S01]  /*4550*/  LDG.E R15, desc[UR8][R6.64+0x400] ;  /* 0x00040008060f7981 */ /* 0x0000e2000c1e1900 */
[----:B------:R-:W-:Y:S01]  /*4560*/  LOP3.LUT P2, RZ, R4, 0xff, RZ, 0xc0, !PT ;  /* 0x000000ff04ff7812 */ /* 0x000fe2000784c0ff */
[C---:B------:R-:W-:Y:S01]  /*4570*/  VIADD R14, R10.reuse, 0x100 ;  /* 0x000001000a0e7836 */ /* 0x040fe20000000000 */
[----:B------:R-:W-:Y:S01]  /*4580*/  IADD3 R11, P0, PT, R11, UR6, RZ ;  /* 0x000000060b0b7c10 */ /* 0x000fe2000ff1e0ff */
[----:B------:R-:W-:-:S03]  /*4590*/  VIADD R10, R10, 0x200 ;  /* 0x000002000a0a7836 */ /* 0x000fc60000000000 */
[----:B------:R-:W-:Y:S02]  /*45a0*/  IADD3.X R12, PT, PT, R12, UR7, RZ, P0, !PT ;  /* 0x000000070c0c7c10 */ /* 0x000fe400087fe4ff */
[----:B------:R-:W-:-:S04]  /*45b0*/  ISETP.LT.U32.AND P0, PT, R11, R2, PT ;  /* 0x000000020b00720c */ /* 0x000fc80003f01070 */
[----:B------:R-:W-:-:S04]  /*45c0*/  ISETP.LT.AND.EX P0, PT, R12, R3, PT, P0 ;  /* 0x000000030c00720c */ /* 0x000fc80003f01300 */
[----:B0-----:R-:W-:Y:S02]  /*45d0*/  SEL R6, R11, R2, P0 ;  /* 0x000000020b067207 */ /* 0x001fe40000000000 */
[----:B------:R-:W-:Y:S02]  /*45e0*/  SEL R7, R12, R3, P0 ;  /* 0x000000030c077207 */ /* 0x000fe40000000000 */
[C---:B--2---:R-:W-:Y:S02]  /*45f0*/  ISETP.GT.AND P4, PT, R13.reuse, 0x4, PT ;  /* 0x000000040d00780c */ /* 0x044fe40003f84270 */
[----:B------:R-:W-:Y:S02]  /*4600*/  ISETP.GT.AND P3, PT, R13, 0x4, P2 ;  /* 0x000000040d00780c */ /* 0x000fe40001764270 */
[----:B------:R-:W-:Y:S02]  /*4610*/  @!P2 SEL R4, RZ, 0x1, !P4 ;  /* 0x00000001ff04a807 */ /* 0x000fe40006000000 */
[----:B------:R-:W-:-:S02]  /*4620*/  IADD3 R13, P5, P6, R9, UR6, R14 ;  /* 0x00000006090d7c10 */ /* 0x000fc4000febe00e */
[----:B------:R-:W-:-:S04]  /*4630*/  SEL R4, R4, 0x1, !P3 ;  /* 0x0000000104047807 */ /* 0x000fc80005800000 */
[----:B------:R-:W-:-:S03]  /*4640*/  LOP3.LUT P4, RZ, R4, 0xff, RZ, 0xc0, !PT ;  /* 0x000000ff04ff7812 */ /* 0x000fc6000788c0ff */
[----:B------:R-:W-:Y:S02]  /*4650*/  @!P3 SEL R6, R11, R2, !P2 ;  /* 0x000000020b06b207 */ /* 0x000fe40005000000 */
[----:B------:R-:W-:Y:S02]  /*4660*/  @!P3 SEL R7, R12, R3, !P2 ;  /* 0x000000030c07b207 */ /* 0x000fe40005000000 */
[----:B---3--:R-:W-:Y:S02]  /*4670*/  ISETP.GT.AND P3, PT, R15, 0x4, P4 ;  /* 0x000000040f00780c */ /* 0x008fe40002764270 */
[----:B------:R-:W-:Y:S02]  /*4680*/  IADD3.X R12, PT, PT, R5, UR7, RZ, P5, P6 ;  /* 0x00000007050c7c10 */ /* 0x000fe4000afec4ff */
        /* <DEDUP_REMOVED lines=9> */
.L_x_186:
[----:B------:R-:W-:Y:S05]  /*4720*/  BSYNC.RECONVERGENT B2 ;  /* 0x0000000000027941 */ /* 0x000fea0003800200 */
.L_x_185:
[----:B------:R-:W-:Y:S05]  /*4730*/  @P1 BRA `(.L_x_179) ;  /* 0x0000000000541947 */ /* 0x000fea0003800000 */
[----:B------:R-:W0:Y:S01]  /*4740*/  LDCU.64 UR12, c[0x0][0x380] ;  /* 0x00007000ff0c77ac */ /* 0x000e220008000a00 */
[----:B------:R-:W-:-:S05]  /*4750*/  IADD3 R9, P0, PT, R10, R9, RZ ;  /* 0x000000090a097210 */ /* 0x000fca0007f1e0ff */
[----:B------:R-:W-:Y:S01]  /*4760*/  IMAD.X R10, RZ, RZ, R5, P0 ;  /* 0x000000ffff0a7224 */ /* 0x000fe200000e0605 */
[----:B0-----:R-:W-:-:S04]  /*4770*/  LEA R6, P0, R9, UR12, 0x2 ;  /* 0x0000000c09067c11 */ /* 0x001fc8000f8010ff */
[----:B------:R-:W-:-:S05]  /*4780*/  LEA.HI.X R7, R9, UR13, R10, 0x2, P0 ;  /* 0x0000000d09077c11 */ /* 0x000fca00080f140a */
[----:B------:R-:W2:Y:S01]  /*4790*/  LDG.E R6, desc[UR8][R6.64] ;  /* 0x0000000806067981 */ /* 0x000ea2000c1e1900 */
[----:B------:R-:W-:Y:S02]  /*47a0*/  LOP3.LUT P3, RZ, R4, 0xff, RZ, 0xc0, !PT ;  /* 0x000000ff04ff7812 */ /* 0x000fe4000786c0ff */
[----:B------:R-:W-:-:S04]  /*47b0*/  IADD3 R11, P0, PT, R9, UR6, RZ ;  /* 0x00000006090b7c10 */ /* 0x000fc8000ff1e0ff */
        /* <DEDUP_REMOVED lines=13> */
.L_x_179:
[----:B------:R-:W-:Y:S05]  /*4890*/  BSYNC.RECONVERGENT B1 ;  /* 0x0000000000017941 */ /* 0x000fea0003800200 */
.L_x_177:
        /* <DEDUP_REMOVED lines=20> */
[C---:B------:R-:W-:Y:S02]  /*49e0*/  @!P0 SEL R3, R6.reuse, R3, P1 ;  /* 0x0000000306038207 */ /* 0x040fe40000800000 */
[----:B------:R-:W-:Y:S02]  /*49f0*/  @P0 PRMT R4, R5, 0x7610, R4 ;  /* 0x0000761005040816 */ /* 0x000fe40000000004 */
[----:B------:R-:W-:Y:S02]  /*4a00*/  @P0 SEL R2, R7, R2, !P3 ;  /* 0x0000000207020207 */ /* 0x000fe40005800000 */
[----:B------:R-:W-:-:S07]  /*4a10*/  @P0 SEL R3, R6, R3, !P3 ;  /* 0x0000000306030207 */ /* 0x000fce0005800000 */
.L_x_188:
[----:B------:R-:W-:Y:S05]  /*4a20*/  BSYNC.RECONVERGENT B1 ;  /* 0x0000000000017941 */ /* 0x000fea0003800200 */
.L_x_187:
        /* <DEDUP_REMOVED lines=19> */
[C---:B------:R-:W-:Y:S02]  /*4b60*/  @!P0 SEL R3, R6.reuse, R3, P5 ;  /* 0x0000000306038207 */ /* 0x040fe40002800000 */
[----:B------:R-:W-:Y:S02]  /*4b70*/  @P0 PRMT R4, R5, 0x7610, R4 ;  /* 0x0000761005040816 */ /* 0x000fe40000000004 */
[----:B------:R-:W-:Y:S02]  /*4b80*/  @P0 SEL R2, R7, R2, !P6 ;  /* 0x0000000207020207 */ /* 0x000fe40007000000 */
[----:B------:R-:W-:-:S07]  /*4b90*/  @P0 SEL R3, R6, R3, !P6 ;  /* 0x0000000306030207 */ /* 0x000fce0007000000 */
.L_x_190:
[----:B------:R-:W-:Y:S05]  /*4ba0*/  BSYNC.RECONVERGENT B1 ;  /* 0x0000000000017941 */ /* 0x000fea0003800200 */
.L_x_189:
        /* <DEDUP_REMOVED lines=16> */
[C---:B------:R-:W-:Y:S02]  /*4cb0*/  @!P0 SEL R3, R6.reuse, R3, P2 ;  /* 0x0000000306038207 */ /* 0x040fe40001000000 */
[----:B------:R-:W-:Y:S02]  /*4cc0*/  @P0 PRMT R4, R5, 0x7610, R4 ;  /* 0x0000761005040816 */ /* 0x000fe40000000004 */
[----:B------:R-:W-:Y:S02]  /*4cd0*/  @P0 SEL R2, R7, R2, !P5 ;  /* 0x0000000207020207 */ /* 0x000fe40006800000 */
[----:B------:R-:W-:-:S07]  /*4ce0*/  @P0 SEL R3, R6, R3, !P5 ;  /* 0x0000000306030207 */ /* 0x000fce0006800000 */
.L_x_192:
[----:B------:R-:W-:Y:S05]  /*4cf0*/  BSYNC.RECONVERGENT B1 ;  /* 0x0000000000017941 */ /* 0x000fea0003800200 */
.L_x_191:
        /* <DEDUP_REMOVED lines=16> */
[C---:B------:R-:W-:Y:S02]  /*4e00*/  @!P0 SEL R3, R6.reuse, R3, P2 ;  /* 0x0000000306038207 */ /* 0x040fe40001000000 */
[----:B------:R-:W-:Y:S02]  /*4e10*/  @P0 PRMT R4, R5, 0x7610, R4 ;  /* 0x0000761005040816 */ /* 0x000fe40000000004 */
[----:B------:R-:W-:Y:S02]  /*4e20*/  @P0 SEL R2, R7, R2, !P4 ;  /* 0x0000000207020207 */ /* 0x000fe40006000000 */
[----:B------:R-:W-:-:S07]  /*4e30*/  @P0 SEL R3, R6, R3, !P4 ;  /* 0x0000000306030207 */ /* 0x000fce0006000000 */
.L_x_194:
[----:B------:R-:W-:Y:S05]  /*4e40*/  BSYNC.RECONVERGENT B1 ;  /* 0x0000000000017941 */ /* 0x000fea0003800200 */
.L_x_193:
        /* <DEDUP_REMOVED lines=20> */
.L_x_196:
[----:B------:R-:W-:Y:S05]  /*4f90*/  BSYNC.RECONVERGENT B1 ;  /* 0x0000000000017941 */ /* 0x000fea0003800200 */
.L_x_195:
[----:B------:R-:W-:Y:S04]  /*4fa0*/  BSSY.RECONVERGENT B1, `(.L_x_197) ;  /* 0x000000a000017945 */ /* 0x000fe80003800200 */
[----:B------:R-:W-:Y:S05]  /*4fb0*/  @P1 BRA `(.L_x_198) ;  /* 0x0000000000201947 */ /* 0x000fea0003800000 */
[----:B----4-:R-:W4:Y:S01]  /*4fc0*/  S2R R7, SR_CgaCtaId ;  /* 0x0000000000077919 */ /* 0x010f220000008800 */
[----:B--2---:R-:W-:Y:S02]  /*4fd0*/  MOV R6, 0x400 ;  /* 0x0000040000067802 */ /* 0x004fe40000000f00 */
[----:B0-----:R-:W-:-:S04]  /*4fe0*/  SHF.R.U32.HI R5, RZ, 0x1, R8 ;  /* 0x00000001ff057819 */ /* 0x001fc80000011608 */
[----:B------:R-:W-:Y:S02]  /*4ff0*/  LOP3.LUT R5, R5, 0x1f0, RZ, 0xc0, !PT ;  /* 0x000001f005057812 */ /* 0x000fe400078ec0ff */
[----:B----4-:R-:W-:-:S05]  /*5000*/  LEA R6, R7, R6, 0x18 ;  /* 0x0000000607067211 */ /* 0x010fca00078ec0ff */
[----:B------:R-:W-:-:S05]  /*5010*/  IMAD.IADD R5, R5, 0x1, R6 ;  /* 0x0000000105057824 */ /* 0x000fca00078e0206 */
[----:B------:R0:W-:Y:S04]  /*5020*/  STS.64 [R5+0x10], R2 ;  /* 0x0000100205007388 */ /* 0x0001e80000000a00 */
[----:B------:R0:W-:Y:S02]  /*5030*/  STS.U8 [R5+0x8], R4 ;  /* 0x0000080405007388 */ /* 0x0001e40000000000 */
.L_x_198:
[----:B------:R-:W-:Y:S05]  /*5040*/  BSYNC.RECONVERGENT B1 ;  /* 0x0000000000017941 */ /* 0x000fea0003800200 */
.L_x_197:
        /* <DEDUP_REMOVED lines=8> */
[----:B------:R-:W0:Y:S04]  /*50d0*/  LDS.64 R8, [UR6+0x20] ;  /* 0x00002006ff087984 */ /* 0x000e280008000a00 */
[----:B------:R-:W1:Y:S04]  /*50e0*/  LDS.U8 R16, [UR6+0x28] ;  /* 0x00002806ff107984 */ /* 0x000e680008000000 */
[----:B--2-4-:R-:W2:Y:S04]  /*50f0*/  LDS.64 R6, [UR6+0x30] ;  /* 0x00003006ff067984 */ /* 0x014ea80008000a00 */
[----:B------:R-:W4:Y:S04]  /*5100*/  LDS.U8 R17, [UR6+0x38] ;  /* 0x00003806ff117984 */ /* 0x000f280008000000 */
[----:B------:R-:W4:Y:S04]  /*5110*/  LDS.64 R10, [UR6+0x40] ;  /* 0x00004006ff0a7984 */ /* 0x000f280008000a00 */
[----:B------:R-:W4:Y:S01]  /*5120*/  LDS.U8 R12, [UR6+0x48] ;  /* 0x00004806ff0c7984 */ /* 0x000f220008000000 */
[----:B-----5:R-:W-:-:S04]  /*5130*/  ISETP.NE.AND P2, PT, R14, RZ, PT ;  /* 0x000000ff0e00720c */ /* 0x020fc80003f45270 */
[----:B------:R-:W-:Y:S02]  /*5140*/  @P4 SEL R14, R4, 0x1, !P2 ;  /* 0x00000001040e4807 */ /* 0x000fe40005000000 */
[-C--:B0-----:R-:W-:Y:S01]  /*5150*/  ISETP.LT.U32.AND P0, PT, R8, R2.reuse, PT ;  /* 0x000000020800720c */ /* 0x081fe20003f01070 */
[----:B------:R-:W0:Y:S01]  /*5160*/  LDS.64 R4, [UR6+0x50] ;  /* 0x00005006ff047984 */ /* 0x000e220008000a00 */
[----:B------:R-:W-:Y:S02]  /*5170*/  LOP3.LUT P3, RZ, R14, 0xff, RZ, 0xc0, !PT ;  /* 0x000000ff0eff7812 */ /* 0x000fe4000786c0ff */
[----:B------:R-:W-:Y:S02]  /*5180*/  ISETP.LT.AND.EX P0, PT, R9, R3, PT, P0 ;  /* 0x000000030900720c */ /* 0x000fe40003f01300 */
[----:B-1----:R-:W-:Y:S02]  /*5190*/  ISETP.NE.AND P5, PT, R16, RZ, PT ;  /* 0x000000ff1000720c */ /* 0x002fe40003fa5270 */
[----:B---3--:R-:W-:-:S02]  /*51a0*/  @P2 SEL R2, R8, R2, P0 ;  /* 0x0000000208022207 */ /* 0x008fc40000000000 */
[C---:B------:R-:W-:Y:S02]  /*51b0*/  @P2 SEL R3, R9.reuse, R3, P0 ;  /* 0x0000000309032207 */ /* 0x040fe40000000000 */
[----:B------:R-:W-:Y:S02]  /*51c0*/  SEL R13, R8, R2, !P4 ;  /* 0x00000002080d7207 */ /* 0x000fe40006000000 */
[----:B------:R-:W-:Y:S02]  /*51d0*/  SEL R3, R9, R3, !P4 ;  /* 0x0000000309037207 */ /* 0x000fe40006000000 */
[----:B--2---:R-:W-:Y:S01]  /*51e0*/  ISETP.LT.U32.AND P0, PT, R6, R13, PT ;  /* 0x0000000d0600720c */ /* 0x004fe20003f01070 */
[----:B------:R-:W-:Y:S01]  /*51f0*/  LDS.64 R8, [UR6+0x60] ;  /* 0x00006006ff087984 */ /* 0x000fe20008000a00 */
[----:B------:R-:W-:Y:S02]  /*5200*/  @P3 SEL R16, R14, 0x1, !P5 ;  /* 0x000000010e103807 */ /* 0x000fe40006800000 */
[----:B------:R-:W-:Y:S01]  /*5210*/  ISETP.LT.AND.EX P0, PT, R7, R3, PT, P0 ;  /* 0x000000030700720c */ /* 0x000fe20003f01300 */
[----:B------:R-:W1:Y:S01]  /*5220*/  LDS.U8 R14, [UR6+0x58] ;  /* 0x00005806ff0e7984 */ /* 0x000e620008000000 */
[----:B------:R-:W-:-:S02]  /*5230*/  LOP3.LUT P2, RZ, R16, 0xff, RZ, 0xc0, !PT ;  /* 0x000000ff10ff7812 */ /* 0x000fc4000784c0ff */
[C---:B------:R-:W-:Y:S02]  /*5240*/  @P5 SEL R13, R6.reuse, R13, P0 ;  /* 0x0000000d060d5207 */ /* 0x040fe40000000000 */
[----:B----4-:R-:W-:Y:S02]  /*5250*/  ISETP.NE.AND P4, PT, R17, RZ, PT ;  /* 0x000000ff1100720c */ /* 0x010fe40003f85270 */
[C---:B------:R-:W-:Y:S02]  /*5260*/  @P5 SEL R3, R7.reuse, R3, P0 ;  /* 0x0000000307035207 */ /* 0x040fe40000000000 */
[----:B------:R-:W-:Y:S02]  /*5270*/  SEL R13, R6, R13, !P3 ;  /* 0x0000000d060d7207 */ /* 0x000fe40005800000 */
[----:B------:R-:W-:Y:S02]  /*5280*/  SEL R15, R7, R3, !P3 ;  /* 0x00000003070f7207 */ /* 0x000fe40005800000 */
[----:B------:R-:W-:Y:S01]  /*5290*/  ISETP.LT.U32.AND P0, PT, R10, R13, PT ;  /* 0x0000000d0a00720c */ /* 0x000fe20003f01070 */
[----:B------:R-:W-:Y:S01]  /*52a0*/  LDS.64 R6, [UR6+0x70] ;  /* 0x00007006ff067984 */ /* 0x000fe20008000a00 */
[----:B------:R-:W-:-:S02]  /*52b0*/  @P2 SEL R17, R16, 0x1, !P4 ;  /* 0x0000000110112807 */ /* 0x000fc40006000000 */
[----:B------:R-:W-:Y:S01]  /*52c0*/  ISETP.LT.AND.EX P0, PT, R11, R15, PT, P0 ;  /* 0x0000000f0b00720c */ /* 0x000fe20003f01300 */
[----:B------:R-:W2:Y:S01]  /*52d0*/  LDS.U8 R16, [UR6+0x68] ;  /* 0x00006806ff107984 */ /* 0x000ea20008000000 */
        /* <DEDUP_REMOVED lines=8> */
[----:B0-----:R-:W-:Y:S02]  /*5360*/  ISETP.LT.U32.AND P0, PT, R4, R13, PT ;  /* 0x0000000d0400720c */ /* 0x001fe40003f01070 */
[----:B------:R-:W-:Y:S02]  /*5370*/  @P5 SEL R12, R17, 0x1, !P3 ;  /* 0x00000001110c5807 */ /* 0x000fe40005800000 */
[----:B------:R-:W-:Y:S02]  /*5380*/  ISETP.LT.AND.EX P0, PT, R5, R15, PT, P0 ;  /* 0x0000000f0500720c */ /* 0x000fe40003f01300 */
[----:B------:R-:W-:Y:S02]  /*5390*/  LOP3.LUT P4, RZ, R12, 0xff, RZ, 0xc0, !PT ;  /* 0x000000ff0cff7812 */ /* 0x000fe4000788c0ff */
[----:B------:R-:W-:-:S02]  /*53a0*/  @P3 SEL R13, R4, R13, P0 ;  /* 0x0000000d040d3207 */ /* 0x000fc40000000000 */
[----:B-1----:R-:W-:Y:S02]  /*53b0*/  ISETP.NE.AND P2, PT, R14, RZ, PT ;  /* 0x000000ff0e00720c */ /* 0x002fe40003f45270 */
        /* <DEDUP_REMOVED lines=8> */
[----:B--2---:R-:W-:Y:S02]  /*5440*/  ISETP.NE.AND P3, PT, R16, RZ, PT ;  /* 0x000000ff1000720c */ /* 0x004fe40003f65270 */
        /* <DEDUP_REMOVED lines=19> */
[----:B------:R-:W-:-:S07]  /*5580*/  SEL R3, R3, R7, !P2 ;  /* 0x0000000703037207 */ /* 0x000fce0005000000 */
.L_x_157:
[----:B------:R-:W-:Y:S05]  /*5590*/  BSYNC.RECONVERGENT B0 ;  /* 0x0000000000007941 */ /* 0x000fea0003800200 */
.L_x_133:
[----:B------:R-:W-:Y:S05]  /*55a0*/  @P1 EXIT ;  /* 0x000000000000194d */ /* 0x000fea0003800000 */
[----:B0-2-4-:R-:W0:Y:S01]  /*55b0*/  LDC.64 R8, c[0x0][0x3b8] ;  /* 0x0000ee00ff087b82 */ /* 0x015e220000000a00 */
        /* <DEDUP_REMOVED lines=10> */
[----:B---3--:R-:W-:Y:S02]  /*5660*/  SEL R2, R2, R8, !P1 ;  /* 0x0000000802027207 */ /* 0x008fe40004800000 */
[----:B------:R-:W-:-:S05]  /*5670*/  SEL R3, R3, R9, !P1 ;  /* 0x0000000903037207 */ /* 0x000fca0004800000 */
[----:B------:R-:W-:Y:S01]  /*5680*/  STG.E.64 desc[UR8][R4.64+0x8], R2 ;  /* 0x0000080204007986 */ /* 0x000fe2000c101b08 */
[----:B------:R-:W-:Y:S05]  /*5690*/  EXIT ;  /* 0x000000000000794d */ /* 0x000fea0003800000 */
.L_x_199:
        /* <DEDUP_REMOVED lines=14> */
.L_x_405:


//--------------------- .text._ZN3cub18CUB_300001_SM_10006detail6reduce28DeviceReduceSingleTileKernelINS2_10policy_hubIN4cuda3std3__45tupleIJblEEEjN6thrust24THRUST_300001_SM_1000_NS8cuda_cub9__find_if7functorIS9_EEE10Policy1000EPS9_SI_iSF_S9_S9_NS7_10__identityEEEvT0_T1_T2_T3_T4_T6_ --------------------------
	.section	.text._ZN3cub18CUB_300001_SM_10006detail6reduce28DeviceReduceSingleTileKernelINS2_10policy_hubIN4cuda3std3__45tupleIJblEEEjN6thrust24THRUST_300001_SM_1000_NS8cuda_cub9__find_if7functorIS9_EEE10Policy1000EPS9_SI_iSF_S9_S9_NS7_10__identityEEEvT0_T1_T2_T3_T4_T6_,"ax",@progbits
	.align	128
        .global         _ZN3cub18CUB_300001_SM_10006detail6reduce28DeviceReduceSingleTileKernelINS2_10policy_hubIN4cuda3std3__45tupleIJblEEEjN6thrust24THRUST_300001_SM_1000_NS8cuda_cub9__find_if7functorIS9_EEE10Policy1000EPS9_SI_iSF_S9_S9_NS7_10__identityEEEvT0_T1_T2_T3_T4_T6_
        .type           _ZN3cub18CUB_300001_SM_10006detail6reduce28DeviceReduceSingleTileKernelINS2_10policy_hubIN4cuda3std3__45tupleIJblEEEjN6thrust24THRUST_300001_SM_1000_NS8cuda_cub9__find_if7functorIS9_EEE10Policy1000EPS9_SI_iSF_S9_S9_NS7_10__identityEEEvT0_T1_T2_T3_T4_T6_,@function
        .size           _ZN3cub18CUB_300001_SM_10006detail6reduce28DeviceReduceSingleTileKernelINS2_10policy_hubIN4cuda3std3__45tupleIJblEEEjN6thrust24THRUST_300001_SM_1000_NS8cuda_cub9__find_if7functorIS9_EEE10Policy1000EPS9_SI_iSF_S9_S9_NS7_10__identityEEEvT0_T1_T2_T3_T4_T6_,(.L_x_406 - _ZN3cub18CUB_300001_SM_10006detail6reduce28DeviceReduceSingleTileKernelINS2_10policy_hubIN4cuda3std3__45tupleIJblEEEjN6thrust24THRUST_300001_SM_1000_NS8cuda_cub9__find_if7functorIS9_EEE10Policy1000EPS9_SI_iSF_S9_S9_NS7_10__identityEEEvT0_T1_T2_T3_T4_T6_)
        .other          _ZN3cub18CUB_300001_SM_10006detail6reduce28DeviceReduceSingleTileKernelINS2_10policy_hubIN4cuda3std3__45tupleIJblEEEjN6thrust24THRUST_300001_SM_1000_NS8cuda_cub9__find_if7functorIS9_EEE10Policy1000EPS9_SI_iSF_S9_S9_NS7_10__identityEEEvT0_T1_T2_T3_T4_T6_,@"STO_CUDA_ENTRY STV_DEFAULT"
_ZN3cub18CUB_300001_SM_10006detail6reduce28DeviceReduceSingleTileKernelINS2_10policy_hubIN4cuda3std3__45tupleIJblEEEjN6thrust24THRUST_300001_SM_1000_NS8cuda_cub9__find_if7functorIS9_EEE10Policy1000EPS9_SI_iSF_S9_S9_NS7_10__identityEEEvT0_T1_T2_T3_T4_T6_:
.text._ZN3cub18CUB_300001_SM_10006detail6reduce28DeviceReduceSingleTileKernelINS2_10policy_hubIN4cuda3std3__45tupleIJblEEEjN6thrust24THRUST_300001_SM_1000_NS8cuda_cub9__find_if7functorIS9_EEE10Policy1000EPS9_SI_iSF_S9_S9_NS7_10__identityEEEvT0_T1_T2_T3_T4_T6_:
        /* <DEDUP_REMOVED lines=14> */
.L_x_200:
        /* <DEDUP_REMOVED lines=15> */
.L_x_204:
[----:B------:R-:W-:Y:S05]  /*01d0*/  BSYNC.RECONVERGENT B1 ;  /* 0x0000000000017941 */ /* 0x000fea0003800200 */
.L_x_203:
        /* <DEDUP_REMOVED lines=18> */
.L_x_209:
        /* <DEDUP_REMOVED lines=19> */
.L_x_208:
[----:B------:R-:W-:Y:S05]  /*0430*/  BSYNC.RECONVERGENT B2 ;  /* 0x0000000000027941 */ /* 0x000fea0003800200 */
.L_x_207:
[----:B------:R-:W-:Y:S05]  /*0440*/  @!P1 BRA `(.L_x_206) ;  /* 0x0000000000c89947 */ /* 0x000fea0003800000 */
.L_x_210:
        /* <DEDUP_REMOVED lines=50> */
.L_x_206:
[----:B------:R-:W-:Y:S05]  /*0770*/  BSYNC.RECONVERGENT B1 ;  /* 0x0000000000017941 */ /* 0x000fea0003800200 */
.L_x_205:
        /* <DEDUP_REMOVED lines=26> */
.L_x_213:
[----:B------:R-:W-:Y:S05]  /*0920*/  BSYNC.RECONVERGENT B1 ;  /* 0x0000000000017941 */ /* 0x000fea0003800200 */
.L_x_212:
        /* <DEDUP_REMOVED lines=23> */
.L_x_215:
[----:B------:R-:W-:Y:S05]  /*0aa0*/  BSYNC.RECONVERGENT B1 ;  /* 0x0000000000017941 */ /* 0x000fea0003800200 */
.L_x_214:
        /* <DEDUP_REMOVED lines=20> */
.L_x_217:
[----:B------:R-:W-:Y:S05]  /*0bf0*/  BSYNC.RECONVERGENT B1 ;  /* 0x0000000000017941 */ /* 0x000fea0003800200 */
.L_x_216:
        /* <DEDUP_REMOVED lines=20> */
.L_x_219:
[----:B------:R-:W-:Y:S05]  /*0d40*/  BSYNC.RECONVERGENT B1 ;  /* 0x0000000000017941 */ /* 0x000fea0003800200 */
.L_x_218:
        /* <DEDUP_REMOVED lines=20> */
.L_x_221:
[----:B------:R-:W-:Y:S05]  /*0e90*/  BSYNC.RECONVERGENT B1 ;  /* 0x0000000000017941 */ /* 0x000fea0003800200 */
.L_x_220:
        /* <DEDUP_REMOVED lines=10> */
.L_x_223:
[----:B------:R-:W-:Y:S05]  /*0f40*/  BSYNC.RECONVERGENT B1 ;  /* 0x0000000000017941 */ /* 0x000fea0003800200 */
.L_x_222:
        /* <DEDUP_REMOVED lines=85> */
.L_x_211:
        /* <DEDUP_REMOVED lines=36> */
.L_x_226:
[----:B------:R-:W-:Y:S05]  /*16e0*/  BSYNC.RECONVERGENT B1 ;  /* 0x0000000000017941 */ /* 0x000fea0003800200 */
.L_x_225:
        /* <DEDUP_REMOVED lines=21> */
.L_x_228:
[----:B------:R-:W-:Y:S05]  /*1840*/  BSYNC.RECONVERGENT B1 ;  /* 0x0000000000017941 */ /* 0x000fea0003800200 */
.L_x_227:
        /* <DEDUP_REMOVED lines=20> */
.L_x_230:
[----:B------:R-:W-:Y:S05]  /*1990*/  BSYNC.RECONVERGENT B1 ;  /* 0x0000000000017941 */ /* 0x000fea0003800200 */
.L_x_229:
        /* <DEDUP_REMOVED lines=20> */
.L_x_232:
[----:B------:R-:W-:Y:S05]  /*1ae0*/  BSYNC.RECONVERGENT B1 ;  /* 0x0000000000017941 */ /* 0x000fea0003800200 */
.L_x_231:
        /* <DEDUP_REMOVED lines=20> */
.L_x_234:
[----:B------:R-:W-:Y:S05]  /*1c30*/  BSYNC.RECONVERGENT B1 ;  /* 0x0000000000017941 */ /* 0x000fea0003800200 */
.L_x_233:
        /* <DEDUP_REMOVED lines=10> */
.L_x_236:
[----:B------:R-:W-:Y:S05]  /*1ce0*/  BSYNC.RECONVERGENT B1 ;  /* 0x0000000000017941 */ /* 0x000fea0003800200 */
.L_x_235:
        /* <DEDUP_REMOVED lines=26> */
.L_x_237:
        /* <DEDUP_REMOVED lines=16> */
.L_x_238:
        /* <DEDUP_REMOVED lines=16> */
.L_x_239:
        /* <DEDUP_REMOVED lines=16> */
.L_x_240:
        /* <DEDUP_REMOVED lines=16> */
.L_x_241:
        /* <DEDUP_REMOVED lines=16> */
.L_x_242:
        /* <DEDUP_REMOVED lines=17> */
.L_x_202:
        /* <DEDUP_REMOVED lines=47> */
.L_x_245:
        /* <DEDUP_REMOVED lines=54> */
.L_x_243:
        /* <DEDUP_REMOVED lines=20> */
.L_x_249:
        /* <DEDUP_REMOVED lines=18> */
.L_x_248:
[----:B------:R-:W-:Y:S05]  /*2d50*/  BSYNC.RECONVERGENT B2 ;  /* 0x0000000000027941 */ /* 0x000fea0003800200 */
.L_x_247:
        /* <DEDUP_REMOVED lines=10> */
.L_x_250:
        /* <DEDUP_REMOVED lines=55> */
.L_x_246:
[----:B------:R-:W-:Y:S05]  /*3170*/  BSYNC.RECONVERGENT B1 ;  /* 0x0000000000017941 */ /* 0x000fea0003800200 */
.L_x_244:
        /* <DEDUP_REMOVED lines=24> */
.L_x_252:
[----:B------:R-:W-:Y:S05]  /*3300*/  BSYNC.RECONVERGENT B1 ;  /* 0x0000000000017941 */ /* 0x000fea0003800200 */
.L_x_251:
        /* <DEDUP_REMOVED lines=23> */
.L_x_254:
[----:B------:R-:W-:Y:S05]  /*3480*/  BSYNC.RECONVERGENT B1 ;  /* 0x0000000000017941 */ /* 0x000fea0003800200 */
.L_x_253:
        /* <DEDUP_REMOVED lines=20> */
.L_x_256:
[----:B------:R-:W-:Y:S05]  /*35d0*/  BSYNC.RECONVERGENT B1 ;  /* 0x0000000000017941 */ /* 0x000fea0003800200 */
.L_x_255:
        /* <DEDUP_REMOVED lines=20> */
.L_x_258:
[----:B------:R-:W-:Y:S05]  /*3720*/  BSYNC.RECONVERGENT B1 ;  /* 0x0000000000017941 */ /* 0x000fea0003800200 */
.L_x_257:
        /* <DEDUP_REMOVED lines=20> */
.L_x_260:
[----:B------:R-:W-:Y:S05]  /*3870*/  BSYNC.RECONVERGENT B1 ;  /* 0x0000000000017941 */ /* 0x000fea0003800200 */
.L_x_259:
        /* <DEDUP_REMOVED lines=10> */
.L_x_262:
[----:B------:R-:W-:Y:S05]  /*3920*/  BSYNC.RECONVERGENT B1 ;  /* 0x0000000000017941 */ /* 0x000fea0003800200 */
.L_x_261:
        /* <DEDUP_REMOVED lines=84> */
.L_x_224:
[----:B------:R-:W-:Y:S05]  /*3e70*/  BSYNC.RECONVERGENT B0 ;  /* 0x0000000000007941 */ /* 0x000fea0003800200 */
.L_x_201:
        /* <DEDUP_REMOVED lines=16> */
.L_x_263:
        /* <DEDUP_REMOVED lines=16> */
.L_x_406:


//--------------------- .text._ZN3cub18CUB_300001_SM_10006detail6reduce18DeviceReduceKernelINS2_10policy_hubIN4cuda3std3__45tupleIJblEEEjN6thrust24THRUST_300001_SM_1000_NS8cuda_cub9__find_if7functorIS9_EEE10Policy1000ENSB_12zip_iteratorINS8_IJNSD_26transform_input_iterator_tIbNSB_6detail15normal_iteratorINSB_10device_ptrIiEEEE17greater_than_fourEENSB_17counting_iteratorIlNSB_11use_defaultESS_SS_EEEEEEEjSF_S9_NS7_10__identityEEEvT0_PT3_T1_NS0_13GridEvenShareIS10_EET2_T4_ --------------------------
	.section	.text._ZN3cub18CUB_300001_SM_10006detail6reduce18DeviceReduceKernelINS2_10policy_hubIN4cuda3std3__45tupleIJblEEEjN6thrust24THRUST_300001_SM_1000_NS8cuda_cub9__find_if7functorIS9_EEE10Policy1000ENSB_12zip_iteratorINS8_IJNSD_26transform_input_iterator_tIbNSB_6detail15normal_iteratorINSB_10device_ptrIiEEEE17greater_than_fourEENSB_17counting_iteratorIlNSB_11use_defaultESS_SS_EEEEEEEjSF_S9_NS7_10__identityEEEvT0_PT3_T1_NS0_13GridEvenShareIS10_EET2_T4_,"ax",@progbits
	.align	128
        .global         _ZN3cub18CUB_300001_SM_10006detail6reduce18DeviceReduceKernelINS2_10policy_hubIN4cuda3std3__45tupleIJblEEEjN6thrust24THRUST_300001_SM_1000_NS8cuda_cub9__find_if7functorIS9_EEE10Policy1000ENSB_12zip_iteratorINS8_IJNSD_26transform_input_iterator_tIbNSB_6detail15normal_iteratorINSB_10device_ptrIiEEEE17greater_than_fourEENSB_17counting_iteratorIlNSB_11use_defaultESS_SS_EEEEEEEjSF_S9_NS7_10__identityEEEvT0_PT3_T1_NS0_13GridEvenShareIS10_EET2_T4_
        .type           _ZN3cub18CUB_300001_SM_10006detail6reduce18DeviceReduceKernelINS2_10policy_hubIN4cuda3std3__45tupleIJblEEEjN6thrust24THRUST_300001_SM_1000_NS8cuda_cub9__find_if7functorIS9_EEE10Policy1000ENSB_12zip_iteratorINS8_IJNSD_26transform_input_iterator_tIbNSB_6detail15normal_iteratorINSB_10device_ptrIiEEEE17greater_than_fourEENSB_17counting_iteratorIlNSB_11use_defaultESS_SS_EEEEEEEjSF_S9_NS7_10__identityEEEvT0_PT3_T1_NS0_13GridEvenShareIS10_EET2_T4_,@function
        .size           _ZN3cub18CUB_300001_SM_10006detail6reduce18DeviceReduceKernelINS2_10policy_hubIN4cuda3std3__45tupleIJblEEEjN6thrust24THRUST_300001_SM_1000_NS8cuda_cub9__find_if7functorIS9_EEE10Policy1000ENSB_12zip_iteratorINS8_IJNSD_26transform_input_iterator_tIbNSB_6detail15normal_iteratorINSB_10device_ptrIiEEEE17greater_than_fourEENSB_17counting_iteratorIlNSB_11use_defaultESS_SS_EEEEEEEjSF_S9_NS7_10__identityEEEvT0_PT3_T1_NS0_13GridEvenShareIS10_EET2_T4_,(.L_x_407 - _ZN3cub18CUB_300001_SM_10006detail6reduce18DeviceReduceKernelINS2_10policy_hubIN4cuda3std3__45tupleIJblEEEjN6thrust24THRUST_300001_SM_1000_NS8cuda_cub9__find_if7functorIS9_EEE10Policy1000ENSB_12zip_iteratorINS8_IJNSD_26transform_input_iterator_tIbNSB_6detail15normal_iteratorINSB_10device_ptrIiEEEE17greater_than_fourEENSB_17counting_iteratorIlNSB_11use_defaultESS_SS_EEEEEEEjSF_S9_NS7_10__identityEEEvT0_PT3_T1_NS0_13GridEvenShareIS10_EET2_T4_)
        .other          _ZN3cub18CUB_300001_SM_10006detail6reduce18DeviceReduceKernelINS2_10policy_hubIN4cuda3std3__45tupleIJblEEEjN6thrust24THRUST_300001_SM_1000_NS8cuda_cub9__find_if7functorIS9_EEE10Policy1000ENSB_12zip_iteratorINS8_IJNSD_26transform_input_iterator_tIbNSB_6detail15normal_iteratorINSB_10device_ptrIiEEEE17greater_than_fourEENSB_17counting_iteratorIlNSB_11use_defaultESS_SS_EEEEEEEjSF_S9_NS7_10__identityEEEvT0_PT3_T1_NS0_13GridEvenShareIS10_EET2_T4_,@"STO_CUDA_ENTRY STV_DEFAULT"
_ZN3cub18CUB_300001_SM_10006detail6reduce18DeviceReduceKernelINS2_10policy_hubIN4cuda3std3__45tupleIJblEEEjN6thrust24THRUST_300001_SM_1000_NS8cuda_cub9__find_if7functorIS9_EEE10Policy1000ENSB_12zip_iteratorINS8_IJNSD_26transform_input_iterator_tIbNSB_6detail15normal_iteratorINSB_10device_ptrIiEEEE17greater_than_fourEENSB_17counting_iteratorIlNSB_11use_defaultESS_SS_EEEEEEEjSF_S9_NS7_10__identityEEEvT0_PT3_T1_NS0_13GridEvenShareIS10_EET2_T4_:
.text._ZN3cub18CUB_300001_SM_10006detail6reduce18DeviceReduceKernelINS2_10policy_hubIN4cuda3std3__45tupleIJblEEEjN6thrust24THRUST_300001_SM_1000_NS8cuda_cub9__find_if7functorIS9_EEE10Policy1000ENSB_12zip_iteratorINS8_IJNSD_26transform_input_iterator_tIbNSB_6detail15normal_iteratorINSB_10device_ptrIiEEEE17greater_than_fourEENSB_17counting_iteratorIlNSB_11use_defaultESS_SS_EEEEEEEjSF_S9_NS7_10__identityEEEvT0_PT3_T1_NS0_13GridEvenShareIS10_EET2_T4_:
[----:B------:R-:W-:Y:S01]  /*0000*/  LDC R1, c[0x0][0x37c] ;  /* 0x0000df00ff017b82 */ /* 0x000fe20000000800 */
[----:B------:R-:W0:Y:S01]  /*0010*/  S2R R0, SR_CTAID.X ;  /* 0x0000000000007919 */ /* 0x000e220000002500 */
[----:B------:R-:W1:Y:S01]  /*0020*/  LDCU.64 UR4, c[0x0][0x3b8] ;  /* 0x00007700ff0477ac */ /* 0x000e620008000a00 */
[----:B------:R-:W-:Y:S01]  /*0030*/  BSSY.RECONVERGENT B0, `(.L_x_264) ;  /* 0x000057d000007945 */ /* 0x000fe20003800200 */
[----:B------:R-:W2:Y:S01]  /*0040*/  LDCU.64 UR10, c[0x0][0x358] ;  /* 0x00006b00ff0a77ac */ /* 0x000ea20008000a00 */
[----:B-1----:R-:W-:Y:S01]  /*0050*/  IMAD.U32 R12, RZ, RZ, UR4 ;  /* 0x00000004ff0c7e24 */ /* 0x002fe2000f8e00ff */
[----:B------:R-:W-:Y:S01]  /*0060*/  USHF.L.U32 UR4, UR5, 0xa, URZ ;  /* 0x0000000a05047899 */ /* 0x000fe200080006ff */
[----:B0-----:R-:W-:-:S04]  /*0070*/  IMAD.SHL.U32 R5, R0, 0x400, RZ ;  /* 0x0000040000057824 */ /* 0x001fc800078e00ff */
[----:B------:R-:W-:-:S05]  /*0080*/  IMAD.IADD R4, R12, 0x1, -R5 ;  /* 0x000000010c047824 */ /* 0x000fca00078e0a05 */
[----:B------:R-:W-:-:S13]  /*0090*/  ISETP.GT.U32.AND P0, PT, R4, 0x3ff, PT ;  /* 0x000003ff0400780c */ /* 0x000fda0003f04070 */
[----:B--2---:R-:W-:Y:S05]  /*00a0*/  @P0 BRA `(.L_x_265) ;  /* 0x0000003000100947 */ /* 0x004fea0003800000 */
[----:B------:R-:W0:Y:S01]  /*00b0*/  S2R R14, SR_TID.X ;  /* 0x00000000000e7919 */ /* 0x000e220000002100 */
[----:B------:R-:W-:Y:S01]  /*00c0*/  CS2R R18, SRZ ;  /* 0x0000000000127805 */ /* 0x000fe2000001ff00 */
[----:B------:R-:W1:Y:S01]  /*00d0*/  LDCU.64 UR4, c[0x0][0x390] ;  /* 0x00007200ff0477ac */ /* 0x000e620008000a00 */
[----:B0-----:R-:W-:-:S13]  /*00e0*/  ISETP.GE.U32.AND P1, PT, R14, R4, PT ;  /* 0x000000040e00720c */ /* 0x001fda0003f26070 */
[----:B------:R-:W0:Y:S01]  /*00f0*/  @!P1 LDC.64 R2, c[0x0][0x380] ;  /* 0x0000e000ff029b82 */ /* 0x000e220000000a00 */
[----:B------:R-:W-:-:S07]  /*0100*/  @!P1 IMAD.IADD R7, R5, 0x1, R14 ;  /* 0x0000000105079824 */ /* 0x000fce00078e020e */
[----:B------:R-:W2:Y:S01]  /*0110*/  @!P1 LDC.64 R8, c[0x0][0x390] ;  /* 0x0000e400ff089b82 */ /* 0x000ea20000000a00 */
[----:B0-----:R-:W-:-:S06]  /*0120*/  @!P1 IMAD.WIDE.U32 R2, R7, 0x4, R2 ;  /* 0x0000000407029825 */ /* 0x001fcc00078e0002 */
[----:B------:R-:W3:Y:S01]  /*0130*/  @!P1 LDG.E R2, desc[UR10][R2.64] ;  /* 0x0000000a02029981 */ /* 0x000ee2000c1e1900 */
[----:B------:R-:W-:Y:S01]  /*0140*/  IMAD.MOV.U32 R6, RZ, RZ, R14 ;  /* 0x000000ffff067224 */ /* 0x000fe200078e000e */
[----:B--2---:R-:W-:Y:S01]  /*0150*/  @!P1 IADD3 R18, P3, PT, R7, R8, RZ ;  /* 0x0000000807129210 */ /* 0x004fe20007f7e0ff */
[----:B------:R-:W-:Y:S01]  /*0160*/  @!P1 VIADD R6, R14, 0x100 ;  /* 0x000001000e069836 */ /* 0x000fe20000000000 */
[----:B------:R-:W-:Y:S01]  /*0170*/  PRMT R20, RZ, 0x7610, R20 ;  /* 0x00007610ff147816 */ /* 0x000fe20000000014 */
[----:B------:R-:W-:Y:S02]  /*0180*/  BSSY.RECONVERGENT B1, `(.L_x_266) ;  /* 0x0000125000017945 */ /* 0x000fe40003800200 */
[----:B------:R-:W-:Y:S01]  /*0190*/  @!P1 IMAD.X R19, RZ, RZ, R9, P3 ;  /* 0x000000ffff139224 */ /* 0x000fe200018e0609 */
[----:B------:R-:W-:Y:S02]  /*01a0*/  ISETP.GE.U32.AND P2, PT, R6, R4, PT ;  /* 0x000000040600720c */ /* 0x000fe40003f46070 */
[----:B---3--:R-:W-:-:S04]  /*01b0*/  @!P1 ISETP.GT.AND P0, PT, R2, 0x4, PT ;  /* 0x000000040200980c */ /* 0x008fc80003f04270 */
[----:B------:R-:W-:-:S04]  /*01c0*/  @!P1 SEL R7, RZ, 0x1, !P0 ;  /* 0x00000001ff079807 */ /* 0x000fc80004000000 */
[----:B------:R-:W-:-:S03]  /*01d0*/  @!P1 PRMT R20, R7, 0x7610, R20 ;  /* 0x0000761007149816 */ /* 0x000fc60000000014 */
[----:B-1----:R-:W-:Y:S05]  /*01e0*/  @P2 BRA `(.L_x_267) ;  /* 0x0000001000782947 */ /* 0x002fea0003800000 */
        /* <DEDUP_REMOVED lines=8> */
[----:B------:R-:W0:Y:S01]  /*0270*/  LDC.64 R2, c[0x0][0x380] ;  /* 0x0000e000ff027b82 */ /* 0x000e220000000a00 */
[----:B------:R-:W-:Y:S01]  /*0280*/  LOP3.LUT R22, R15, 0x1fffff8, RZ, 0xc0, !PT ;  /* 0x01fffff80f167812 */ /* 0x000fe200078ec0ff */
[----:B------:R-:W-:Y:S01]  /*0290*/  BSSY.RECONVERGENT B3, `(.L_x_270) ;  /* 0x0000089000037945 */ /* 0x000fe20003800200 */
[----:B------:R-:W-:Y:S02]  /*02a0*/  VIADD R21, R6, 0x400 ;  /* 0x0000040006157836 */ /* 0x000fe40000000000 */
[----:B------:R-:W-:Y:S02]  /*02b0*/  IMAD.IADD R17, R5, 0x1, R6 ;  /* 0x0000000105117824 */ /* 0x000fe400078e0206 */
[----:B------:R-:W-:-:S07]  /*02c0*/  IMAD.MOV R22, RZ, RZ, -R22 ;  /* 0x000000ffff167224 */ /* 0x000fce00078e0a16 */
.L_x_271:
[----:B0-----:R-:W-:-:S06]  /*02d0*/  IMAD.WIDE.U32 R6, R17, 0x4, R2 ;  /* 0x0000000411067825 */ /* 0x001fcc00078e0002 */
[----:B------:R0:W2:Y:S01]  /*02e0*/  LDG.E R6, desc[UR10][R6.64] ;  /* 0x0000000a06067981 */ /* 0x0000a2000c1e1900 */
[----:B------:R-:W-:-:S04]  /*02f0*/  VIADD R29, R17, 0x100 ;  /* 0x00000100111d7836 */ /* 0x000fc80000000000 */
[----:B------:R-:W-:-:S06]  /*0300*/  IMAD.WIDE.U32 R8, R29, 0x4, R2 ;  /* 0x000000041d087825 */ /* 0x000fcc00078e0002 */
[----:B------:R-:W3:Y:S01]  /*0310*/  LDG.E R8, desc[UR10][R8.64] ;  /* 0x0000000a08087981 */ /* 0x000ee2000c1e1900 */
[----:B------:R-:W-:-:S04]  /*0320*/  VIADD R27, R17, 0x200 ;  /* 0x00000200111b7836 */ /* 0x000fc80000000000 */
[----:B------:R-:W-:-:S06]  /*0330*/  IMAD.WIDE.U32 R10, R27, 0x4, R2 ;  /* 0x000000041b0a7825 */ /* 0x000fcc00078e0002 */
[----:B------:R1:W4:Y:S01]  /*0340*/  LDG.E R10, desc[UR10][R10.64] ;  /* 0x0000000a0a0a7981 */ /* 0x000322000c1e1900 */
[----:B------:R-:W-:Y:S01]  /*0350*/  PRMT R24, R20, 0x7610, R24 ;  /* 0x0000761014187816 */ /* 0x000fe20000000018 */
[----:B------:R-:W-:-:S03]  /*0360*/  VIADD R25, R17, 0x300 ;  /* 0x0000030011197836 */ /* 0x000fc60000000000 */
[----:B------:R-:W-:Y:S01]  /*0370*/  LOP3.LUT P3, RZ, R24, 0xff, RZ, 0xc0, !PT ;  /* 0x000000ff18ff7812 */ /* 0x000fe2000786c0ff */
[----:B------:R-:W-:Y:S01]  /*0380*/  IMAD.WIDE.U32 R12, R25, 0x4, R2 ;  /* 0x00000004190c7825 */ /* 0x000fe200078e0002 */
[----:B0-----:R-:W-:-:S05]  /*0390*/  IADD3 R7, P1, PT, R17, UR4, RZ ;  /* 0x0000000411077c10 */ /* 0x001fca000ff3e0ff */
[----:B------:R-:W-:Y:S01]  /*03a0*/  IMAD.X R26, RZ, RZ, UR5, P1 ;  /* 0x00000005ff1a7e24 */ /* 0x000fe200088e06ff */
[----:B------:R-:W5:Y:S01]  /*03b0*/  LDG.E R12, desc[UR10][R12.64] ;  /* 0x0000000a0c0c7981 */ /* 0x000f62000c1e1900 */
[----:B------:R-:W-:Y:S01]  /*03c0*/  ISETP.LT.U32.AND P0, PT, R7, R18, PT ;  /* 0x000000120700720c */ /* 0x000fe20003f01070 */
[----:B-1----:R-:W-:-:S03]  /*03d0*/  VIADD R11, R17, 0x400 ;  /* 0x00000400110b7836 */ /* 0x002fc60000000000 */
[----:B------:R-:W-:-:S04]  /*03e0*/  ISETP.LT.AND.EX P0, PT, R26, R19, PT, P0 ;  /* 0x000000131a00720c */ /* 0x000fc80003f01300 */
[----:B------:R-:W-:Y:S02]  /*03f0*/  SEL R20, R7, R18, P0 ;  /* 0x0000001207147207 */ /* 0x000fe40000000000 */
[----:B------:R-:W-:Y:S02]  /*0400*/  SEL R9, R26, R19, P0 ;  /* 0x000000131a097207 */ /* 0x000fe40000000000 */
[----:B------:R-:W-:Y:S02]  /*0410*/  IADD3 R29, P0, PT, R29, UR4, RZ ;  /* 0x000000041d1d7c10 */ /* 0x000fe4000ff1e0ff */
[C---:B--2---:R-:W-:Y:S02]  /*0420*/  ISETP.GT.AND P1, PT, R6.reuse, 0x4, PT ;  /* 0x000000040600780c */ /* 0x044fe40003f24270 */
[----:B------:R-:W-:Y:S02]  /*0430*/  ISETP.GT.AND P2, PT, R6, 0x4, P3 ;  /* 0x000000040600780c */ /* 0x000fe40001f44270 */
[----:B------:R-:W-:-:S04]  /*0440*/  @!P3 SEL R24, RZ, 0x1, !P1 ;  /* 0x00000001ff18b807 */ /* 0x000fc80004800000 */
[----:B------:R-:W-:-:S04]  /*0450*/  SEL R24, R24, 0x1, !P2 ;  /* 0x0000000118187807 */ /* 0x000fc80005000000 */
[----:B------:R-:W-:-:S03]  /*0460*/  LOP3.LUT P1, RZ, R24, 0xff, RZ, 0xc0, !PT ;  /* 0x000000ff18ff7812 */ /* 0x000fc6000782c0ff */
[----:B------:R-:W-:Y:S01]  /*0470*/  @!P2 SEL R20, R7, R18, !P3 ;  /* 0x000000120714a207 */ /* 0x000fe20005800000 */
[----:B------:R-:W-:Y:S01]  /*0480*/  IMAD.WIDE.U32 R6, R11, 0x4, R2 ;  /* 0x000000040b067825 */ /* 0x000fe200078e0002 */
[----:B------:R-:W-:Y:S02]  /*0490*/  @!P2 SEL R9, R26, R19, !P3 ;  /* 0x000000131a09a207 */ /* 0x000fe40005800000 */
[C---:B---3--:R-:W-:Y:S01]  /*04a0*/  ISETP.GT.AND P2, PT, R8.reuse, 0x4, PT ;  /* 0x000000040800780c */ /* 0x048fe20003f44270 */
[----:B------:R-:W-:Y:S01]  /*04b0*/  IMAD.X R18, RZ, RZ, UR5, P0 ;  /* 0x00000005ff127e24 */ /* 0x000fe200080e06ff */
[----:B------:R0:W2:Y:S01]  /*04c0*/  LDG.E R13, desc[UR10][R6.64] ;  /* 0x0000000a060d7981 */ /* 0x0000a2000c1e1900 */
[----:B------:R-:W-:Y:S02]  /*04d0*/  ISETP.GT.AND P3, PT, R8, 0x4, P1 ;  /* 0x000000040800780c */ /* 0x000fe40000f64270 */
[----:B------:R-:W-:Y:S02]  /*04e0*/  ISETP.LT.U32.AND P0, PT, R29, R20, PT ;  /* 0x000000141d00720c */ /* 0x000fe40003f01070 */
[----:B------:R-:W-:-:S02]  /*04f0*/  @!P1 SEL R24, RZ, 0x1, !P2 ;  /* 0x00000001ff189807 */ /* 0x000fc40005000000 */
[-C--:B------:R-:W-:Y:S02]  /*0500*/  ISETP.LT.AND.EX P0, PT, R18, R9.reuse, PT, P0 ;  /* 0x000000091200720c */ /* 0x080fe40003f01300 */
[----:B------:R-:W-:Y:S01]  /*0510*/  SEL R24, R24, 0x1, !P3 ;  /* 0x0000000118187807 */ /* 0x000fe20005800000 */
[----:B------:R-:W-:Y:S01]  /*0520*/  VIADD R19, R17, 0x500 ;  /* 0x0000050011137836 */ /* 0x000fe20000000000 */
[----:B------:R-:W-:Y:S02]  /*0530*/  SEL R26, R29, R20, P0 ;  /* 0x000000141d1a7207 */ /* 0x000fe40000000000 */
[----:B------:R-:W-:Y:S02]  /*0540*/  LOP3.LUT P2, RZ, R24, 0xff, RZ, 0xc0, !PT ;  /* 0x000000ff18ff7812 */ /* 0x000fe4000784c0ff */
[----:B------:R-:W-:Y:S02]  /*0550*/  SEL R8, R18, R9, P0 ;  /* 0x0000000912087207 */ /* 0x000fe40000000000 */
[----:B------:R-:W-:-:S02]  /*0560*/  IADD3 R27, P0, PT, R27, UR4, RZ ;  /* 0x000000041b1b7c10 */ /* 0x000fc4000ff1e0ff */
[----:B------:R-:W-:Y:S02]  /*0570*/  @!P3 SEL R26, R29, R20, !P1 ;  /* 0x000000141d1ab207 */ /* 0x000fe40004800000 */
[----:B------:R-:W-:Y:S01]  /*0580*/  @!P3 SEL R8, R18, R9, !P1 ;  /* 0x000000091208b207 */ /* 0x000fe20004800000 */
[----:B0-----:R-:W-:Y:S01]  /*0590*/  IMAD.WIDE.U32 R6, R19, 0x4, R2 ;  /* 0x0000000413067825 */ /* 0x001fe200078e0002 */
[----:B----4-:R-:W-:-:S03]  /*05a0*/  ISETP.GT.AND P3, PT, R10, 0x4, P2 ;  /* 0x000000040a00780c */ /* 0x010fc60001764270 */
[----:B------:R-:W-:Y:S01]  /*05b0*/  IMAD.X R9, RZ, RZ, UR5, P0 ;  /* 0x00000005ff097e24 */ /* 0x000fe200080e06ff */
[----:B------:R-:W-:Y:S01]  /*05c0*/  ISETP.LT.U32.AND P0, PT, R27, R26, PT ;  /* 0x0000001a1b00720c */ /* 0x000fe20003f01070 */
[----:B------:R0:W3:Y:S03]  /*05d0*/  LDG.E R18, desc[UR10][R6.64] ;  /* 0x0000000a06127981 */ /* 0x0000e6000c1e1900 */
[----:B------:R-:W-:-:S04]  /*05e0*/  ISETP.LT.AND.EX P0, PT, R9, R8, PT, P0 ;  /* 0x000000080900720c */ /* 0x000fc80003f01300 */
[CC--:B------:R-:W-:Y:S02]  /*05f0*/  SEL R20, R27.reuse, R26.reuse, P0 ;  /* 0x0000001a1b147207 */ /* 0x0c0fe40000000000 */
[----:B------:R-:W-:Y:S01]  /*0600*/  @!P3 SEL R20, R27, R26, !P2 ;  /* 0x0000001a1b14b207 */ /* 0x000fe20005000000 */
[----:B------:R-:W-:Y:S01]  /*0610*/  VIADD R27, R17, 0x600 ;  /* 0x00000600111b7836 */ /* 0x000fe20000000000 */
[----:B------:R-:W-:Y:S02]  /*0620*/  ISETP.GT.AND P1, PT, R10, 0x4, PT ;  /* 0x000000040a00780c */ /* 0x000fe40003f24270 */
[CC--:B------:R-:W-:Y:S02]  /*0630*/  SEL R10, R9.reuse, R8.reuse, P0 ;  /* 0x00000008090a7207 */ /* 0x0c0fe40000000000 */
[----:B------:R-:W-:Y:S01]  /*0640*/  @!P3 SEL R10, R9, R8, !P2 ;  /* 0x00000008090ab207 */ /* 0x000fe20005000000 */
[----:B------:R-:W-:-:S06]  /*0650*/  IMAD.WIDE.U32 R8, R27, 0x4, R2 ;  /* 0x000000041b087825 */ /* 0x000fcc00078e0002 */
[----:B------:R1:W4:Y:S01]  /*0660*/  LDG.E R8, desc[UR10][R8.64] ;  /* 0x0000000a08087981 */ /* 0x000322000c1e1900 */
[----:B------:R-:W-:Y:S01]  /*0670*/  IADD3 R28, P0, PT, R25, UR4, RZ ;  /* 0x00000004191c7c10 */ /* 0x000fe2000ff1e0ff */
[----:B------:R-:W-:-:S04]  /*0680*/  VIADD R25, R17, 0x700 ;  /* 0x0000070011197836 */ /* 0x000fc80000000000 */
[----:B0-----:R-:W-:-:S06]  /*0690*/  IMAD.WIDE.U32 R6, R25, 0x4, R2 ;  /* 0x0000000419067825 */ /* 0x001fcc00078e0002 */
[----:B------:R0:W4:Y:S01]  /*06a0*/  LDG.E R6, desc[UR10][R6.64] ;  /* 0x0000000a06067981 */ /* 0x000122000c1e1900 */
[----:B------:R-:W-:-:S04]  /*06b0*/  @!P2 SEL R24, RZ, 0x1, !P1 ;  /* 0x00000001ff18a807 */ /* 0x000fc80004800000 */
[----:B------:R-:W-:-:S04]  /*06c0*/  SEL R24, R24, 0x1, !P3 ;  /* 0x0000000118187807 */ /* 0x000fc80005800000 */
[----:B------:R-:W-:Y:S02]  /*06d0*/  LOP3.LUT P3, RZ, R24, 0xff, RZ, 0xc0, !PT ;  /* 0x000000ff18ff7812 */ /* 0x000fe4000786c0ff */
[C---:B-----5:R-:W-:Y:S02]  /*06e0*/  ISETP.GT.AND P1, PT, R12.reuse, 0x4, PT ;  /* 0x000000040c00780c */ /* 0x060fe40003f24270 */
[----:B------:R-:W-:Y:S01]  /*06f0*/  ISETP.GT.AND P4, PT, R12, 0x4, P3 ;  /* 0x000000040c00780c */ /* 0x000fe20001f84270 */
[----:B------:R-:W-:-:S08]  /*0700*/  IMAD.X R29, RZ, RZ, UR5, P0 ;  /* 0x00000005ff1d7e24 */ /* 0x000fd000080e06ff */
[----:B------:R-:W-:-:S04]  /*0710*/  @!P3 SEL R24, RZ, 0x1, !P1 ;  /* 0x00000001ff18b807 */ /* 0x000fc80004800000 */
[----:B------:R-:W-:Y:S02]  /*0720*/  SEL R24, R24, 0x1, !P4 ;  /* 0x0000000118187807 */ /* 0x000fe40006000000 */
[----:B------:R-:W-:Y:S02]  /*0730*/  ISETP.LT.U32.AND P0, PT, R28, R20, PT ;  /* 0x000000141c00720c */ /* 0x000fe40003f01070 */
[----:B------:R-:W-:Y:S02]  /*0740*/  LOP3.LUT P2, RZ, R24, 0xff, RZ, 0xc0, !PT ;  /* 0x000000ff18ff7812 */ /* 0x000fe4000784c0ff */
[----:B------:R-:W-:-:S04]  /*0750*/  ISETP.LT.AND.EX P0, PT, R29, R10, PT, P0 ;  /* 0x0000000a1d00720c */ /* 0x000fc80003f01300 */
[C---:B------:R-:W-:Y:S02]  /*0760*/  SEL R26, R28.reuse, R20, P0 ;  /* 0x000000141c1a7207 */ /* 0x040fe40000000000 */
[C---:B-1----:R-:W-:Y:S02]  /*0770*/  SEL R9, R29.reuse, R10, P0 ;  /* 0x0000000a1d097207 */ /* 0x042fe40000000000 */
[----:B------:R-:W-:Y:S02]  /*0780*/  @!P4 SEL R26, R28, R20, !P3 ;  /* 0x000000141c1ac207 */ /* 0x000fe40005800000 */
[----:B------:R-:W-:Y:S02]  /*0790*/  @!P4 SEL R9, R29, R10, !P3 ;  /* 0x0000000a1d09c207 */ /* 0x000fe40005800000 */
[----:B------:R-:W-:-:S05]  /*07a0*/  IADD3 R11, P1, PT, R11, UR4, RZ ;  /* 0x000000040b0b7c10 */ /* 0x000fca000ff3e0ff */
[----:B------:R-:W-:Y:S01]  /*07b0*/  IMAD.X R12, RZ, RZ, UR5, P1 ;  /* 0x00000005ff0c7e24 */ /* 0x000fe200088e06ff */
[----:B------:R-:W-:Y:S01]  /*07c0*/  IADD3 R10, P4, PT, R19, UR4, RZ ;  /* 0x00000004130a7c10 */ /* 0x000fe2000ff9e0ff */
[----:B------:R-:W-:Y:S02]  /*07d0*/  VIADD R22, R22, 0x8 ;  /* 0x0000000816167836 */ /* 0x000fe40000000000 */
[----:B------:R-:W-:Y:S02]  /*07e0*/  VIADD R21, R21, 0x800 ;  /* 0x0000080015157836 */ /* 0x000fe40000000000 */
[----:B------:R-:W-:Y:S01]  /*07f0*/  VIADD R17, R17, 0x800 ;  /* 0x0000080011117836 */ /* 0x000fe20000000000 */
[C---:B--2---:R-:W-:Y:S02]  /*0800*/  ISETP.GT.AND P0, PT, R13.reuse, 0x4, PT ;  /* 0x000000040d00780c */ /* 0x044fe40003f04270 */
[----:B------:R-:W-:Y:S02]  /*0810*/  ISETP.GT.AND P3, PT, R13, 0x4, P2 ;  /* 0x000000040d00780c */ /* 0x000fe40001764270 */
[----:B------:R-:W-:-:S04]  /*0820*/  @!P2 SEL R24, RZ, 0x1, !P0 ;  /* 0x00000001ff18a807 */ /* 0x000fc80004000000 */
[----:B------:R-:W-:Y:S02]  /*0830*/  SEL R24, R24, 0x1, !P3 ;  /* 0x0000000118187807 */ /* 0x000fe40005800000 */
[----:B------:R-:W-:Y:S02]  /*0840*/  ISETP.LT.U32.AND P0, PT, R11, R26, PT ;  /* 0x0000001a0b00720c */ /* 0x000fe40003f01070 */
[----:B------:R-:W-:Y:S02]  /*0850*/  LOP3.LUT P1, RZ, R24, 0xff, RZ, 0xc0, !PT ;  /* 0x000000ff18ff7812 */ /* 0x000fe4000782c0ff */
[----:B------:R-:W-:-:S04]  /*0860*/  ISETP.LT.AND.EX P0, PT, R12, R9, PT, P0 ;  /* 0x000000090c00720c */ /* 0x000fc80003f01300 */
[CC--:B0-----:R-:W-:Y:S02]  /*0870*/  SEL R7, R11.reuse, R26.reuse, P0 ;  /* 0x0000001a0b077207 */ /* 0x0c1fe40000000000 */
[CC--:B------:R-:W-:Y:S02]  /*0880*/  SEL R20, R12.reuse, R9.reuse, P0 ;  /* 0x000000090c147207 */ /* 0x0c0fe40000000000 */
[----:B------:R-:W-:Y:S02]  /*0890*/  @!P3 SEL R7, R11, R26, !P2 ;  /* 0x0000001a0b07b207 */ /* 0x000fe40005000000 */
[----:B------:R-:W-:Y:S02]  /*08a0*/  @!P3 SEL R20, R12, R9, !P2 ;  /* 0x000000090c14b207 */ /* 0x000fe40005000000 */
[C---:B---3--:R-:W-:Y:S01]  /*08b0*/  ISETP.GT.AND P0, PT, R18.reuse, 0x4, PT ;  /* 0x000000041200780c */ /* 0x048fe20003f04270 */
[----:B------:R-:W-:Y:S01]  /*08c0*/  IMAD.X R9, RZ, RZ, UR5, P4 ;  /* 0x00000005ff097e24 */ /* 0x000fe2000a0e06ff */
[----:B------:R-:W-:-:S02]  /*08d0*/  ISETP.GT.AND P3, PT, R18, 0x4, P1 ;  /* 0x000000041200780c */ /* 0x000fc40000f64270 */
[----:B------:R-:W-:Y:S02]  /*08e0*/  @!P1 SEL R24, RZ, 0x1, !P0 ;  /* 0x00000001ff189807 */ /* 0x000fe40004000000 */
[-C--:B------:R-:W-:Y:S02]  /*08f0*/  ISETP.LT.U32.AND P0, PT, R10, R7.reuse, PT ;  /* 0x000000070a00720c */ /* 0x080fe40003f01070 */
[----:B------:R-:W-:Y:S02]  /*0900*/  SEL R24, R24, 0x1, !P3 ;  /* 0x0000000118187807 */ /* 0x000fe40005800000 */
[----:B------:R-:W-:Y:S02]  /*0910*/  ISETP.LT.AND.EX P0, PT, R9, R20, PT, P0 ;  /* 0x000000140900720c */ /* 0x000fe40003f01300 */
[----:B------:R-:W-:Y:S02]  /*0920*/  LOP3.LUT P2, RZ, R24, 0xff, RZ, 0xc0, !PT ;  /* 0x000000ff18ff7812 */ /* 0x000fe4000784c0ff */
[----:B------:R-:W-:-:S02]  /*0930*/  SEL R12, R10, R7, P0 ;  /* 0x000000070a0c7207 */ /* 0x000fc40000000000 */
[-C--:B------:R-:W-:Y:S02]  /*0940*/  SEL R18, R9, R20.reuse, P0 ;  /* 0x0000001409127207 */ /* 0x080fe40000000000 */
[----:B------:R-:W-:Y:S02]  /*0950*/  IADD3 R27, P0, PT, R27, UR4, RZ ;  /* 0x000000041b1b7c10 */ /* 0x000fe4000ff1e0ff */
[----:B------:R-:W-:Y:S02]  /*0960*/  @!P3 SEL R12, R10, R7, !P1 ;  /* 0x000000070a0cb207 */ /* 0x000fe40004800000 */
[----:B------:R-:W-:Y:S01]  /*0970*/  @!P3 SEL R18, R9, R20, !P1 ;  /* 0x000000140912b207 */ /* 0x000fe20004800000 */
[----:B------:R-:W-:Y:S01]  /*0980*/  IMAD.X R7, RZ, RZ, UR5, P0 ;  /* 0x00000005ff077e24 */ /* 0x000fe200080e06ff */
[----:B----4-:R-:W-:Y:S02]  /*0990*/  ISETP.GT.AND P3, PT, R8, 0x4, P2 ;  /* 0x000000040800780c */ /* 0x010fe40001764270 */
[----:B------:R-:W-:-:S04]  /*09a0*/  ISETP.LT.U32.AND P0, PT, R27, R12, PT ;  /* 0x0000000c1b00720c */ /* 0x000fc80003f01070 */
[----:B------:R-:W-:Y:S02]  /*09b0*/  ISETP.LT.AND.EX P0, PT, R7, R18, PT, P0 ;  /* 0x000000120700720c */ /* 0x000fe40003f01300 */
[----:B------:R-:W-:Y:S02]  /*09c0*/  ISETP.GT.AND P1, PT, R8, 0x4, PT ;  /* 0x000000040800780c */ /* 0x000fe40003f24270 */
[----:B------:R-:W-:Y:S02]  /*09d0*/  SEL R8, R27, R12, P0 ;  /* 0x0000000c1b087207 */ /* 0x000fe40000000000 */
[----:B------:R-:W-:Y:S02]  /*09e0*/  SEL R10, R7, R18, P0 ;  /* 0x00000012070a7207 */ /* 0x000fe40000000000 */
[----:B------:R-:W-:Y:S02]  /*09f0*/  IADD3 R25, P0, PT, R25, UR4, RZ ;  /* 0x0000000419197c10 */ /* 0x000fe4000ff1e0ff */
[----:B------:R-:W-:-:S02]  /*0a00*/  @!P3 SEL R8, R27, R12, !P2 ;  /* 0x0000000c1b08b207 */ /* 0x000fc40005000000 */
[----:B------:R-:W-:Y:S01]  /*0a10*/  @!P3 SEL R10, R7, R18, !P2 ;  /* 0x00000012070ab207 */ /* 0x000fe20005000000 */
[----:B------:R-:W-:Y:S01]  /*0a20*/  IMAD.X R7, RZ, RZ, UR5, P0 ;  /* 0x00000005ff077e24 */ /* 0x000fe200080e06ff */
[----:B------:R-:W-:Y:S02]  /*0a30*/  @!P2 SEL R24, RZ, 0x1, !P1 ;  /* 0x00000001ff18a807 */ /* 0x000fe40004800000 */
[----:B------:R-:W-:Y:S02]  /*0a40*/  ISETP.LT.U32.AND P0, PT, R25, R8, PT ;  /* 0x000000081900720c */ /* 0x000fe40003f01070 */
[----:B------:R-:W-:Y:S02]  /*0a50*/  SEL R24, R24, 0x1, !P3 ;  /* 0x0000000118187807 */ /* 0x000fe40005800000 */
[----:B------:R-:W-:Y:S02]  /*0a60*/  ISETP.LT.AND.EX P0, PT, R7, R10, PT, P0 ;  /* 0x0000000a0700720c */ /* 0x000fe40003f01300 */
[----:B------:R-:W-:-:S02]  /*0a70*/  LOP3.LUT P1, RZ, R24, 0xff, RZ, 0xc0, !PT ;  /* 0x000000ff18ff7812 */ /* 0x000fc4000782c0ff */
[----:B------:R-:W-:Y:S02]  /*0a80*/  SEL R18, R25, R8, P0 ;  /* 0x0000000819127207 */ /* 0x000fe40000000000 */
[----:B------:R-:W-:Y:S02]  /*0a90*/  SEL R19, R7, R10, P0 ;  /* 0x0000000a07137207 */ /* 0x000fe40000000000 */
[----:B------:R-:W-:Y:S02]  /*0aa0*/  ISETP.NE.AND P0, PT, R22, RZ, PT ;  /* 0x000000ff1600720c */ /* 0x000fe40003f05270 */
[C---:B------:R-:W-:Y:S02]  /*0ab0*/  ISETP.GT.AND P3, PT, R6.reuse, 0x4, P1 ;  /* 0x000000040600780c */ /* 0x040fe40000f64270 */
[----:B------:R-:W-:-:S04]  /*0ac0*/  ISETP.GT.AND P2, PT, R6, 0x4, PT ;  /* 0x000000040600780c */ /* 0x000fc80003f44270 */
[----:B------:R-:W-:-:S04]  /*0ad0*/  @!P1 SEL R24, RZ, 0x1, !P2 ;  /* 0x00000001ff189807 */ /* 0x000fc80005000000 */
[----:B------:R-:W-:-:S03]  /*0ae0*/  SEL R20, R24, 0x1, !P3 ;  /* 0x0000000118147807 */ /* 0x000fc60005800000 */
[----:B------:R-:W-:Y:S02]  /*0af0*/  @!P3 SEL R18, R25, R8, !P1 ;  /* 0x000000081912b207 */ /* 0x000fe40004800000 */
[----:B------:R-:W-:Y:S01]  /*0b00*/  @!P3 SEL R19, R7, R10, !P1 ;  /* 0x0000000a0713b207 */ /* 0x000fe20004800000 */
[----:B------:R-:W-:Y:S06]  /*0b10*/  @P0 BRA `(.L_x_271) ;  /* 0xfffffff400ec0947 */ /* 0x000fec000383ffff */
[----:B------:R-:W-:Y:S05]  /*0b20*/  BSYNC.RECONVERGENT B3 ;  /* 0x0000000000037941 */ /* 0x000fea0003800200 */
.L_x_270:
[----:B------:R-:W-:-:S07]  /*0b30*/  VIADD R6, R21, 0xfffffc00 ;  /* 0xfffffc0015067836 */ /* 0x000fce0000000000 */
.L_x_269:
[----:B------:R-:W-:Y:S05]  /*0b40*/  BSYNC.RECONVERGENT B2 ;  /* 0x0000000000027941 */ /* 0x000fea0003800200 */
.L_x_268:
[----:B------:R-:W-:-:S13]  /*0b50*/  ISETP.NE.AND P0, PT, R23, RZ, PT ;  /* 0x000000ff1700720c */ /* 0x000fda0003f05270 */
[----:B------:R-:W-:Y:S05]  /*0b60*/  @!P0 BRA `(.L_x_267) ;  /* 0x0000000800188947 */ /* 0x000fea0003800000 */
[----:B------:R-:W-:Y:S01]  /*0b70*/  ISETP.GE.U32.AND P0, PT, R23, 0x4, PT ;  /* 0x000000041700780c */ /* 0x000fe20003f06070 */
[----:B------:R-:W-:Y:S01]  /*0b80*/  BSSY.RECONVERGENT B2, `(.L_x_272) ;  /* 0x0000046000027945 */ /* 0x000fe20003800200 */
[----:B------:R-:W-:-:S11]  /*0b90*/  LOP3.LUT P1, R15, R15, 0x3, RZ, 0xc0, !PT ;  /* 0x000000030f0f7812 */ /* 0x000fd6000782c0ff */
[----:B------:R-:W-:Y:S05]  /*0ba0*/  @!P0 BRA `(.L_x_273) ;  /* 0x00000004000c8947 */ /* 0x000fea0003800000 */
[----:B------:R-:W0:Y:S01]  /*0bb0*/  LDC.64 R2, c[0x0][0x380] ;  /* 0x0000e000ff027b82 */ /* 0x000e220000000a00 */
[----:B------:R-:W-:Y:S01]  /*0bc0*/  IMAD.IADD R17, R5, 0x1, R6 ;  /* 0x0000000105117824 */ /* 0x000fe200078e0206 */
[----:B------:R-:W1:Y:S03]  /*0bd0*/  LDCU.64 UR6, c[0x0][0x390] ;  /* 0x00007200ff0677ac */ /* 0x000e660008000a00 */
[C---:B------:R-:W-:Y:S02]  /*0be0*/  VIADD R13, R17.reuse, 0x100 ;  /* 0x00000100110d7836 */ /* 0x040fe40000000000 */
[----:B0-----:R-:W-:-:S06]  /*0bf0*/  IMAD.WIDE.U32 R24, R17, 0x4, R2 ;  /* 0x0000000411187825 */ /* 0x001fcc00078e0002 */
[----:B------:R-:W2:Y:S01]  /*0c00*/  LDG.E R24, desc[UR10][R24.64] ;  /* 0x0000000a18187981 */ /* 0x000ea2000c1e1900 */
[----:B------:R-:W-:-:S06]  /*0c10*/  IMAD.WIDE.U32 R22, R13, 0x4, R2 ;  /* 0x000000040d167825 */ /* 0x000fcc00078e0002 */
[----:B------:R-:W3:Y:S01]  /*0c20*/  LDG.E R22, desc[UR10][R22.64] ;  /* 0x0000000a16167981 */ /* 0x000ee2000c1e1900 */
[----:B------:R-:W-:-:S04]  /*0c30*/  VIADD R11, R17, 0x200 ;  /* 0x00000200110b7836 */ /* 0x000fc80000000000 */
[----:B------:R-:W-:-:S06]  /*0c40*/  IMAD.WIDE.U32 R8, R11, 0x4, R2 ;  /* 0x000000040b087825 */ /* 0x000fcc00078e0002 */
[----:B------:R-:W4:Y:S01]  /*0c50*/  LDG.E R8, desc[UR10][R8.64] ;  /* 0x0000000a08087981 */ /* 0x000f22000c1e1900 */
[----:B------:R-:W-:-:S04]  /*0c60*/  VIADD R7, R17, 0x300 ;  /* 0x0000030011077836 */ /* 0x000fc80000000000 */
[----:B------:R-:W-:-:S06]  /*0c70*/  IMAD.WIDE.U32 R2, R7, 0x4, R2 ;  /* 0x0000000407027825 */ /* 0x000fcc00078e0002 */
[----:B------:R0:W5:Y:S01]  /*0c80*/  LDG.E R2, desc[UR10][R2.64] ;  /* 0x0000000a02027981 */ /* 0x000162000c1e1900 */
[----:B------:R-:W-:Y:S01]  /*0c90*/  LOP3.LUT P3, RZ, R20, 0xff, RZ, 0xc0, !PT ;  /* 0x000000ff14ff7812 */ /* 0x000fe2000786c0ff */
[----:B------:R-:W-:Y:S01]  /*0ca0*/  VIADD R6, R6, 0x400 ;  /* 0x0000040006067836 */ /* 0x000fe20000000000 */
[----:B-1----:R-:W-:Y:S02]  /*0cb0*/  IADD3 R17, P2, PT, R17, UR6, RZ ;  /* 0x0000000611117c10 */ /* 0x002fe4000ff5e0ff */
[----:B------:R-:W-:-:S03]  /*0cc0*/  IADD3 R13, P5, PT, R13, UR6, RZ ;  /* 0x000000060d0d7c10 */ /* 0x000fc6000ffbe0ff */
[----:B------:R-:W-:Y:S02]  /*0cd0*/  IMAD.X R12, RZ, RZ, UR7, P2 ;  /* 0x00000007ff0c7e24 */ /* 0x000fe400090e06ff */
[----:B0-----:R-:W-:Y:S01]  /*0ce0*/  IMAD.X R3, RZ, RZ, UR7, P5 ;  /* 0x00000007ff037e24 */ /* 0x001fe2000a8e06ff */
[----:B------:R-:W-:Y:S02]  /*0cf0*/  IADD3 R7, P5, PT, R7, UR6, RZ ;  /* 0x0000000607077c10 */ /* 0x000fe4000ffbe0ff */
[C---:B--2---:R-:W-:Y:S02]  /*0d00*/  ISETP.GT.AND P0, PT, R24.reuse, 0x4, PT ;  /* 0x000000041800780c */ /* 0x044fe40003f04270 */
[----:B------:R-:W-:Y:S02]  /*0d10*/  ISETP.GT.AND P4, PT, R24, 0x4, P3 ;  /* 0x000000041800780c */ /* 0x000fe40001f84270 */
[----:B------:R-:W-:Y:S02]  /*0d20*/  @!P3 SEL R20, RZ, 0x1, !P0 ;  /* 0x00000001ff14b807 */ /* 0x000fe40004000000 */
[----:B------:R-:W-:-:S02]  /*0d30*/  ISETP.LT.U32.AND P0, PT, R17, R18, PT ;  /* 0x000000121100720c */ /* 0x000fc40003f01070 */
[----:B------:R-:W-:Y:S02]  /*0d40*/  SEL R20, R20, 0x1, !P4 ;  /* 0x0000000114147807 */ /* 0x000fe40006000000 */
[-C--:B------:R-:W-:Y:S02]  /*0d50*/  ISETP.LT.AND.EX P0, PT, R12, R19.reuse, PT, P0 ;  /* 0x000000130c00720c */ /* 0x080fe40003f01300 */
[----:B------:R-:W-:Y:S02]  /*0d60*/  LOP3.LUT P2, RZ, R20, 0xff, RZ, 0xc0, !PT ;  /* 0x000000ff14ff7812 */ /* 0x000fe4000784c0ff */
[----:B------:R-:W-:Y:S02]  /*0d70*/  SEL R10, R17, R18, P0 ;  /* 0x00000012110a7207 */ /* 0x000fe40000000000 */
[----:B------:R-:W-:Y:S02]  /*0d80*/  SEL R24, R12, R19, P0 ;  /* 0x000000130c187207 */ /* 0x000fe40000000000 */
[----:B---3--:R-:W-:-:S02]  /*0d90*/  ISETP.GT.AND P0, PT, R22, 0x4, PT ;  /* 0x000000041600780c */ /* 0x008fc40003f04270 */
[----:B------:R-:W-:Y:S02]  /*0da0*/  @!P4 SEL R10, R17, R18, !P3 ;  /* 0x00000012110ac207 */ /* 0x000fe40005800000 */
[----:B------:R-:W-:Y:S02]  /*0db0*/  @!P4 SEL R24, R12, R19, !P3 ;  /* 0x000000130c18c207 */ /* 0x000fe40005800000 */
[----:B------:R-:W-:Y:S02]  /*0dc0*/  ISETP.GT.AND P4, PT, R22, 0x4, P2 ;  /* 0x000000041600780c */ /* 0x000fe40001784270 */
[----:B------:R-:W-:Y:S02]  /*0dd0*/  @!P2 SEL R20, RZ, 0x1, !P0 ;  /* 0x00000001ff14a807 */ /* 0x000fe40004000000 */
[----:B------:R-:W-:Y:S02]  /*0de0*/  ISETP.LT.U32.AND P0, PT, R13, R10, PT ;  /* 0x0000000a0d00720c */ /* 0x000fe40003f01070 */
[----:B------:R-:W-:-:S02]  /*0df0*/  SEL R20, R20, 0x1, !P4 ;  /* 0x0000000114147807 */ /* 0x000fc40006000000 */
[----:B------:R-:W-:Y:S02]  /*0e00*/  ISETP.LT.AND.EX P0, PT, R3, R24, PT, P0 ;  /* 0x000000180300720c */ /* 0x000fe40003f01300 */
[----:B------:R-:W-:Y:S02]  /*0e10*/  LOP3.LUT P3, RZ, R20, 0xff, RZ, 0xc0, !PT ;  /* 0x000000ff14ff7812 */ /* 0x000fe4000786c0ff */
[----:B------:R-:W-:Y:S02]  /*0e20*/  SEL R12, R13, R10, P0 ;  /* 0x0000000a0d0c7207 */ /* 0x000fe40000000000 */
[----:B------:R-:W-:Y:S02]  /*0e30*/  SEL R18, R3, R24, P0 ;  /* 0x0000001803127207 */ /* 0x000fe40000000000 */
[----:B------:R-:W-:Y:S02]  /*0e40*/  @!P4 SEL R12, R13, R10, !P2 ;  /* 0x0000000a0d0cc207 */ /* 0x000fe40005000000 */
[----:B------:R-:W-:-:S02]  /*0e50*/  @!P4 SEL R18, R3, R24, !P2 ;  /* 0x000000180312c207 */ /* 0x000fc40005000000 */
[----:B------:R-:W-:Y:S02]  /*0e60*/  IADD3 R11, P0, PT, R11, UR6, RZ ;  /* 0x000000060b0b7c10 */ /* 0x000fe4000ff1e0ff */
[C---:B----4-:R-:W-:Y:S02]  /*0e70*/  ISETP.GT.AND P2, PT, R8.reuse, 0x4, PT ;  /* 0x000000040800780c */ /* 0x050fe40003f44270 */
[----:B------:R-:W-:Y:S01]  /*0e80*/  ISETP.GT.AND P4, PT, R8, 0x4, P3 ;  /* 0x000000040800780c */ /* 0x000fe20001f84270 */
[----:B------:R-:W-:Y:S01]  /*0e90*/  IMAD.X R3, RZ, RZ, UR7, P0 ;  /* 0x00000007ff037e24 */ /* 0x000fe200080e06ff */
        /* <DEDUP_REMOVED lines=8> */
[----:B------:R-:W-:Y:S01]  /*0f20*/  @!P4 SEL R10, R3, R18, !P3 ;  /* 0x00000012030ac207 */ /* 0x000fe20005800000 */
[----:B------:R-:W-:Y:S01]  /*0f30*/  IMAD.X R3, RZ, RZ, UR7, P5 ;  /* 0x00000007ff037e24 */ /* 0x000fe2000a8e06ff */
[----:B-----5:R-:W-:-:S02]  /*0f40*/  ISETP.GT.AND P4, PT, R2, 0x4, P2 ;  /* 0x000000040200780c */ /* 0x020fc40001784270 */
        /* <DEDUP_REMOVED lines=9> */
.L_x_273:
[----:B------:R-:W-:Y:S05]  /*0fe0*/  BSYNC.RECONVERGENT B2 ;  /* 0x0000000000027941 */ /* 0x000fea0003800200 */
.L_x_272:
[----:B------:R-:W-:Y:S05]  /*0ff0*/  @!P1 BRA `(.L_x_267) ;  /* 0x0000000000f49947 */ /* 0x000fea0003800000 */
[----:B------:R-:W-:Y:S01]  /*1000*/  ISETP.NE.AND P0, PT, R15, 0x1, PT ;  /* 0x000000010f00780c */ /* 0x000fe20003f05270 */
[----:B------:R-:W-:Y:S01]  /*1010*/  BSSY.RECONVERGENT B2, `(.L_x_274) ;  /* 0x0000026000027945 */ /* 0x000fe20003800200 */
[----:B------:R-:W-:-:S11]  /*1020*/  LOP3.LUT P1, RZ, R16, 0x100, RZ, 0xc0, !PT ;  /* 0x0000010010ff7812 */ /* 0x000fd6000782c0ff */
[----:B------:R-:W-:Y:S05]  /*1030*/  @!P0 BRA `(.L_x_275) ;  /* 0x00000000008c8947 */ /* 0x000fea0003800000 */
[----:B------:R-:W0:Y:S01]  /*1040*/  LDC.64 R2, c[0x0][0x380] ;  /* 0x0000e000ff027b82 */ /* 0x000e220000000a00 */
[----:B------:R-:W-:Y:S01]  /*1050*/  IMAD.IADD R7, R5, 0x1, R6 ;  /* 0x0000000105077824 */ /* 0x000fe200078e0206 */
[----:B------:R-:W1:Y:S03]  /*1060*/  LDCU.64 UR6, c[0x0][0x390] ;  /* 0x00007200ff0677ac */ /* 0x000e660008000a00 */
[C---:B------:R-:W-:Y:S02]  /*1070*/  VIADD R11, R7.reuse, 0x100 ;  /* 0x00000100070b7836 */ /* 0x040fe40000000000 */
[----:B0-----:R-:W-:-:S06]  /*1080*/  IMAD.WIDE.U32 R8, R7, 0x4, R2 ;  /* 0x0000000407087825 */ /* 0x001fcc00078e0002 */
[----:B------:R-:W2:Y:S01]  /*1090*/  LDG.E R8, desc[UR10][R8.64] ;  /* 0x0000000a08087981 */ /* 0x000ea2000c1e1900 */
[----:B------:R-:W-:-:S05]  /*10a0*/  IMAD.WIDE.U32 R2, R11, 0x4, R2 ;  /* 0x000000040b027825 */ /* 0x000fca00078e0002 */
[----:B------:R0:W3:Y:S01]  /*10b0*/  LDG.E R12, desc[UR10][R2.64] ;  /* 0x0000000a020c7981 */ /* 0x0000e2000c1e1900 */
[----:B------:R-:W-:Y:S01]  /*10c0*/  LOP3.LUT P2, RZ, R20, 0xff, RZ, 0xc0, !PT ;  /* 0x000000ff14ff7812 */ /* 0x000fe2000784c0ff */
[----:B------:R-:W-:Y:S01]  /*10d0*/  VIADD R6, R6, 0x200 ;  /* 0x0000020006067836 */ /* 0x000fe20000000000 */
[----:B-1----:R-:W-:-:S04]  /*10e0*/  IADD3 R7, P4, PT, R7, UR6, RZ ;  /* 0x0000000607077c10 */ /* 0x002fc8000ff9e0ff */
[----:B------:R-:W-:Y:S01]  /*10f0*/  ISETP.LT.U32.AND P0, PT, R7, R18, PT ;  /* 0x000000120700720c */ /* 0x000fe20003f01070 */
[----:B------:R-:W-:-:S05]  /*1100*/  IMAD.X R10, RZ, RZ, UR7, P4 ;  /* 0x00000007ff0a7e24 */ /* 0x000fca000a0e06ff */
[----:B------:R-:W-:-:S04]  /*1110*/  ISETP.LT.AND.EX P0, PT, R10, R19, PT, P0 ;  /* 0x000000130a00720c */ /* 0x000fc80003f01300 */
[----:B0-----:R-:W-:Y:S02]  /*1120*/  SEL R2, R7, R18, P0 ;  /* 0x0000001207027207 */ /* 0x001fe40000000000 */
[----:B------:R-:W-:Y:S02]  /*1130*/  SEL R3, R10, R19, P0 ;  /* 0x000000130a037207 */ /* 0x000fe40000000000 */
[C---:B--2---:R-:W-:Y:S02]  /*1140*/  ISETP.GT.AND P5, PT, R8.reuse, 0x4, PT ;  /* 0x000000040800780c */ /* 0x044fe40003fa4270 */
[----:B------:R-:W-:Y:S02]  /*1150*/  ISETP.GT.AND P3, PT, R8, 0x4, P2 ;  /* 0x000000040800780c */ /* 0x000fe40001764270 */
[----:B------:R-:W-:Y:S02]  /*1160*/  @!P2 SEL R20, RZ, 0x1, !P5 ;  /* 0x00000001ff14a807 */ /* 0x000fe40006800000 */
[----:B------:R-:W-:-:S02]  /*1170*/  IADD3 R11, P5, PT, R11, UR6, RZ ;  /* 0x000000060b0b7c10 */ /* 0x000fc4000ffbe0ff */
[----:B------:R-:W-:-:S03]  /*1180*/  SEL R20, R20, 0x1, !P3 ;  /* 0x0000000114147807 */ /* 0x000fc60005800000 */
[----:B------:R-:W-:Y:S01]  /*1190*/  IMAD.X R8, RZ, RZ, UR7, P5 ;  /* 0x00000007ff087e24 */ /* 0x000fe2000a8e06ff */
[----:B------:R-:W-:-:S03]  /*11a0*/  LOP3.LUT P4, RZ, R20, 0xff, RZ, 0xc0, !PT ;  /* 0x000000ff14ff7812 */ /* 0x000fc6000788c0ff */
[----:B------:R-:W-:Y:S02]  /*11b0*/  @!P3 SEL R2, R7, R18, !P2 ;  /* 0x000000120702b207 */ /* 0x000fe40005000000 */
[----:B------:R-:W-:Y:S02]  /*11c0*/  @!P3 SEL R3, R10, R19, !P2 ;  /* 0x000000130a03b207 */ /* 0x000fe40005000000 */
[C---:B---3--:R-:W-:Y:S02]  /*11d0*/  ISETP.GT.AND P3, PT, R12.reuse, 0x4, P4 ;  /* 0x000000040c00780c */ /* 0x048fe40002764270 */
[----:B------:R-:W-:Y:S02]  /*11e0*/  ISETP.LT.U32.AND P0, PT, R11, R2, PT ;  /* 0x000000020b00720c */ /* 0x000fe40003f01070 */
[----:B------:R-:W-:Y:S02]  /*11f0*/  ISETP.GT.AND P2, PT, R12, 0x4, PT ;  /* 0x000000040c00780c */ /* 0x000fe40003f44270 */
[----:B------:R-:W-:-:S02]  /*1200*/  ISETP.LT.AND.EX P0, PT, R8, R3, PT, P0 ;  /* 0x000000030800720c */ /* 0x000fc40003f01300 */
[----:B------:R-:W-:Y:S02]  /*1210*/  @!P4 SEL R20, RZ, 0x1, !P2 ;  /* 0x00000001ff14c807 */ /* 0x000fe40005000000 */
[CC--:B------:R-:W-:Y:S02]  /*1220*/  SEL R18, R11.reuse, R2.reuse, P0 ;  /* 0x000000020b127207 */ /* 0x0c0fe40000000000 */
[-C--:B------:R-:W-:Y:S02]  /*1230*/  SEL R19, R8, R3.reuse, P0 ;  /* 0x0000000308137207 */ /* 0x080fe40000000000 */
[----:B------:R-:W-:Y:S02]  /*1240*/  SEL R20, R20, 0x1, !P3 ;  /* 0x0000000114147807 */ /* 0x000fe40005800000 */
[----:B------:R-:W-:Y:S02]  /*1250*/  @!P3 SEL R18, R11, R2, !P4 ;  /* 0x000000020b12b207 */ /* 0x000fe40006000000 */
[----:B------:R-:W-:-:S07]  /*1260*/  @!P3 SEL R19, R8, R3, !P4 ;  /* 0x000000030813b207 */ /* 0x000fce0006000000 */
.L_x_275:
[----:B------:R-:W-:Y:S05]  /*1270*/  BSYNC.RECONVERGENT B2 ;  /* 0x0000000000027941 */ /* 0x000fea0003800200 */
.L_x_274:
[----:B------:R-:W-:Y:S05]  /*1280*/  @P1 BRA `(.L_x_267) ;  /* 0x0000000000501947 */ /* 0x000fea0003800000 */
[----:B------:R-:W0:Y:S01]  /*1290*/  LDC.64 R2, c[0x0][0x380] ;  /* 0x0000e000ff027b82 */ /* 0x000e220000000a00 */
[----:B------:R-:W-:Y:S01]  /*12a0*/  IMAD.IADD R5, R5, 0x1, R6 ;  /* 0x0000000105057824 */ /* 0x000fe200078e0206 */
[----:B------:R-:W1:Y:S03]  /*12b0*/  LDCU.64 UR6, c[0x0][0x390] ;  /* 0x00007200ff0677ac */ /* 0x000e660008000a00 */
[----:B0-----:R-:W-:-:S06]  /*12c0*/  IMAD.WIDE.U32 R2, R5, 0x4, R2 ;  /* 0x0000000405027825 */ /* 0x001fcc00078e0002 */
[----:B------:R-:W2:Y:S01]  /*12d0*/  LDG.E R2, desc[UR10][R2.64] ;  /* 0x0000000a02027981 */ /* 0x000ea2000c1e1900 */
[----:B------:R-:W-:Y:S02]  /*12e0*/  LOP3.LUT P3, RZ, R20, 0xff, RZ, 0xc0, !PT ;  /* 0x000000ff14ff7812 */ /* 0x000fe4000786c0ff */
[----:B-1----:R-:W-:-:S05]  /*12f0*/  IADD3 R7, P0, PT, R5, UR6, RZ ;  /* 0x0000000605077c10 */ /* 0x002fca000ff1e0ff */
[----:B------:R-:W-:Y:S01]  /*1300*/  IMAD.X R8, RZ, RZ, UR7, P0 ;  /* 0x00000007ff087e24 */ /* 0x000fe200080e06ff */
        /* <DEDUP_REMOVED lines=12> */
.L_x_267:
[----:B------:R-:W-:Y:S05]  /*13d0*/  BSYNC.RECONVERGENT B1 ;  /* 0x0000000000017941 */ /* 0x000fea0003800200 */
.L_x_266:
[----:B------:R-:W-:-:S13]  /*13e0*/  ISETP.GE.U32.AND P0, PT, R4, 0x100, PT ;  /* 0x000001000400780c */ /* 0x000fda0003f06070 */
        /* <DEDUP_REMOVED lines=25> */
.L_x_278:
[----:B------:R-:W-:Y:S05]  /*1580*/  BSYNC.RECONVERGENT B1 ;  /* 0x0000000000017941 */ /* 0x000fea0003800200 */
.L_x_277:
        /* <DEDUP_REMOVED lines=23> */
.L_x_280:
[----:B------:R-:W-:Y:S05]  /*1700*/  BSYNC.RECONVERGENT B1 ;  /* 0x0000000000017941 */ /* 0x000fea0003800200 */
.L_x_279:
        /* <DEDUP_REMOVED lines=20> */
.L_x_282:
[----:B------:R-:W-:Y:S05]  /*1850*/  BSYNC.RECONVERGENT B1 ;  /* 0x0000000000017941 */ /* 0x000fea0003800200 */
.L_x_281:
        /* <DEDUP_REMOVED lines=20> */
.L_x_284:
[----:B------:R-:W-:Y:S05]  /*19a0*/  BSYNC.RECONVERGENT B1 ;  /* 0x0000000000017941 */ /* 0x000fea0003800200 */
.L_x_283:
        /* <DEDUP_REMOVED lines=20> */
.L_x_286:
[----:B------:R-:W-:Y:S05]  /*1af0*/  BSYNC.RECONVERGENT B1 ;  /* 0x0000000000017941 */ /* 0x000fea0003800200 */
.L_x_285:
        /* <DEDUP_REMOVED lines=10> */
.L_x_288:
[----:B------:R-:W-:Y:S05]  /*1ba0*/  BSYNC.RECONVERGENT B1 ;  /* 0x0000000000017941 */ /* 0x000fea0003800200 */
.L_x_287:
        /* <DEDUP_REMOVED lines=15> */
[----:B-----5:R-:W-:-:S04]  /*1ca0*/  ISETP.NE.AND P2, PT, R12, RZ, PT ;  /* 0x000000ff0c00720c */ /* 0x020fc80003f45270 */
[----:B------:R-:W-:Y:S02]  /*1cb0*/  @P4 SEL R12, R20, 0x1, !P2 ;  /* 0x00000001140c4807 */ /* 0x000fe40005000000 */
[-C--:B-1----:R-:W-:Y:S01]  /*1cc0*/  ISETP.LT.U32.AND P0, PT, R8, R18.reuse, PT ;  /* 0x000000120800720c */ /* 0x082fe20003f01070 */
[----:B------:R-:W-:Y:S01]  /*1cd0*/  LDS.U8 R20, [UR4+0x78] ;  /* 0x00007804ff147984 */ /* 0x000fe20008000000 */
[----:B------:R-:W-:Y:S02]  /*1ce0*/  LOP3.LUT P3, RZ, R12, 0xff, RZ, 0xc0, !PT ;  /* 0x000000ff0cff7812 */ /* 0x000fe4000786c0ff */
[----:B------:R-:W-:Y:S02]  /*1cf0*/  ISETP.LT.AND.EX P0, PT, R9, R19, PT, P0 ;  /* 0x000000130900720c */ /* 0x000fe40003f01300 */
[----:B---3--:R-:W-:Y:S02]  /*1d00*/  ISETP.NE.AND P5, PT, R14, RZ, PT ;  /* 0x000000ff0e00720c */ /* 0x008fe40003fa5270 */
[----:B------:R-:W-:-:S02]  /*1d10*/  @P2 SEL R18, R8, R18, P0 ;  /* 0x0000001208122207 */ /* 0x000fc40000000000 */
[C---:B------:R-:W-:Y:S02]  /*1d20*/  @P2 SEL R19, R9.reuse, R19, P0 ;  /* 0x0000001309132207 */ /* 0x040fe40000000000 */
[----:B------:R-:W-:Y:S02]  /*1d30*/  SEL R11, R8, R18, !P4 ;  /* 0x00000012080b7207 */ /* 0x000fe40006000000 */
[----:B------:R-:W-:Y:S02]  /*1d40*/  SEL R13, R9, R19, !P4 ;  /* 0x00000013090d7207 */ /* 0x000fe40006000000 */
[----:B------:R-:W-:Y:S01]  /*1d50*/  ISETP.LT.U32.AND P0, PT, R6, R11, PT ;  /* 0x0000000b0600720c */ /* 0x000fe20003f01070 */
[----:B------:R-:W-:Y:S01]  /*1d60*/  LDS.64 R8, [UR4+0x60] ;  /* 0x00006004ff087984 */ /* 0x000fe20008000a00 */
[----:B------:R-:W-:Y:S02]  /*1d70*/  @P3 SEL R14, R12, 0x1, !P5 ;  /* 0x000000010c0e3807 */ /* 0x000fe40006800000 */
[----:B------:R-:W-:Y:S01]  /*1d80*/  ISETP.LT.AND.EX P0, PT, R7, R13, PT, P0 ;  /* 0x0000000d0700720c */ /* 0x000fe20003f01300 */
[----:B------:R-:W1:Y:S01]  /*1d90*/  LDS.U8 R12, [UR4+0x58] ;  /* 0x00005804ff0c7984 */ /* 0x000e620008000000 */
[----:B------:R-:W-:-:S02]  /*1da0*/  LOP3.LUT P2, RZ, R14, 0xff, RZ, 0xc0, !PT ;  /* 0x000000ff0eff7812 */ /* 0x000fc4000784c0ff */
[C---:B------:R-:W-:Y:S02]  /*1db0*/  @P5 SEL R11, R6.reuse, R11, P0 ;  /* 0x0000000b060b5207 */ /* 0x040fe40000000000 */
[----:B------:R-:W-:Y:S02]  /*1dc0*/  ISETP.NE.AND P4, PT, R15, RZ, PT ;  /* 0x000000ff0f00720c */ /* 0x000fe40003f85270 */
[C---:B------:R-:W-:Y:S02]  /*1dd0*/  @P5 SEL R13, R7.reuse, R13, P0 ;  /* 0x0000000d070d5207 */ /* 0x040fe40000000000 */
[----:B------:R-:W-:Y:S02]  /*1de0*/  SEL R11, R6, R11, !P3 ;  /* 0x0000000b060b7207 */ /* 0x000fe40005800000 */
[----:B------:R-:W-:Y:S02]  /*1df0*/  SEL R13, R7, R13, !P3 ;  /* 0x0000000d070d7207 */ /* 0x000fe40005800000 */
[----:B0-----:R-:W-:Y:S01]  /*1e00*/  ISETP.LT.U32.AND P0, PT, R2, R11, PT ;  /* 0x0000000b0200720c */ /* 0x001fe20003f01070 */
[----:B------:R-:W-:Y:S01]  /*1e10*/  LDS.64 R6, [UR4+0x70] ;  /* 0x00007004ff067984 */ /* 0x000fe20008000a00 */
[----:B------:R-:W-:-:S02]  /*1e20*/  @P2 SEL R15, R14, 0x1, !P4 ;  /* 0x000000010e0f2807 */ /* 0x000fc40006000000 */
[----:B------:R-:W-:Y:S01]  /*1e30*/  ISETP.LT.AND.EX P0, PT, R3, R13, PT, P0 ;  /* 0x0000000d0300720c */ /* 0x000fe20003f01300 */
[----:B------:R-:W0:Y:S01]  /*1e40*/  LDS.U8 R14, [UR4+0x68] ;  /* 0x00006804ff0e7984 */ /* 0x000e220008000000 */
[----:B------:R-:W-:Y:S02]  /*1e50*/  ISETP.NE.AND P3, PT, R10, RZ, PT ;  /* 0x000000ff0a00720c */ /* 0x000fe40003f65270 */
[C---:B------:R-:W-:Y:S02]  /*1e60*/  @P4 SEL R11, R2.reuse, R11, P0 ;  /* 0x0000000b020b4207 */ /* 0x040fe40000000000 */
[----:B------:R-:W-:Y:S02]  /*1e70*/  LOP3.LUT P5, RZ, R15, 0xff, RZ, 0xc0, !PT ;  /* 0x000000ff0fff7812 */ /* 0x000fe400078ac0ff */
[----:B------:R-:W-:Y:S02]  /*1e80*/  @P4 SEL R13, R3, R13, P0 ;  /* 0x0000000d030d4207 */ /* 0x000fe40000000000 */
[----:B------:R-:W-:-:S02]  /*1e90*/  SEL R11, R2, R11, !P2 ;  /* 0x0000000b020b7207 */ /* 0x000fc40005000000 */
[----:B------:R-:W-:Y:S02]  /*1ea0*/  SEL R13, R3, R13, !P2 ;  /* 0x0000000d030d7207 */ /* 0x000fe40005000000 */
[C---:B--2---:R-:W-:Y:S01]  /*1eb0*/  ISETP.LT.U32.AND P0, PT, R4.reuse, R11, PT ;  /* 0x0000000b0400720c */ /* 0x044fe20003f01070 */
[----:B------:R-:W2:Y:S03]  /*1ec0*/  LDS.64 R2, [UR4+0x80] ;  /* 0x00008004ff027984 */ /* 0x000ea60008000a00 */
[----:B------:R-:W-:Y:S02]  /*1ed0*/  ISETP.LT.AND.EX P0, PT, R5, R13, PT, P0 ;  /* 0x0000000d0500720c */ /* 0x000fe40003f01300 */
[----:B------:R-:W-:Y:S02]  /*1ee0*/  @P5 SEL R10, R15, 0x1, !P3 ;  /* 0x000000010f0a5807 */ /* 0x000fe40005800000 */
[----:B------:R-:W-:-:S02]  /*1ef0*/  @P3 SEL R11, R4, R11, P0 ;  /* 0x0000000b040b3207 */ /* 0x000fc40000000000 */
[----:B-1----:R-:W-:Y:S02]  /*1f00*/  ISETP.NE.AND P2, PT, R12, RZ, PT ;  /* 0x000000ff0c00720c */ /* 0x002fe40003f45270 */
[C---:B------:R-:W-:Y:S02]  /*1f10*/  @P3 SEL R13, R5.reuse, R13, P0 ;  /* 0x0000000d050d3207 */ /* 0x040fe40000000000 */
[----:B------:R-:W-:Y:S02]  /*1f20*/  SEL R11, R4, R11, !P5 ;  /* 0x0000000b040b7207 */ /* 0x000fe40006800000 */
[----:B------:R-:W-:Y:S02]  /*1f30*/  LOP3.LUT P4, RZ, R10, 0xff, RZ, 0xc0, !PT ;  /* 0x000000ff0aff7812 */ /* 0x000fe4000788c0ff */
[----:B------:R-:W-:Y:S02]  /*1f40*/  SEL R13, R5, R13, !P5 ;  /* 0x0000000d050d7207 */ /* 0x000fe40006800000 */
[----:B------:R-:W-:-:S04]  /*1f50*/  ISETP.LT.U32.AND P0, PT, R8, R11, PT ;  /* 0x0000000b0800720c */ /* 0x000fc80003f01070 */
[C---:B------:R-:W-:Y:S02]  /*1f60*/  ISETP.LT.AND.EX P0, PT, R9.reuse, R13, PT, P0 ;  /* 0x0000000d0900720c */ /* 0x040fe40003f01300 */
[----:B0-----:R-:W-:Y:S02]  /*1f70*/  ISETP.NE.AND P3, PT, R14, RZ, PT ;  /* 0x000000ff0e00720c */ /* 0x001fe40003f65270 */
[----:B------:R-:W-:Y:S02]  /*1f80*/  @P2 SEL R11, R8, R11, P0 ;  /* 0x0000000b080b2207 */ /* 0x000fe40000000000 */
[----:B------:R-:W-:Y:S02]  /*1f90*/  @P4 SEL R12, R10, 0x1, !P2 ;  /* 0x000000010a0c4807 */ /* 0x000fe40005000000 */
[----:B------:R-:W-:Y:S02]  /*1fa0*/  @P2 SEL R13, R9, R13, P0 ;  /* 0x0000000d090d2207 */ /* 0x000fe40000000000 */
[----:B------:R-:W-:-:S02]  /*1fb0*/  SEL R5, R8, R11, !P4 ;  /* 0x0000000b08057207 */ /* 0x000fc40006000000 */
[----:B------:R-:W-:Y:S02]  /*1fc0*/  LOP3.LUT P5, RZ, R12, 0xff, RZ, 0xc0, !PT ;  /* 0x000000ff0cff7812 */ /* 0x000fe400078ac0ff */
[----:B------:R-:W-:Y:S02]  /*1fd0*/  SEL R9, R9, R13, !P4 ;  /* 0x0000000d09097207 */ /* 0x000fe40006000000 */
[----:B------:R-:W-:Y:S02]  /*1fe0*/  ISETP.LT.U32.AND P0, PT, R6, R5, PT ;  /* 0x000000050600720c */ /* 0x000fe40003f01070 */
[----:B------:R-:W-:Y:S02]  /*1ff0*/  ISETP.NE.AND P4, PT, R20, RZ, PT ;  /* 0x000000ff1400720c */ /* 0x000fe40003f85270 */
[----:B------:R-:W-:-:S04]  /*2000*/  ISETP.LT.AND.EX P0, PT, R7, R9, PT, P0 ;  /* 0x000000090700720c */ /* 0x000fc80003f01300 */
[----:B------:R-:W-:Y:S02]  /*2010*/  @P3 SEL R5, R6, R5, P0 ;  /* 0x0000000506053207 */ /* 0x000fe40000000000 */
        /* <DEDUP_REMOVED lines=13> */
.L_x_276:
[----:B------:R-:W0:Y:S01]  /*20f0*/  S2R R9, SR_LANEID ;  /* 0x0000000000097919 */ /* 0x000e220000000000 */
[----:B------:R-:W-:Y:S01]  /*2100*/  LOP3.LUT R2, R14, 0x3e0, RZ, 0xc0, !PT ;  /* 0x000003e00e027812 */ /* 0x000fe200078ec0ff */
[----:B------:R-:W-:Y:S03]  /*2110*/  BSSY.RECONVERGENT B1, `(.L_x_290) ;  /* 0x0000022000017945 */ /* 0x000fe60003800200 */
[----:B------:R-:W-:Y:S01]  /*2120*/  LOP3.LUT R5, RZ, R2, RZ, 0x33, !PT ;  /* 0x00000002ff057212 */ /* 0x000fe200078e33ff */
[----:B------:R-:W-:-:S04]  /*2130*/  VIADD R3, R2, 0x20 ;  /* 0x0000002002037836 */ /* 0x000fc80000000000 */
[----:B------:R-:W-:Y:S01]  /*2140*/  IMAD.IADD R2, R4, 0x1, R5 ;  /* 0x0000000104027824 */ /* 0x000fe200078e0205 */
[----:B------:R-:W-:-:S04]  /*2150*/  ISETP.GT.U32.AND P0, PT, R3, R4, PT ;  /* 0x000000040300720c */ /* 0x000fc80003f04070 */
        /* <DEDUP_REMOVED lines=29> */
.L_x_291:
[----:B------:R-:W-:Y:S05]  /*2330*/  BSYNC.RECONVERGENT B1 ;  /* 0x0000000000017941 */ /* 0x000fea0003800200 */
.L_x_290:
        /* <DEDUP_REMOVED lines=21> */
.L_x_293:
[----:B------:R-:W-:Y:S05]  /*2490*/  BSYNC.RECONVERGENT B1 ;  /* 0x0000000000017941 */ /* 0x000fea0003800200 */
.L_x_292:
        /* <DEDUP_REMOVED lines=20> */
.L_x_295:
[----:B------:R-:W-:Y:S05]  /*25e0*/  BSYNC.RECONVERGENT B1 ;  /* 0x0000000000017941 */ /* 0x000fea0003800200 */
.L_x_294:
        /* <DEDUP_REMOVED lines=20> */
.L_x_297:
[----:B------:R-:W-:Y:S05]  /*2730*/  BSYNC.RECONVERGENT B1 ;  /* 0x0000000000017941 */ /* 0x000fea0003800200 */
.L_x_296:
        /* <DEDUP_REMOVED lines=20> */
.L_x_299:
[----:B------:R-:W-:Y:S05]  /*2880*/  BSYNC.RECONVERGENT B1 ;  /* 0x0000000000017941 */ /* 0x000fea0003800200 */
.L_x_298:
        /* <DEDUP_REMOVED lines=10> */
.L_x_301:
[----:B------:R-:W-:Y:S05]  /*2930*/  BSYNC.RECONVERGENT B1 ;  /* 0x0000000000017941 */ /* 0x000fea0003800200 */
.L_x_300:
[----:B------:R-:W-:Y:S01]  /*2940*/  BAR.SYNC.DEFER_BLOCKING 0x0 ;  /* 0x0000000000007b1d */ /* 0x000fe20000010000 */
[----:B------:R-:W-:-:S13]  /*2950*/  ISETP.NE.AND P1, PT, R14, RZ, PT ;  /* 0x000000ff0e00720c */ /* 0x000fda0003f25270 */
[----:B------:R-:W-:Y:S05]  /*2960*/  @P1 BRA `(.L_x_289) ;  /* 0x0000002c00a41947 */ /* 0x000fea0003800000 */
[C---:B------:R-:W-:Y:S02]  /*2970*/  ISETP.GE.U32.AND P0, PT, R4.reuse, 0x21, PT ;  /* 0x000000210400780c */ /* 0x040fe40003f06070 */
[C---:B------:R-:W-:Y:S02]  /*2980*/  ISETP.GE.U32.AND P2, PT, R4.reuse, 0x41, PT ;  /* 0x000000410400780c */ /* 0x040fe40003f46070 */
[C---:B------:R-:W-:Y:S02]  /*2990*/  ISETP.GE.U32.AND P3, PT, R4.reuse, 0x61, PT ;  /* 0x000000610400780c */ /* 0x040fe40003f66070 */
[----:B------:R-:W-:-:S07]  /*29a0*/  ISETP.GE.U32.AND P4, PT, R4, 0x81, PT ;  /* 0x000000810400780c */ /* 0x000fce0003f86070 */
[----:B------:R-:W-:Y:S06]  /*29b0*/  @!P0 BRA `(.L_x_302) ;  /* 0x00000000003c8947 */ /* 0x000fec0003800000 */
[----:B------:R-:W5:Y:S01]  /*29c0*/  S2UR UR5, SR_CgaCtaId ;  /* 0x00000000000579c3 */ /* 0x000f620000008800 */
[----:B------:R-:W-:Y:S01]  /*29d0*/  UMOV UR4, 0x400 ;  /* 0x0000040000047882 */ /* 0x000fe20000000000 */
[----:B------:R-:W-:Y:S01]  /*29e0*/  LOP3.LUT P5, RZ, R20, 0xff, RZ, 0xc0, !PT ;  /* 0x000000ff14ff7812 */ /* 0x000fe200078ac0ff */
[----:B-----5:R-:W-:-:S09]  /*29f0*/  ULEA UR4, UR5, UR4, 0x18 ;  /* 0x0000000405047291 */ /* 0x020fd2000f8ec0ff */
[----:B----4-:R-:W4:Y:S04]  /*2a00*/  LDS.U8 R5, [UR4+0x18] ;  /* 0x00001804ff057984 */ /* 0x010f280008000000 */
[----:B012---:R-:W0:Y:S01]  /*2a10*/  LDS.64 R2, [UR4+0x20] ;  /* 0x00002004ff027984 */ /* 0x007e220008000a00 */
[----:B----4-:R-:W-:Y:S02]  /*2a20*/  ISETP.NE.AND P6, PT, R5, RZ, PT ;  /* 0x000000ff0500720c */ /* 0x010fe40003fc5270 */
        /* <DEDUP_REMOVED lines=8> */
.L_x_302:
[----:B------:R-:W-:Y:S01]  /*2ab0*/  ISETP.GE.U32.AND P5, PT, R4, 0xa1, PT ;  /* 0x000000a10400780c */ /* 0x000fe20003fa6070 */
[----:B------:R-:W-:-:S12]  /*2ac0*/  @!P2 BRA `(.L_x_303) ;  /* 0x00000000003ca947 */ /* 0x000fd80003800000 */
        /* <DEDUP_REMOVED lines=15> */
.L_x_303:
        /* <DEDUP_REMOVED lines=17> */
.L_x_304:
[----:B------:R-:W-:Y:S01]  /*2cd0*/  ISETP.GE.U32.AND P3, PT, R4, 0xe1, PT ;  /* 0x000000e10400780c */ /* 0x000fe20003f66070 */
        /* <DEDUP_REMOVED lines=16> */
.L_x_305:
        /* <DEDUP_REMOVED lines=16> */
.L_x_306:
        /* <DEDUP_REMOVED lines=16> */
.L_x_307:
        /* <DEDUP_REMOVED lines=17> */
.L_x_265:
[----:B------:R-:W0:Y:S01]  /*30f0*/  S2R R10, SR_TID.X ;  /* 0x00000000000a7919 */ /* 0x000e220000002100 */
[----:B------:R-:W1:Y:S01]  /*3100*/  LDCU.64 UR6, c[0x0][0x380] ;  /* 0x00007000ff0677ac */ /* 0x000e620008000a00 */
[----:B0-----:R-:W-:-:S05]  /*3110*/  IADD3 R3, P0, PT, R5, R10, RZ ;  /* 0x0000000a05037210 */ /* 0x001fca0007f1e0ff */
[----:B------:R-:W-:Y:S01]  /*3120*/  IMAD.X R6, RZ, RZ, RZ, P0 ;  /* 0x000000ffff067224 */ /* 0x000fe200000e06ff */
[----:B-1----:R-:W-:-:S04]  /*3130*/  LEA R2, P0, R3, UR6, 0x2 ;  /* 0x0000000603027c11 */ /* 0x002fc8000f8010ff */
[----:B------:R-:W-:Y:S01]  /*3140*/  LEA.HI.X R3, R3, UR7, R6, 0x2, P0 ;  /* 0x0000000703037c11 */ /* 0x000fe200080f1406 */
[----:B------:R-:W0:Y:S04]  /*3150*/  LDCU.64 UR6, c[0x0][0x390] ;  /* 0x00007200ff0677ac */ /* 0x000e280008000a00 */
[----:B------:R-:W2:Y:S04]  /*3160*/  LDG.E R7, desc[UR10][R2.64] ;  /* 0x0000000a02077981 */ /* 0x000ea8000c1e1900 */
[----:B------:R-:W3:Y:S04]  /*3170*/  LDG.E R8, desc[UR10][R2.64+0x800] ;  /* 0x0008000a02087981 */ /* 0x000ee8000c1e1900 */
[----:B------:R-:W4:Y:S04]  /*3180*/  LDG.E R6, desc[UR10][R2.64+0x400] ;  /* 0x0004000a02067981 */ /* 0x000f28000c1e1900 */
[----:B------:R1:W5:Y:S01]  /*3190*/  LDG.E R9, desc[UR10][R2.64+0xc00] ;  /* 0x000c000a02097981 */ /* 0x000362000c1e1900 */
[----:B------:R-:W-:Y:S01]  /*31a0*/  VIADD R11, R10, 0x100 ;  /* 0x000001000a0b7836 */ /* 0x000fe20000000000 */
[----:B0-----:R-:W-:-:S02]  /*31b0*/  IADD3 R13, P1, PT, R5, UR6, RZ ;  /* 0x00000006050d7c10 */ /* 0x001fc4000ff3e0ff */
[----:B--2---:R-:W-:Y:S01]  /*31c0*/  ISETP.GT.AND P0, PT, R7, 0x4, PT ;  /* 0x000000040700780c */ /* 0x004fe20003f04270 */
[----:B------:R-:W-:-:S03]  /*31d0*/  VIADD R7, R10, 0x200 ;  /* 0x000002000a077836 */ /* 0x000fc60000000000 */
[----:B------:R-:W-:Y:S01]  /*31e0*/  SEL R18, R10, R11, P0 ;  /* 0x0000000b0a127207 */ /* 0x000fe20000000000 */
[----:B------:R-:W-:Y:S01]  /*31f0*/  IMAD.U32 R11, RZ, RZ, UR7 ;  /* 0x00000007ff0b7e24 */ /* 0x000fe2000f8e00ff */
[-C--:B------:R-:W-:Y:S02]  /*3200*/  IADD3 R7, P3, PT, R7, R13.reuse, RZ ;  /* 0x0000000d07077210 */ /* 0x080fe40007f7e0ff */
[----:B------:R-:W-:Y:S01]  /*3210*/  IADD3 R18, P4, PT, R18, R13, RZ ;  /* 0x0000000d12127210 */ /* 0x000fe20007f9e0ff */
[----:B------:R-:W-:Y:S01]  /*3220*/  IMAD.X R19, RZ, RZ, R11, P1 ;  /* 0x000000ffff137224 */ /* 0x000fe200008e060b */
[----:B---3--:R-:W-:Y:S02]  /*3230*/  ISETP.GT.AND P2, PT, R8, 0x4, PT ;  /* 0x000000040800780c */ /* 0x008fe40003f44270 */
[C---:B------:R-:W-:Y:S01]  /*3240*/  ISETP.LT.U32.AND P1, PT, R7.reuse, R18, PT ;  /* 0x000000120700720c */ /* 0x040fe20003f21070 */
[--C-:B-1----:R-:W-:Y:S01]  /*3250*/  IMAD.X R2, RZ, RZ, R19.reuse, P3 ;  /* 0x000000ffff027224 */ /* 0x102fe200018e0613 */
[----:B----4-:R-:W-:Y:S01]  /*3260*/  ISETP.GT.OR P0, PT, R6, 0x4, P0 ;  /* 0x000000040600780c */ /* 0x010fe20000704670 */
[----:B------:R-:W-:Y:S01]  /*3270*/  IMAD.X R19, RZ, RZ, R19, P4 ;  /* 0x000000ffff137224 */ /* 0x000fe200020e0613 */
[----:B------:R-:W-:-:S02]  /*3280*/  IADD3 R3, P3, PT, R7, 0x100, RZ ;  /* 0x0000010007037810 */ /* 0x000fc40007f7e0ff */
[----:B------:R-:W-:Y:S02]  /*3290*/  ISETP.GE.U32.AND P4, PT, R4, UR4, PT ;  /* 0x0000000404007c0c */ /* 0x000fe4000bf86070 */
[----:B------:R-:W-:-:S04]  /*32a0*/  ISETP.LT.AND.EX P1, PT, R2, R19, PT, P1 ;  /* 0x000000130200720c */ /* 0x000fc80003f21310 */
[----:B------:R-:W-:Y:S02]  /*32b0*/  @P2 SEL R18, R7, R18, P1 ;  /* 0x0000001207122207 */ /* 0x000fe40000800000 */
[----:B------:R-:W-:Y:S02]  /*32c0*/  @P2 SEL R19, R2, R19, P1 ;  /* 0x0000001302132207 */ /* 0x000fe40000800000 */
[----:B-----5:R-:W-:Y:S02]  /*32d0*/  ISETP.GT.AND P2, PT, R9, 0x4, PT ;  /* 0x000000040900780c */ /* 0x020fe40003f44270 */
[----:B------:R-:W-:Y:S02]  /*32e0*/  SEL R18, R18, R7, P0 ;  /* 0x0000000712127207 */ /* 0x000fe40000000000 */
[----:B------:R-:W-:Y:S01]  /*32f0*/  SEL R19, R19, R2, P0 ;  /* 0x0000000213137207 */ /* 0x000fe20000000000 */
[----:B------:R-:W-:Y:S01]  /*3300*/  IMAD.X R2, RZ, RZ, R2, P3 ;  /* 0x000000ffff027224 */ /* 0x000fe200018e0602 */
[----:B------:R-:W-:-:S02]  /*3310*/  ISETP.LT.U32.AND P1, PT, R3, R18, PT ;  /* 0x000000120300720c */ /* 0x000fc40003f21070 */
[----:B------:R-:W-:Y:S02]  /*3320*/  ISETP.GT.OR P0, PT, R8, 0x4, P0 ;  /* 0x000000040800780c */ /* 0x000fe40000704670 */
[CC--:B------:R-:W-:Y:S02]  /*3330*/  ISETP.LT.AND.EX P1, PT, R2.reuse, R19.reuse, PT, P1 ;  /* 0x000000130200720c */ /* 0x0c0fe40003f21310 */
[----:B------:R-:W-:Y:S02]  /*3340*/  ISETP.GT.OR P3, PT, R9, 0x4, P0 ;  /* 0x000000040900780c */ /* 0x000fe40000764670 */
[----:B------:R-:W-:Y:S02]  /*3350*/  @P2 SEL R18, R3, R18, P1 ;  /* 0x0000001203122207 */ /* 0x000fe40000800000 */
[----:B------:R-:W-:Y:S02]  /*3360*/  @P2 SEL R19, R2, R19, P1 ;  /* 0x0000001302132207 */ /* 0x000fe40000800000 */
[----:B------:R-:W-:-:S02]  /*3370*/  SEL R20, RZ, 0x1, !P3 ;  /* 0x00000001ff147807 */ /* 0x000fc40005800000 */
[----:B------:R-:W-:Y:S02]  /*3380*/  SEL R18, R18, R3, P0 ;  /* 0x0000000312127207 */ /* 0x000fe40000000000 */
[----:B------:R-:W-:Y:S01]  /*3390*/  SEL R19, R19, R2, P0 ;  /* 0x0000000213137207 */ /* 0x000fe20000000000 */
[----:B------:R-:W-:Y:S06]  /*33a0*/  @!P4 BRA `(.L_x_308) ;  /* 0x0000001400dcc947 */ /* 0x000fec0003800000 */
[C---:B------:R-:W-:Y:S01]  /*33b0*/  VIADD R13, R5.reuse, UR4 ;  /* 0x00000004050d7c36 */ /* 0x040fe20008000000 */
[----:B------:R-:W-:Y:S01]  /*33c0*/  LOP3.LUT R3, RZ, R10, RZ, 0x33, !PT ;  /* 0x0000000aff037212 */ /* 0x000fe200078e33ff */
[C---:B------:R-:W-:Y:S01]  /*33d0*/  VIADD R2, R12.reuse, 0xfffffc00 ;  /* 0xfffffc000c027836 */ /* 0x040fe20000000000 */
[----:B------:R-:W-:Y:S01]  /*33e0*/  IADD3 R15, PT, PT, R5, UR4, R10 ;  /* 0x00000004050f7c10 */ /* 0x000fe2000fffe00a */
[----:B------:R-:W0:Y:S01]  /*33f0*/  LDCU.64 UR8, c[0x0][0x390] ;  /* 0x00007200ff0877ac */ /* 0x000e220008000a00 */
[----:B------:R-:W-:Y:S01]  /*3400*/  IADD3 R4, PT, PT, R12, -UR4, R3 ;  /* 0x800000040c047c10 */ /* 0x000fe2000fffe003 */
[----:B------:R-:W-:Y:S01]  /*3410*/  IMAD.MOV.U32 R3, RZ, RZ, RZ ;  /* 0x000000ffff037224 */ /* 0x000fe200078e00ff */
[----:B------:R-:W-:Y:S01]  /*3420*/  ISETP.GT.U32.AND P0, PT, R13, R2, PT ;  /* 0x000000020d00720c */ /* 0x000fe20003f04070 */
[----:B------:R-:W1:Y:S01]  /*3430*/  LDCU.64 UR12, c[0x0][0x3b8] ;  /* 0x00007700ff0c77ac */ /* 0x000e620008000a00 */
[----:B------:R-:W-:Y:S02]  /*3440*/  VIADD R15, R15, 0x400 ;  /* 0x000004000f0f7836 */ /* 0x000fe40000000000 */
[----:B------:R-:W-:-:S09]  /*3450*/  IMAD.IADD R5, R4, 0x1, -R5 ;  /* 0x0000000104057824 */ /* 0x000fd200078e0a05 */
[----:B------:R-:W-:Y:S05]  /*3460*/  @P0 BRA `(.L_x_309) ;  /* 0x0000000400180947 */ /* 0x000fea0003800000 */
.L_x_310:
[----:B------:R-:W2:Y:S01]  /*3470*/  LDC.64 R6, c[0x0][0x380] ;  /* 0x0000e000ff067b82 */ /* 0x000ea20000000a00 */
[----:B------:R-:W-:-:S04]  /*3480*/  IMAD.IADD R9, R10, 0x1, R13 ;  /* 0x000000010a097824 */ /* 0x000fc800078e020d */
[----:B--2---:R-:W-:-:S05]  /*3490*/  IMAD.WIDE.U32 R6, R9, 0x4, R6 ;  /* 0x0000000409067825 */ /* 0x004fca00078e0006 */
[----:B------:R-:W2:Y:S04]  /*34a0*/  LDG.E R8, desc[UR10][R6.64] ;  /* 0x0000000a06087981 */ /* 0x000ea8000c1e1900 */
[----:B------:R-:W3:Y:S04]  /*34b0*/  LDG.E R12, desc[UR10][R6.64+0x400] ;  /* 0x0004000a060c7981 */ /* 0x000ee8000c1e1900 */
[----:B------:R-:W4:Y:S04]  /*34c0*/  LDG.E R14, desc[UR10][R6.64+0x800] ;  /* 0x0008000a060e7981 */ /* 0x000f28000c1e1900 */
[----:B------:R5:W4:Y:S01]  /*34d0*/  LDG.E R4, desc[UR10][R6.64+0xc00] ;  /* 0x000c000a06047981 */ /* 0x000b22000c1e1900 */
[----:B0-----:R-:W-:Y:S01]  /*34e0*/  UMOV UR6, UR8 ;  /* 0x0000000800067c82 */ /* 0x001fe20008000000 */
[----:B------:R-:W-:Y:S01]  /*34f0*/  LOP3.LUT P4, RZ, R20, 0xff, RZ, 0xc0, !PT ;  /* 0x000000ff14ff7812 */ /* 0x000fe2000788c0ff */
[----:B------:R-:W-:Y:S01]  /*3500*/  IMAD.U32 R11, RZ, RZ, UR9 ;  /* 0x00000009ff0b7e24 */ /* 0x000fe2000f8e00ff */
[----:B------:R-:W-:Y:S01]  /*3510*/  IADD3 R9, P1, PT, R9, UR6, RZ ;  /* 0x0000000609097c10 */ /* 0x000fe2000ff3e0ff */
[----:B-1----:R-:W-:-:S02]  /*3520*/  UMOV UR5, UR13 ;  /* 0x0000000d00057c82 */ /* 0x002fc40008000000 */
[----:B------:R-:W-:Y:S01]  /*3530*/  USHF.L.U32 UR4, UR5, 0xa, URZ ;  /* 0x0000000a05047899 */ /* 0x000fe200080006ff */
[C---:B------:R-:W-:Y:S01]  /*3540*/  ISETP.LT.U32.AND P0, PT, R9.reuse, R18, PT ;  /* 0x000000120900720c */ /* 0x040fe20003f01070 */
[C---:B------:R-:W-:Y:S01]  /*3550*/  VIADD R17, R9.reuse, 0x100 ;  /* 0x0000010009117836 */ /* 0x040fe20000000000 */
[----:B------:R-:W-:Y:S02]  /*3560*/  IADD3 RZ, P5, PT, R9, 0x100, RZ ;  /* 0x0000010009ff7810 */ /* 0x000fe40007fbe0ff */
[----:B--2---:R-:W-:Y:S01]  /*3570*/  ISETP.GT.AND P2, PT, R8, 0x4, PT ;  /* 0x000000040800780c */ /* 0x004fe20003f44270 */
[----:B------:R-:W-:-:S03]  /*3580*/  IMAD.X R8, RZ, RZ, R11, P1 ;  /* 0x000000ffff087224 */ /* 0x000fc600008e060b */
[----:B------:R-:W-:Y:S01]  /*3590*/  SEL R16, RZ, 0x1, !P2 ;  /* 0x00000001ff107807 */ /* 0x000fe20005000000 */
[----:B-----5:R-:W-:Y:S01]  /*35a0*/  IMAD.X R6, RZ, RZ, R8, P5 ;  /* 0x000000ffff067224 */ /* 0x020fe200028e0608 */
[----:B------:R-:W-:Y:S02]  /*35b0*/  ISETP.LT.AND.EX P0, PT, R8, R19, PT, P0 ;  /* 0x000000130800720c */ /* 0x000fe40003f01300 */
[----:B------:R-:W-:Y:S02]  /*35c0*/  @P4 SEL R16, R20, 0x1, !P2 ;  /* 0x0000000114104807 */ /* 0x000fe40005000000 */
[----:B---3--:R-:W-:Y:S02]  /*35d0*/  ISETP.GT.AND P3, PT, R12, 0x4, PT ;  /* 0x000000040c00780c */ /* 0x008fe40003f64270 */
[----:B------:R-:W-:Y:S02]  /*35e0*/  LOP3.LUT P1, RZ, R16, 0xff, RZ, 0xc0, !PT ;  /* 0x000000ff10ff7812 */ /* 0x000fe4000782c0ff */
[----:B------:R-:W-:-:S02]  /*35f0*/  @P2 SEL R18, R9, R18, P0 ;  /* 0x0000001209122207 */ /* 0x000fc40000000000 */
[C---:B------:R-:W-:Y:S02]  /*3600*/  @P2 SEL R19, R8.reuse, R19, P0 ;  /* 0x0000001308132207 */ /* 0x040fe40000000000 */
[----:B------:R-:W-:Y:S02]  /*3610*/  SEL R18, R9, R18, !P4 ;  /* 0x0000001209127207 */ /* 0x000fe40006000000 */
[----:B------:R-:W-:Y:S02]  /*3620*/  SEL R19, R8, R19, !P4 ;  /* 0x0000001308137207 */ /* 0x000fe40006000000 */
[----:B------:R-:W-:Y:S02]  /*3630*/  ISETP.LT.U32.AND P0, PT, R17, R18, PT ;  /* 0x000000121100720c */ /* 0x000fe40003f01070 */
[----:B------:R-:W-:Y:S02]  /*3640*/  SEL R12, RZ, 0x1, !P3 ;  /* 0x00000001ff0c7807 */ /* 0x000fe40005800000 */
[----:B------:R-:W-:-:S02]  /*3650*/  ISETP.LT.AND.EX P0, PT, R6, R19, PT, P0 ;  /* 0x000000130600720c */ /* 0x000fc40003f01300 */
[----:B------:R-:W-:Y:S02]  /*3660*/  @P1 SEL R12, R16, 0x1, !P3 ;  /* 0x00000001100c1807 */ /* 0x000fe40005800000 */
[----:B------:R-:W-:Y:S02]  /*3670*/  @P3 SEL R18, R17, R18, P0 ;  /* 0x0000001211123207 */ /* 0x000fe40000000000 */
[----:B------:R-:W-:Y:S02]  /*3680*/  @P3 SEL R19, R6, R19, P0 ;  /* 0x0000001306133207 */ /* 0x000fe40000000000 */
[----:B------:R-:W-:Y:S02]  /*3690*/  IADD3 R7, P0, PT, R9, 0x200, RZ ;  /* 0x0000020009077810 */ /* 0x000fe40007f1e0ff */
[----:B----4-:R-:W-:Y:S02]  /*36a0*/  ISETP.GT.AND P2, PT, R14, 0x4, PT ;  /* 0x000000040e00780c */ /* 0x010fe40003f44270 */
[----:B------:R-:W-:-:S02]  /*36b0*/  SEL R18, R17, R18, !P1 ;  /* 0x0000001211127207 */ /* 0x000fc40004800000 */
[----:B------:R-:W-:Y:S01]  /*36c0*/  SEL R19, R6, R19, !P1 ;  /* 0x0000001306137207 */ /* 0x000fe20004800000 */
[----:B------:R-:W-:Y:S01]  /*36d0*/  IMAD.X R6, RZ, RZ, R8, P0 ;  /* 0x000000ffff067224 */ /* 0x000fe200000e0608 */
[----:B------:R-:W-:Y:S02]  /*36e0*/  LOP3.LUT P1, RZ, R12, 0xff, RZ, 0xc0, !PT ;  /* 0x000000ff0cff7812 */ /* 0x000fe4000782c0ff */
[----:B------:R-:W-:Y:S02]  /*36f0*/  ISETP.LT.U32.AND P0, PT, R7, R18, PT ;  /* 0x000000120700720c */ /* 0x000fe40003f01070 */
[----:B------:R-:W-:Y:S02]  /*3700*/  SEL R14, RZ, 0x1, !P2 ;  /* 0x00000001ff0e7807 */ /* 0x000fe40005000000 */
[----:B------:R-:W-:-:S04]  /*3710*/  ISETP.LT.AND.EX P0, PT, R6, R19, PT, P0 ;  /* 0x000000130600720c */ /* 0x000fc80003f01300 */
[C---:B------:R-:W-:Y:S02]  /*3720*/  @P2 SEL R18, R7.reuse, R18, P0 ;  /* 0x0000001207122207 */ /* 0x040fe40000000000 */
[----:B------:R-:W-:Y:S02]  /*3730*/  @P2 SEL R19, R6, R19, P0 ;  /* 0x0000001306132207 */ /* 0x000fe40000000000 */
[----:B------:R-:W-:Y:S01]  /*3740*/  @P1 SEL R14, R12, 0x1, !P2 ;  /* 0x000000010c0e1807 */ /* 0x000fe20005000000 */
[----:B------:R-:W-:Y:S01]  /*3750*/  IMAD.U32 R12, RZ, RZ, UR12 ;  /* 0x0000000cff0c7e24 */ /* 0x000fe2000f8e00ff */
[----:B------:R-:W-:Y:S02]  /*3760*/  SEL R18, R7, R18, !P1 ;  /* 0x0000001207127207 */ /* 0x000fe40004800000 */
[----:B------:R-:W-:Y:S02]  /*3770*/  SEL R19, R6, R19, !P1 ;  /* 0x0000001306137207 */ /* 0x000fe40004800000 */
[----:B------:R-:W-:Y:S01]  /*3780*/  ISETP.GT.AND P1, PT, R4, 0x4, PT ;  /* 0x000000040400780c */ /* 0x000fe20003f24270 */
[----:B------:R-:W-:Y:S01]  /*3790*/  IMAD.IADD R4, R12, 0x1, -R13 ;  /* 0x000000010c047824 */ /* 0x000fe200078e0a0d */
[----:B------:R-:W-:-:S02]  /*37a0*/  IADD3 R9, P0, PT, R9, 0x300, RZ ;  /* 0x0000030009097810 */ /* 0x000fc40007f1e0ff */
[----:B------:R-:W-:Y:S02]  /*37b0*/  LOP3.LUT P2, RZ, R14, 0xff, RZ, 0xc0, !PT ;  /* 0x000000ff0eff7812 */ /* 0x000fe4000784c0ff */
[----:B------:R-:W-:Y:S01]  /*37c0*/  ISETP.GE.U32.AND P3, PT, R4, UR4, PT ;  /* 0x0000000404007c0c */ /* 0x000fe2000bf66070 */
[----:B------:R-:W-:Y:S01]  /*37d0*/  IMAD.X R8, RZ, RZ, R8, P0 ;  /* 0x000000ffff087224 */ /* 0x000fe200000e0608 */
[----:B------:R-:W-:Y:S02]  /*37e0*/  ISETP.LT.U32.AND P0, PT, R9, R18, PT ;  /* 0x000000120900720c */ /* 0x000fe40003f01070 */
        /* <DEDUP_REMOVED lines=8> */
[----:B------:R-:W-:Y:S02]  /*3870*/  VIADD R13, R13, UR4 ;  /* 0x000000040d0d7c36 */ /* 0x000fe40008000000 */
[----:B------:R-:W-:Y:S02]  /*3880*/  VIADD R15, R15, UR4 ;  /* 0x000000040f0f7c36 */ /* 0x000fe40008000000 */
[----:B------:R-:W-:Y:S01]  /*3890*/  VIADD R5, R5, -UR4 ;  /* 0x8000000405057c36 */ /* 0x000fe20008000000 */
[----:B------:R-:W-:Y:S01]  /*38a0*/  ISETP.GT.U32.AND P0, PT, R13, R2, PT ;  /* 0x000000020d00720c */ /* 0x000fe20003f04070 */
[----:B------:R-:W-:-:S12]  /*38b0*/  VIADD R3, R3, 0x1 ;  /* 0x0000000103037836 */ /* 0x000fd80000000000 */
[----:B------:R-:W-:Y:S05]  /*38c0*/  @!P0 BRA `(.L_x_310) ;  /* 0xfffffff800e88947 */ /* 0x000fea000383ffff */
.L_x_309:
[----:B------:R-:W-:Y:S01]  /*38d0*/  IMAD.IADD R7, R12, 0x1, -R13 ;  /* 0x000000010c077824 */ /* 0x000fe200078e0a0d */
[----:B------:R-:W-:Y:S04]  /*38e0*/  BSSY.RECONVERGENT B1, `(.L_x_308) ;  /* 0x0000123000017945 */ /* 0x000fe80003800200 */
[----:B------:R-:W-:-:S04]  /*38f0*/  ISETP.GE.AND P0, PT, R10, R7, PT ;  /* 0x000000070a00720c */ /* 0x000fc80003f06270 */
[----:B------:R-:W-:-:S13]  /*3900*/  ISETP.GE.U32.OR P0, PT, R13, R12, P0 ;  /* 0x0000000c0d00720c */ /* 0x000fda0000706470 */
[----:B------:R-:W-:Y:S05]  /*3910*/  @P0 BRA `(.L_x_311) ;  /* 0x00000010007c0947 */ /* 0x000fea0003800000 */
[----:B------:R-:W-:Y:S01]  /*3920*/  LOP3.LUT R7, RZ, R10, RZ, 0x33, !PT ;  /* 0x0000000aff077212 */ /* 0x000fe200078e33ff */
[----:B------:R-:W-:Y:S01]  /*3930*/  IMAD.SHL.U32 R9, R0, 0x400, RZ ;  /* 0x0000040000097824 */ /* 0x000fe200078e00ff */
[----:B------:R-:W-:Y:S01]  /*3940*/  BSSY.RECONVERGENT B2, `(.L_x_312) ;  /* 0x0000097000027945 */ /* 0x000fe20003800200 */
[----:B------:R-:W-:Y:S02]  /*3950*/  IMAD R3, R3, UR5, RZ ;  /* 0x0000000503037c24 */ /* 0x000fe4000f8e02ff */
[----:B------:R-:W-:Y:S02]  /*3960*/  IMAD.IADD R12, R7, 0x1, R12 ;  /* 0x00000001070c7824 */ /* 0x000fe400078e020c */
[----:B------:R-:W-:-:S03]  /*3970*/  IMAD.MOV.U32 R16, RZ, RZ, R10 ;  /* 0x000000ffff107224 */ /* 0x000fc600078e000a */
[----:B------:R-:W-:-:S05]  /*3980*/  IADD3 R2, PT, PT, R12, -UR4, -R9 ;  /* 0x800000040c027c10 */ /* 0x000fca000fffe809 */
[----:B------:R-:W-:-:S05]  /*3990*/  IMAD R2, R3, -0x400, R2 ;  /* 0xfffffc0003027824 */ /* 0x000fca00078e0202 */
[C---:B------:R-:W-:Y:S02]  /*39a0*/  ISETP.GE.U32.AND P0, PT, R2.reuse, 0x700, PT ;  /* 0x000007000200780c */ /* 0x040fe40003f06070 */
[----:B------:R-:W-:-:S04]  /*39b0*/  LEA.HI R14, R2, 0x1, RZ, 0x18 ;  /* 0x00000001020e7811 */ /* 0x000fc800078fc0ff */
[----:B------:R-:W-:-:S07]  /*39c0*/  LOP3.LUT R21, R14, 0x7, RZ, 0xc0, !PT ;  /* 0x000000070e157812 */ /* 0x000fce00078ec0ff */
[----:B------:R-:W-:Y:S05]  /*39d0*/  @!P0 BRA `(.L_x_313) ;  /* 0x0000000800348947 */ /* 0x000fea0003800000 */
[----:B------:R-:W2:Y:S01]  /*39e0*/  LDC.64 R2, c[0x0][0x380] ;  /* 0x0000e000ff027b82 */ /* 0x000ea20000000a00 */
[----:B------:R-:W-:Y:S01]  /*39f0*/  LEA.HI R5, R5, 0x1, RZ, 0x18 ;  /* 0x0000000105057811 */ /* 0x000fe200078fc0ff */
[----:B------:R-:W-:Y:S01]  /*3a00*/  BSSY.RECONVERGENT B3, `(.L_x_314) ;  /* 0x0000089000037945 */ /* 0x000fe20003800200 */
[----:B------:R-:W-:Y:S02]  /*3a10*/  LOP3.LUT R16, R10, 0x400, RZ, 0xfc, !PT ;  /* 0x000004000a107812 */ /* 0x000fe400078efcff */
[----:B------:R-:W-:-:S05]  /*3a20*/  LOP3.LUT R5, R5, 0x1fffff8, RZ, 0xc0, !PT ;  /* 0x01fffff805057812 */ /* 0x000fca00078ec0ff */
[----:B------:R-:W-:-:S07]  /*3a30*/  IMAD.MOV R17, RZ, RZ, -R5 ;  /* 0x000000ffff117224 */ /* 0x000fce00078e0a05 */
.L_x_315:
[----:B------:R-:W-:-:S04]  /*3a40*/  VIADD R26, R15, 0xfffffc00 ;  /* 0xfffffc000f1a7836 */ /* 0x000fc80000000000 */
[----:B--2---:R-:W-:-:S05]  /*3a50*/  IMAD.WIDE.U32 R4, R26, 0x4, R2 ;  /* 0x000000041a047825 */ /* 0x004fca00078e0002 */
[----:B------:R-:W2:Y:S01]  /*3a60*/  LDG.E R24, desc[UR10][R4.64] ;  /* 0x0000000a04187981 */ /* 0x000ea2000c1e1900 */
[----:B------:R-:W-:-:S04]  /*3a70*/  VIADD R27, R15, 0xfffffd00 ;  /* 0xfffffd000f1b7836 */ /* 0x000fc80000000000 */
[----:B------:R-:W-:-:S05]  /*3a80*/  IMAD.WIDE.U32 R6, R27, 0x4, R2 ;  /* 0x000000041b067825 */ /* 0x000fca00078e0002 */
[----:B------:R3:W4:Y:S01]  /*3a90*/  LDG.E R22, desc[UR10][R6.64] ;  /* 0x0000000a06167981 */ /* 0x000722000c1e1900 */
[----:B------:R-:W-:-:S04]  /*3aa0*/  VIADD R25, R15, 0xfffffe00 ;  /* 0xfffffe000f197836 */ /* 0x000fc80000000000 */
[----:B------:R-:W-:-:S06]  /*3ab0*/  IMAD.WIDE.U32 R8, R25, 0x4, R2 ;  /* 0x0000000419087825 */ /* 0x000fcc00078e0002 */
[----:B------:R-:W5:Y:S01]  /*3ac0*/  LDG.E R8, desc[UR10][R8.64] ;  /* 0x0000000a08087981 */ /* 0x000f62000c1e1900 */
[----:B------:R-:W-:Y:S01]  /*3ad0*/  PRMT R29, R20, 0x7610, R29 ;  /* 0x00007610141d7816 */ /* 0x000fe2000000001d */
[----:B------:R-:W-:Y:S01]  /*3ae0*/  VIADD R23, R15, 0xffffff00 ;  /* 0xffffff000f177836 */ /* 0x000fe20000000000 */
[----:B---3--:R-:W-:Y:S02]  /*3af0*/  IADD3 R7, P1, PT, R26, UR6, RZ ;  /* 0x000000061a077c10 */ /* 0x008fe4000ff3e0ff */
[----:B------:R-:W-:Y:S01]  /*3b00*/  LOP3.LUT P3, RZ, R29, 0xff, RZ, 0xc0, !PT ;  /* 0x000000ff1dff7812 */ /* 0x000fe2000786c0ff */
[----:B------:R-:W-:Y:S01]  /*3b10*/  IMAD.WIDE.U32 R4, R23, 0x4, R2 ;  /* 0x0000000417047825 */ /* 0x000fe200078e0002 */
[----:B------:R-:W-:-:S03]  /*3b20*/  ISETP.LT.U32.AND P0, PT, R7, R18, PT ;  /* 0x000000120700720c */ /* 0x000fc60003f01070 */
[----:B------:R-:W-:Y:S01]  /*3b30*/  IMAD.X R26, RZ, RZ, R11, P1 ;  /* 0x000000ffff1a7224 */ /* 0x000fe200008e060b */
[----:B------:R3:W5:Y:S04]  /*3b40*/  LDG.E R20, desc[UR10][R4.64] ;  /* 0x0000000a04147981 */ /* 0x000768000c1e1900 */
[----:B------:R-:W-:-:S04]  /*3b50*/  ISETP.LT.AND.EX P0, PT, R26, R19, PT, P0 ;  /* 0x000000131a00720c */ /* 0x000fc80003f01300 */
[----:B------:R-:W-:Y:S02]  /*3b60*/  SEL R28, R7, R18, P0 ;  /* 0x00000012071c7207 */ /* 0x000fe40000000000 */
[C---:B--2---:R-:W-:Y:S02]  /*3b70*/  ISETP.GT.AND P2, PT, R24.reuse, 0x4, P3 ;  /* 0x000000041800780c */ /* 0x044fe40001f44270 */
[----:B------:R-:W-:-:S04]  /*3b80*/  ISETP.GT.AND P1, PT, R24, 0x4, PT ;  /* 0x000000041800780c */ /* 0x000fc80003f24270 */
[----:B------:R-:W-:-:S04]  /*3b90*/  @!P3 SEL R29, RZ, 0x1, !P1 ;  /* 0x00000001ff1db807 */ /* 0x000fc80004800000 */
[----:B------:R-:W-:-:S03]  /*3ba0*/  SEL R24, R29, 0x1, !P2 ;  /* 0x000000011d187807 */ /* 0x000fc60005000000 */
[----:B------:R-:W-:Y:S01]  /*3bb0*/  @!P2 SEL R28, R7, R18, !P3 ;  /* 0x00000012071ca207 */ /* 0x000fe20005800000 */
[----:B------:R-:W-:Y:S01]  /*3bc0*/  IMAD.WIDE.U32 R6, R15, 0x4, R2 ;  /* 0x000000040f067825 */ /* 0x000fe200078e0002 */
[----:B------:R-:W-:Y:S02]  /*3bd0*/  LOP3.LUT P1, RZ, R24, 0xff, RZ, 0xc0, !PT ;  /* 0x000000ff18ff7812 */ /* 0x000fe4000782c0ff */
[CC--:B------:R-:W-:Y:S02]  /*3be0*/  SEL R18, R26.reuse, R19.reuse, P0 ;  /* 0x000000131a127207 */ /* 0x0c0fe40000000000 */
[----:B------:R2:W5:Y:S01]  /*3bf0*/  LDG.E R9, desc[UR10][R6.64] ;  /* 0x0000000a06097981 */ /* 0x000562000c1e1900 */
[----:B------:R-:W-:Y:S02]  /*3c00*/  IADD3 R29, P0, PT, R27, UR6, RZ ;  /* 0x000000061b1d7c10 */ /* 0x000fe4000ff1e0ff */
[----:B------:R-:W-:Y:S02]  /*3c10*/  @!P2 SEL R18, R26, R19, !P3 ;  /* 0x000000131a12a207 */ /* 0x000fe40005800000 */
[----:B----4-:R-:W-:-:S02]  /*3c20*/  ISETP.GT.AND P2, PT, R22, 0x4, PT ;  /* 0x000000041600780c */ /* 0x010fc40003f44270 */
[----:B------:R-:W-:Y:S01]  /*3c30*/  ISETP.GT.AND P3, PT, R22, 0x4, P1 ;  /* 0x000000041600780c */ /* 0x000fe20000f64270 */
[----:B------:R-:W-:Y:S01]  /*3c40*/  IMAD.X R27, RZ, RZ, R11, P0 ;  /* 0x000000ffff1b7224 */ /* 0x000fe200000e060b */
[----:B------:R-:W-:Y:S02]  /*3c50*/  @!P1 SEL R24, RZ, 0x1, !P2 ;  /* 0x00000001ff189807 */ /* 0x000fe40005000000 */
[----:B------:R-:W-:Y:S01]  /*3c60*/  ISETP.LT.U32.AND P0, PT, R29, R28, PT ;  /* 0x0000001c1d00720c */ /* 0x000fe20003f01070 */
[----:B------:R-:W-:Y:S01]  /*3c70*/  VIADD R19, R15, 0x100 ;  /* 0x000001000f137836 */ /* 0x000fe20000000000 */
[----:B------:R-:W-:Y:S02]  /*3c80*/  SEL R22, R24, 0x1, !P3 ;  /* 0x0000000118167807 */ /* 0x000fe40005800000 */
[----:B------:R-:W-:Y:S01]  /*3c90*/  ISETP.LT.AND.EX P0, PT, R27, R18, PT, P0 ;  /* 0x000000121b00720c */ /* 0x000fe20003f01300 */
[----:B---3--:R-:W-:Y:S01]  /*3ca0*/  IMAD.WIDE.U32 R4, R19, 0x4, R2 ;  /* 0x0000000413047825 */ /* 0x008fe200078e0002 */
[----:B------:R-:W-:-:S02]  /*3cb0*/  LOP3.LUT P2, RZ, R22, 0xff, RZ, 0xc0, !PT ;  /* 0x000000ff16ff7812 */ /* 0x000fc4000784c0ff */
[----:B------:R-:W-:Y:S02]  /*3cc0*/  SEL R26, R29, R28, P0 ;  /* 0x0000001c1d1a7207 */ /* 0x000fe40000000000 */
[----:B------:R-:W-:Y:S02]  /*3cd0*/  SEL R24, R27, R18, P0 ;  /* 0x000000121b187207 */ /* 0x000fe40000000000 */
[----:B--2---:R-:W-:Y:S02]  /*3ce0*/  IADD3 R7, P0, PT, R25, UR6, RZ ;  /* 0x0000000619077c10 */ /* 0x004fe4000ff1e0ff */
[----:B------:R-:W-:Y:S01]  /*3cf0*/  @!P3 SEL R26, R29, R28, !P1 ;  /* 0x0000001c1d1ab207 */ /* 0x000fe20004800000 */
[----:B------:R2:W3:Y:S01]  /*3d00*/  LDG.E R25, desc[UR10][R4.64] ;  /* 0x0000000a04197981 */ /* 0x0004e2000c1e1900 */
[----:B------:R-:W-:Y:S02]  /*3d10*/  @!P3 SEL R24, R27, R18, !P1 ;  /* 0x000000121b18b207 */ /* 0x000fe40004800000 */
[----:B-----5:R-:W-:Y:S01]  /*3d20*/  ISETP.GT.AND P1, PT, R8, 0x4, P2 ;  /* 0x000000040800780c */ /* 0x020fe20001724270 */
[----:B------:R-:W-:Y:S01]  /*3d30*/  IMAD.X R28, RZ, RZ, R11, P0 ;  /* 0x000000ffff1c7224 */ /* 0x000fe200000e060b */
[----:B------:R-:W-:Y:S01]  /*3d40*/  ISETP.LT.U32.AND P0, PT, R7, R26, PT ;  /* 0x0000001a0700720c */ /* 0x000fe20003f01070 */
[----:B------:R-:W-:-:S03]  /*3d50*/  VIADD R27, R15, 0x200 ;  /* 0x000002000f1b7836 */ /* 0x000fc60000000000 */
[----:B------:R-:W-:-:S04]  /*3d60*/  ISETP.LT.AND.EX P0, PT, R28, R24, PT, P0 ;  /* 0x000000181c00720c */ /* 0x000fc80003f01300 */
[----:B------:R-:W-:-:S03]  /*3d70*/  SEL R18, R7, R26, P0 ;  /* 0x0000001a07127207 */ /* 0x000fc60000000000 */
[----:B------:R-:W-:Y:S01]  /*3d80*/  @!P1 SEL R18, R7, R26, !P2 ;  /* 0x0000001a07129207 */ /* 0x000fe20005000000 */
[----:B------:R-:W-:-:S06]  /*3d90*/  IMAD.WIDE.U32 R6, R27, 0x4, R2 ;  /* 0x000000041b067825 */ /* 0x000fcc00078e0002 */
[----:B------:R4:W5:Y:S01]  /*3da0*/  LDG.E R6, desc[UR10][R6.64] ;  /* 0x0000000a06067981 */ /* 0x000962000c1e1900 */
[----:B------:R-:W-:-:S04]  /*3db0*/  VIADD R29, R15, 0x300 ;  /* 0x000003000f1d7836 */ /* 0x000fc80000000000 */
[----:B--2---:R-:W-:-:S06]  /*3dc0*/  IMAD.WIDE.U32 R4, R29, 0x4, R2 ;  /* 0x000000041d047825 */ /* 0x004fcc00078e0002 */
[----:B------:R2:W5:Y:S01]  /*3dd0*/  LDG.E R4, desc[UR10][R4.64] ;  /* 0x0000000a04047981 */ /* 0x000562000c1e1900 */
[----:B------:R-:W-:Y:S02]  /*3de0*/  SEL R26, R28, R24, P0 ;  /* 0x000000181c1a7207 */ /* 0x000fe40000000000 */
[----:B------:R-:W-:-:S04]  /*3df0*/  ISETP.GT.AND P0, PT, R8, 0x4, PT ;  /* 0x000000040800780c */ /* 0x000fc80003f04270 */
[----:B------:R-:W-:-:S04]  /*3e00*/  @!P2 SEL R22, RZ, 0x1, !P0 ;  /* 0x00000001ff16a807 */ /* 0x000fc80004000000 */
[----:B------:R-:W-:-:S04]  /*3e10*/  SEL R22, R22, 0x1, !P1 ;  /* 0x0000000116167807 */ /* 0x000fc80004800000 */
[----:B------:R-:W-:Y:S02]  /*3e20*/  LOP3.LUT P3, RZ, R22, 0xff, RZ, 0xc0, !PT ;  /* 0x000000ff16ff7812 */ /* 0x000fe4000786c0ff */
[----:B------:R-:W-:Y:S02]  /*3e30*/  @!P1 SEL R26, R28, R24, !P2 ;  /* 0x000000181c1a9207 */ /* 0x000fe40005000000 */
[C---:B------:R-:W-:Y:S02]  /*3e40*/  ISETP.GT.AND P1, PT, R20.reuse, 0x4, PT ;  /* 0x000000041400780c */ /* 0x040fe40003f24270 */
[----:B------:R-:W-:Y:S02]  /*3e50*/  ISETP.GT.AND P4, PT, R20, 0x4, P3 ;  /* 0x000000041400780c */ /* 0x000fe40001f84270 */
[----:B------:R-:W-:-:S05]  /*3e60*/  IADD3 R23, P0, PT, R23, UR6, RZ ;  /* 0x0000000617177c10 */ /* 0x000fca000ff1e0ff */
[----:B------:R-:W-:Y:S01]  /*3e70*/  @!P3 SEL R22, RZ, 0x1, !P1 ;  /* 0x00000001ff16b807 */ /* 0x000fe20004800000 */
[----:B------:R-:W-:-:S03]  /*3e80*/  IMAD.X R20, RZ, RZ, R11, P0 ;  /* 0x000000ffff147224 */ /* 0x000fc600000e060b */
[----:B------:R-:W-:Y:S02]  /*3e90*/  SEL R22, R22, 0x1, !P4 ;  /* 0x0000000116167807 */ /* 0x000fe40006000000 */
[----:B------:R-:W-:Y:S02]  /*3ea0*/  ISETP.LT.U32.AND P0, PT, R23, R18, PT ;  /* 0x000000121700720c */ /* 0x000fe40003f01070 */
[----:B------:R-:W-:Y:S02]  /*3eb0*/  LOP3.LUT P2, RZ, R22, 0xff, RZ, 0xc0, !PT ;  /* 0x000000ff16ff7812 */ /* 0x000fe4000784c0ff */
[----:B------:R-:W-:-:S04]  /*3ec0*/  ISETP.LT.AND.EX P0, PT, R20, R26, PT, P0 ;  /* 0x0000001a1400720c */ /* 0x000fc80003f01300 */
[C---:B----4-:R-:W-:Y:S02]  /*3ed0*/  SEL R7, R23.reuse, R18, P0 ;  /* 0x0000001217077207 */ /* 0x050fe40000000000 */
[C---:B------:R-:W-:Y:S02]  /*3ee0*/  SEL R8, R20.reuse, R26, P0 ;  /* 0x0000001a14087207 */ /* 0x040fe40000000000 */
[----:B------:R-:W-:Y:S02]  /*3ef0*/  @!P4 SEL R7, R23, R18, !P3 ;  /* 0x000000121707c207 */ /* 0x000fe40005800000 */
[----:B------:R-:W-:Y:S02]  /*3f00*/  @!P4 SEL R8, R20, R26, !P3 ;  /* 0x0000001a1408c207 */ /* 0x000fe40005800000 */
[----:B------:R-:W-:Y:S02]  /*3f10*/  IADD3 R18, P1, PT, R15, UR6, RZ ;  /* 0x000000060f127c10 */ /* 0x000fe4000ff3e0ff */
[----:B------:R-:W-:Y:S01]  /*3f20*/  IADD3 R24, P4, PT, R19, UR6, RZ ;  /* 0x0000000613187c10 */ /* 0x000fe2000ff9e0ff */
[----:B------:R-:W-:-:S02]  /*3f30*/  VIADD R17, R17, 0x8 ;  /* 0x0000000811117836 */ /* 0x000fc40000000000 */
[----:B------:R-:W-:Y:S02]  /*3f40*/  VIADD R16, R16, 0x800 ;  /* 0x0000080010107836 */ /* 0x000fe40000000000 */
[----:B------:R-:W-:Y:S01]  /*3f50*/  VIADD R15, R15, 0x800 ;  /* 0x000008000f0f7836 */ /* 0x000fe20000000000 */
[C---:B------:R-:W-:Y:S02]  /*3f60*/  ISETP.GT.AND P0, PT, R9.reuse, 0x4, PT ;  /* 0x000000040900780c */ /* 0x040fe40003f04270 */
[----:B------:R-:W-:Y:S02]  /*3f70*/  ISETP.GT.AND P3, PT, R9, 0x4, P2 ;  /* 0x000000040900780c */ /* 0x000fe40001764270 */
[----:B------:R-:W-:Y:S01]  /*3f80*/  @!P2 SEL R22, RZ, 0x1, !P0 ;  /* 0x00000001ff16a807 */ /* 0x000fe20004000000 */
[----:B------:R-:W-:-:S03]  /*3f90*/  IMAD.X R9, RZ, RZ, R11, P1 ;  /* 0x000000ffff097224 */ /* 0x000fc600008e060b */
[----:B------:R-:W-:Y:S02]  /*3fa0*/  SEL R22, R22, 0x1, !P3 ;  /* 0x0000000116167807 */ /* 0x000fe40005800000 */
[----:B------:R-:W-:Y:S02]  /*3fb0*/  ISETP.LT.U32.AND P0, PT, R18, R7, PT ;  /* 0x000000071200720c */ /* 0x000fe40003f01070 */
[----:B------:R-:W-:Y:S02]  /*3fc0*/  LOP3.LUT P1, RZ, R22, 0xff, RZ, 0xc0, !PT ;  /* 0x000000ff16ff7812 */ /* 0x000fe4000782c0ff */
[----:B------:R-:W-:-:S04]  /*3fd0*/  ISETP.LT.AND.EX P0, PT, R9, R8, PT, P0 ;  /* 0x000000080900720c */ /* 0x000fc80003f01300 */
[CC--:B--2---:R-:W-:Y:S02]  /*3fe0*/  SEL R5, R18.reuse, R7.reuse, P0 ;  /* 0x0000000712057207 */ /* 0x0c4fe40000000000 */
[CC--:B------:R-:W-:Y:S02]  /*3ff0*/  SEL R26, R9.reuse, R8.reuse, P0 ;  /* 0x00000008091a7207 */ /* 0x0c0fe40000000000 */
[----:B------:R-:W-:Y:S02]  /*4000*/  @!P3 SEL R5, R18, R7, !P2 ;  /* 0x000000071205b207 */ /* 0x000fe40005000000 */
[----:B------:R-:W-:Y:S02]  /*4010*/  @!P3 SEL R26, R9, R8, !P2 ;  /* 0x00000008091ab207 */ /* 0x000fe40005000000 */
[C---:B---3--:R-:W-:Y:S01]  /*4020*/  ISETP.GT.AND P0, PT, R25.reuse, 0x4, PT ;  /* 0x000000041900780c */ /* 0x048fe20003f04270 */
[----:B------:R-:W-:Y:S01]  /*4030*/  IMAD.X R7, RZ, RZ, R11, P4 ;  /* 0x000000ffff077224 */ /* 0x000fe200020e060b */
        /* <DEDUP_REMOVED lines=11> */
[----:B------:R-:W-:Y:S01]  /*40f0*/  IMAD.X R5, RZ, RZ, R11, P0 ;  /* 0x000000ffff057224 */ /* 0x000fe200000e060b */
[----:B-----5:R-:W-:Y:S02]  /*4100*/  ISETP.GT.AND P3, PT, R6, 0x4, P2 ;  /* 0x000000040600780c */ /* 0x020fe40001764270 */
        /* <DEDUP_REMOVED lines=8> */
[----:B------:R-:W-:Y:S01]  /*4190*/  IMAD.X R5, RZ, RZ, R11, P0 ;  /* 0x000000ffff057224 */ /* 0x000fe200000e060b */
        /* <DEDUP_REMOVED lines=15> */
[----:B01----:R-:W-:Y:S05]  /*4290*/  BSYNC.RECONVERGENT B3 ;  /* 0x0000000000037941 */ /* 0x003fea0003800200 */
.L_x_314:
[----:B------:R-:W-:-:S07]  /*42a0*/  VIADD R16, R16, 0xfffffc00 ;  /* 0xfffffc0010107836 */ /* 0x000fce0000000000 */
.L_x_313:
[----:B01----:R-:W-:Y:S05]  /*42b0*/  BSYNC.RECONVERGENT B2 ;  /* 0x0000000000027941 */ /* 0x003fea0003800200 */
.L_x_312:
[----:B------:R-:W-:-:S13]  /*42c0*/  ISETP.NE.AND P0, PT, R21, RZ, PT ;  /* 0x000000ff1500720c */ /* 0x000fda0003f05270 */
[----:B------:R-:W-:Y:S05]  /*42d0*/  @!P0 BRA `(.L_x_311) ;  /* 0x00000008000c8947 */ /* 0x000fea0003800000 */
[----:B------:R-:W-:Y:S01]  /*42e0*/  ISETP.GE.U32.AND P0, PT, R21, 0x4, PT ;  /* 0x000000041500780c */ /* 0x000fe20003f06070 */
[----:B------:R-:W-:Y:S01]  /*42f0*/  BSSY.RECONVERGENT B2, `(.L_x_316) ;  /* 0x0000045000027945 */ /* 0x000fe20003800200 */
[----:B------:R-:W-:-:S11]  /*4300*/  LOP3.LUT P1, R14, R14, 0x3, RZ, 0xc0, !PT ;  /* 0x000000030e0e7812 */ /* 0x000fd6000782c0ff */
[----:B------:R-:W-:Y:S05]  /*4310*/  @!P0 BRA `(.L_x_317) ;  /* 0x0000000400088947 */ /* 0x000fea0003800000 */
[----:B------:R-:W0:Y:S01]  /*4320*/  LDC.64 R2, c[0x0][0x380] ;  /* 0x0000e000ff027b82 */ /* 0x000e220000000a00 */
[----:B------:R-:W-:-:S04]  /*4330*/  IMAD.IADD R21, R16, 0x1, R13 ;  /* 0x0000000110157824 */ /* 0x000fc800078e020d */
        /* <DEDUP_REMOVED lines=13> */
[----:B------:R-:W-:Y:S02]  /*4410*/  IADD3 R21, P2, PT, R21, UR6, RZ ;  /* 0x0000000615157c10 */ /* 0x000fe4000ff5e0ff */
[----:B------:R-:W-:-:S03]  /*4420*/  IADD3 R17, P5, PT, R17, UR6, RZ ;  /* 0x0000000611117c10 */ /* 0x000fc6000ffbe0ff */
[--C-:B------:R-:W-:Y:S02]  /*4430*/  IMAD.X R8, RZ, RZ, R11.reuse, P2 ;  /* 0x000000ffff087224 */ /* 0x100fe400010e060b */
[----:B0-----:R-:W-:Y:S01]  /*4440*/  IMAD.X R3, RZ, RZ, R11, P5 ;  /* 0x000000ffff037224 */ /* 0x001fe200028e060b */
        /* <DEDUP_REMOVED lines=26> */
[----:B------:R-:W-:Y:S01]  /*45f0*/  IMAD.X R3, RZ, RZ, R11, P0 ;  /* 0x000000ffff037224 */ /* 0x000fe200000e060b */
        /* <DEDUP_REMOVED lines=9> */
[----:B------:R-:W-:Y:S01]  /*4690*/  IMAD.X R3, RZ, RZ, R11, P5 ;  /* 0x000000ffff037224 */ /* 0x000fe200028e060b */
        /* <DEDUP_REMOVED lines=10> */
.L_x_317:
[----:B------:R-:W-:Y:S05]  /*4740*/  BSYNC.RECONVERGENT B2 ;  /* 0x0000000000027941 */ /* 0x000fea0003800200 */
.L_x_316:
[----:B------:R-:W-:Y:S05]  /*4750*/  @!P1 BRA `(.L_x_311) ;  /* 0x0000000000ec9947 */ /* 0x000fea0003800000 */
[----:B------:R-:W-:Y:S01]  /*4760*/  ISETP.NE.AND P0, PT, R14, 0x1, PT ;  /* 0x000000010e00780c */ /* 0x000fe20003f05270 */
[----:B------:R-:W-:Y:S01]  /*4770*/  BSSY.RECONVERGENT B2, `(.L_x_318) ;  /* 0x0000025000027945 */ /* 0x000fe20003800200 */
[----:B------:R-:W-:-:S11]  /*4780*/  LOP3.LUT P1, RZ, R12, 0x100, RZ, 0xc0, !PT ;  /* 0x000001000cff7812 */ /* 0x000fd6000782c0ff */
[----:B------:R-:W-:Y:S05]  /*4790*/  @!P0 BRA `(.L_x_319) ;  /* 0x0000000000888947 */ /* 0x000fea0003800000 */
[----:B------:R-:W0:Y:S01]  /*47a0*/  LDC.64 R2, c[0x0][0x380] ;  /* 0x0000e000ff027b82 */ /* 0x000e220000000a00 */
[----:B------:R-:W-:-:S04]  /*47b0*/  IMAD.IADD R7, R16, 0x1, R13 ;  /* 0x0000000110077824 */ /* 0x000fc800078e020d */
[C---:B------:R-:W-:Y:S02]  /*47c0*/  VIADD R9, R7.reuse, 0x100 ;  /* 0x0000010007097836 */ /* 0x040fe40000000000 */
[----:B0-----:R-:W-:-:S06]  /*47d0*/  IMAD.WIDE.U32 R4, R7, 0x4, R2 ;  /* 0x0000000407047825 */ /* 0x001fcc00078e0002 */
[----:B------:R-:W2:Y:S01]  /*47e0*/  LDG.E R4, desc[UR10][R4.64] ;  /* 0x0000000a04047981 */ /* 0x000ea2000c1e1900 */
[----:B------:R-:W-:-:S05]  /*47f0*/  IMAD.WIDE.U32 R2, R9, 0x4, R2 ;  /* 0x0000000409027825 */ /* 0x000fca00078e0002 */
[----:B------:R0:W3:Y:S01]  /*4800*/  LDG.E R8, desc[UR10][R2.64] ;  /* 0x0000000a02087981 */ /* 0x0000e2000c1e1900 */
[----:B------:R-:W-:Y:S01]  /*4810*/  LOP3.LUT P2, RZ, R20, 0xff, RZ, 0xc0, !PT ;  /* 0x000000ff14ff7812 */ /* 0x000fe2000784c0ff */
[----:B------:R-:W-:Y:S01]  /*4820*/  VIADD R16, R16, 0x200 ;  /* 0x0000020010107836 */ /* 0x000fe20000000000 */
[----:B------:R-:W-:-:S04]  /*4830*/  IADD3 R7, P4, PT, R7, UR6, RZ ;  /* 0x0000000607077c10 */ /* 0x000fc8000ff9e0ff */
[----:B------:R-:W-:Y:S01]  /*4840*/  ISETP.LT.U32.AND P0, PT, R7, R18, PT ;  /* 0x000000120700720c */ /* 0x000fe20003f01070 */
[----:B------:R-:W-:-:S05]  /*4850*/  IMAD.X R6, RZ, RZ, R11, P4 ;  /* 0x000000ffff067224 */ /* 0x000fca00020e060b */
        /* <DEDUP_REMOVED lines=8> */
[----:B------:R-:W-:Y:S01]  /*48e0*/  IMAD.X R4, RZ, RZ, R11, P5 ;  /* 0x000000ffff047224 */ /* 0x000fe200028e060b */
        /* <DEDUP_REMOVED lines=13> */
.L_x_319:
[----:B------:R-:W-:Y:S05]  /*49c0*/  BSYNC.RECONVERGENT B2 ;  /* 0x0000000000027941 */ /* 0x000fea0003800200 */
.L_x_318:
[----:B------:R-:W-:Y:S05]  /*49d0*/  @P1 BRA `(.L_x_311) ;  /* 0x00000000004c1947 */ /* 0x000fea0003800000 */
[----:B------:R-:W0:Y:S01]  /*49e0*/  LDC.64 R2, c[0x0][0x380] ;  /* 0x0000e000ff027b82 */ /* 0x000e220000000a00 */
[----:B------:R-:W-:-:S04]  /*49f0*/  IMAD.IADD R13, R16, 0x1, R13 ;  /* 0x00000001100d7824 */ /* 0x000fc800078e020d */
[----:B0-----:R-:W-:-:S06]  /*4a00*/  IMAD.WIDE.U32 R2, R13, 0x4, R2 ;  /* 0x000000040d027825 */ /* 0x001fcc00078e0002 */
[----:B------:R-:W2:Y:S01]  /*4a10*/  LDG.E R2, desc[UR10][R2.64] ;  /* 0x0000000a02027981 */ /* 0x000ea2000c1e1900 */
[----:B------:R-:W-:Y:S02]  /*4a20*/  LOP3.LUT P3, RZ, R20, 0xff, RZ, 0xc0, !PT ;  /* 0x000000ff14ff7812 */ /* 0x000fe4000786c0ff */
[----:B------:R-:W-:-:S05]  /*4a30*/  IADD3 R13, P0, PT, R13, UR6, RZ ;  /* 0x000000060d0d7c10 */ /* 0x000fca000ff1e0ff */
[----:B------:R-:W-:Y:S01]  /*4a40*/  IMAD.X R6, RZ, RZ, R11, P0 ;  /* 0x000000ffff067224 */ /* 0x000fe200000e060b */
        /* <DEDUP_REMOVED lines=12> */
.L_x_311:
[----:B01----:R-:W-:Y:S05]  /*4b10*/  BSYNC.RECONVERGENT B1 ;  /* 0x0000000000017941 */ /* 0x003fea0003800200 */
.L_x_308:
        /* <DEDUP_REMOVED lines=24> */
.L_x_321:
[----:B------:R-:W-:Y:S05]  /*4ca0*/  BSYNC.RECONVERGENT B1 ;  /* 0x0000000000017941 */ /* 0x000fea0003800200 */
.L_x_320:
        /* <DEDUP_REMOVED lines=23> */
.L_x_323:
[----:B------:R-:W-:Y:S05]  /*4e20*/  BSYNC.RECONVERGENT B1 ;  /* 0x0000000000017941 */ /* 0x000fea0003800200 */
.L_x_322:
        /* <DEDUP_REMOVED lines=20> */
.L_x_325:
[----:B------:R-:W-:Y:S05]  /*4f70*/  BSYNC.RECONVERGENT B1 ;  /* 0x0000000000017941 */ /* 0x000fea0003800200 */
.L_x_324:
        /* <DEDUP_REMOVED lines=20> */
.L_x_327:
[----:B------:R-:W-:Y:S05]  /*50c0*/  BSYNC.RECONVERGENT B1 ;  /* 0x0000000000017941 */ /* 0x000fea0003800200 */
.L_x_326:
        /* <DEDUP_REMOVED lines=20> */
.L_x_329:
[----:B------:R-:W-:Y:S05]  /*5210*/  BSYNC.RECONVERGENT B1 ;  /* 0x0000000000017941 */ /* 0x000fea0003800200 */
.L_x_328:
        /* <DEDUP_REMOVED lines=10> */
.L_x_331:
[----:B------:R-:W-:Y:S05]  /*52c0*/  BSYNC.RECONVERGENT B1 ;  /* 0x0000000000017941 */ /* 0x000fea0003800200 */
.L_x_330:
        /* <DEDUP_REMOVED lines=83> */
.L_x_289:
[----:B------:R-:W-:Y:S05]  /*5800*/  BSYNC.RECONVERGENT B0 ;  /* 0x0000000000007941 */ /* 0x000fea0003800200 */
.L_x_264:
[----:B------:R-:W-:Y:S05]  /*5810*/  @P1 EXIT ;  /* 0x000000000000194d */ /* 0x000fea0003800000 */
[----:B012---:R-:W0:Y:S02]  /*5820*/  LDC.64 R2, c[0x0][0x398] ;  /* 0x0000e600ff027b82 */ /* 0x007e240000000a00 */
[----:B0-----:R-:W-:-:S05]  /*5830*/  IMAD.WIDE.U32 R2, R0, 0x10, R2 ;  /* 0x0000001000027825 */ /* 0x001fca00078e0002 */
[----:B------:R-:W-:Y:S04]  /*5840*/  STG.E.64 desc[UR10][R2.64+0x8], R18 ;  /* 0x0000081202007986 */ /* 0x000fe8000c101b0a */
[----:B------:R-:W-:Y:S01]  /*5850*/  STG.E.U8 desc[UR10][R2.64], R20 ;  /* 0x0000001402007986 */ /* 0x000fe2000c10110a */
[----:B------:R-:W-:Y:S05]  /*5860*/  EXIT ;  /* 0x000000000000794d */ /* 0x000fea0003800000 */
.L_x_332:
        /* <DEDUP_REMOVED lines=9> */
.L_x_407:


//--------------------- .text._ZN3cub18CUB_300001_SM_10006detail6reduce28DeviceReduceSingleTileKernelINS2_10policy_hubIN4cuda3std3__45tupleIJblEEEjN6thrust24THRUST_300001_SM_1000_NS8cuda_cub9__find_if7functorIS9_EEE10Policy1000ENSB_12zip_iteratorINS8_IJNSD_26transform_input_iterator_tIbNSB_6detail15normal_iteratorINSB_10device_ptrIiEEEE17greater_than_fourEENSB_17counting_iteratorIlNSB_11use_defaultESS_SS_EEEEEEEPS9_jSF_S9_S9_NS7_10__identityEEEvT0_T1_T2_T3_T4_T6_ --------------------------
	.section	.text._ZN3cub18CUB_300001_SM_10006detail6reduce28DeviceReduceSingleTileKernelINS2_10policy_hubIN4cuda3std3__45tupleIJblEEEjN6thrust24THRUST_300001_SM_1000_NS8cuda_cub9__find_if7functorIS9_EEE10Policy1000ENSB_12zip_iteratorINS8_IJNSD_26transform_input_iterator_tIbNSB_6detail15normal_iteratorINSB_10device_ptrIiEEEE17greater_than_fourEENSB_17counting_iteratorIlNSB_11use_defaultESS_SS_EEEEEEEPS9_jSF_S9_S9_NS7_10__identityEEEvT0_T1_T2_T3_T4_T6_,"ax",@progbits
	.align	128
        .global         _ZN3cub18CUB_300001_SM_10006detail6reduce28DeviceReduceSingleTileKernelINS2_10policy_hubIN4cuda3std3__45tupleIJblEEEjN6thrust24THRUST_300001_SM_1000_NS8cuda_cub9__find_if7functorIS9_EEE10Policy1000ENSB_12zip_iteratorINS8_IJNSD_26transform_input_iterator_tIbNSB_6detail15normal_iteratorINSB_10device_ptrIiEEEE17greater_than_fourEENSB_17counting_iteratorIlNSB_11use_defaultESS_SS_EEEEEEEPS9_jSF_S9_S9_NS7_10__identityEEEvT0_T1_T2_T3_T4_T6_
        .type           _ZN3cub18CUB_300001_SM_10006detail6reduce28DeviceReduceSingleTileKernelINS2_10policy_hubIN4cuda3std3__45tupleIJblEEEjN6thrust24THRUST_300001_SM_1000_NS8cuda_cub9__find_if7functorIS9_EEE10Policy1000ENSB_12zip_iteratorINS8_IJNSD_26transform_input_iterator_tIbNSB_6detail15normal_iteratorINSB_10device_ptrIiEEEE17greater_than_fourEENSB_17counting_iteratorIlNSB_11use_defaultESS_SS_EEEEEEEPS9_jSF_S9_S9_NS7_10__identityEEEvT0_T1_T2_T3_T4_T6_,@function
        .size           _ZN3cub18CUB_300001_SM_10006detail6reduce28DeviceReduceSingleTileKernelINS2_10policy_hubIN4cuda3std3__45tupleIJblEEEjN6thrust24THRUST_300001_SM_1000_NS8cuda_cub9__find_if7functorIS9_EEE10Policy1000ENSB_12zip_iteratorINS8_IJNSD_26transform_input_iterator_tIbNSB_6detail15normal_iteratorINSB_10device_ptrIiEEEE17greater_than_fourEENSB_17counting_iteratorIlNSB_11use_defaultESS_SS_EEEEEEEPS9_jSF_S9_S9_NS7_10__identityEEEvT0_T1_T2_T3_T4_T6_,(.L_x_408 - _ZN3cub18CUB_300001_SM_10006detail6reduce28DeviceReduceSingleTileKernelINS2_10policy_hubIN4cuda3std3__45tupleIJblEEEjN6thrust24THRUST_300001_SM_1000_NS8cuda_cub9__find_if7functorIS9_EEE10Policy1000ENSB_12zip_iteratorINS8_IJNSD_26transform_input_iterator_tIbNSB_6detail15normal_iteratorINSB_10device_ptrIiEEEE17greater_than_fourEENSB_17counting_iteratorIlNSB_11use_defaultESS_SS_EEEEEEEPS9_jSF_S9_S9_NS7_10__identityEEEvT0_T1_T2_T3_T4_T6_)
        .other          _ZN3cub18CUB_300001_SM_10006detail6reduce28DeviceReduceSingleTileKernelINS2_10policy_hubIN4cuda3std3__45tupleIJblEEEjN6thrust24THRUST_300001_SM_1000_NS8cuda_cub9__find_if7functorIS9_EEE10Policy1000ENSB_12zip_iteratorINS8_IJNSD_26transform_input_iterator_tIbNSB_6detail15normal_iteratorINSB_10device_ptrIiEEEE17greater_than_fourEENSB_17counting_iteratorIlNSB_11use_defaultESS_SS_EEEEEEEPS9_jSF_S9_S9_NS7_10__identityEEEvT0_T1_T2_T3_T4_T6_,@"STO_CUDA_ENTRY STV_DEFAULT"
_ZN3cub18CUB_300001_SM_10006detail6reduce28DeviceReduceSingleTileKernelINS2_10policy_hubIN4cuda3std3__45tupleIJblEEEjN6thrust24THRUST_300001_SM_1000_NS8cuda_cub9__find_if7functorIS9_EEE10Policy1000ENSB_12zip_iteratorINS8_IJNSD_26transform_input_iterator_tIbNSB_6detail15normal_iteratorINSB_10device_ptrIiEEEE17greater_than_fourEENSB_17counting_iteratorIlNSB_11use_defaultESS_SS_EEEEEEEPS9_jSF_S9_S9_NS7_10__identityEEEvT0_T1_T2_T3_T4_T6_:
.text._ZN3cub18CUB_300001_SM_10006detail6reduce28DeviceReduceSingleTileKernelINS2_10policy_hubIN4cuda3std3__45tupleIJblEEEjN6thrust24THRUST_300001_SM_1000_NS8cuda_cub9__find_if7functorIS9_EEE10Policy1000ENSB_12zip_iteratorINS8_IJNSD_26transform_input_iterator_tIbNSB_6detail15normal_iteratorINSB_10device_ptrIiEEEE17greater_than_fourEENSB_17counting_iteratorIlNSB_11use_defaultESS_SS_EEEEEEEPS9_jSF_S9_S9_NS7_10__identityEEEvT0_T1_T2_T3_T4_T6_:
        /* <DEDUP_REMOVED lines=14> */
.L_x_333:
[----:B------:R-:W-:Y:S01]  /*00e0*/  UISETP.GT.U32.AND UP0, UPT, UR4, 0x3ff, UPT ;  /* 0x000003ff0400788c */ /* 0x000fe2000bf04070 */
[----:B------:R-:W-:Y:S08]  /*00f0*/  BSSY.RECONVERGENT B0, `(.L_x_334) ;  /* 0x000053e000007945 */ /* 0x000ff00003800200 */
        /* <DEDUP_REMOVED lines=31> */
.L_x_340:
        /* <DEDUP_REMOVED lines=11> */
[C---:B------:R-:W-:Y:S01]  /*03a0*/  IADD3 R15, P3, PT, R7.reuse, UR6, RZ ;  /* 0x00000006070f7c10 */ /* 0x040fe2000ff7e0ff */
[----:B------:R-:W-:Y:S01]  /*03b0*/  VIADD R7, R7, 0x800 ;  /* 0x0000080007077836 */ /* 0x000fe20000000000 */
[----:B--2---:R-:W-:-:S02]  /*03c0*/  ISETP.GT.AND P0, PT, R10, 0x4, PT ;  /* 0x000000040a00780c */ /* 0x004fc40003f04270 */
[----:B------:R-:W-:Y:S01]  /*03d0*/  ISETP.GT.AND P2, PT, R10, 0x4, P5 ;  /* 0x000000040a00780c */ /* 0x000fe20002f44270 */
[----:B------:R-:W-:-:S06]  /*03e0*/  IMAD.X R10, RZ, RZ, UR7, P3 ;  /* 0x00000007ff0a7e24 */ /* 0x000fcc00098e06ff */
[----:B------:R-:W-:Y:S02]  /*03f0*/  @!P5 SEL R14, RZ, 0x1, !P0 ;  /* 0x00000001ff0ed807 */ /* 0x000fe40004000000 */
[----:B---3--:R-:W-:Y:S02]  /*0400*/  ISETP.GT.AND P6, PT, R19, 0x4, PT ;  /* 0x000000041300780c */ /* 0x008fe40003fc4270 */
[----:B------:R-:W-:Y:S02]  /*0410*/  SEL R14, R14, 0x1, !P2 ;  /* 0x000000010e0e7807 */ /* 0x000fe40005000000 */
[----:B------:R-:W-:Y:S02]  /*0420*/  ISETP.LT.U32.AND P0, PT, R15, R12, PT ;  /* 0x0000000c0f00720c */ /* 0x000fe40003f01070 */
[----:B------:R-:W-:Y:S02]  /*0430*/  LOP3.LUT P3, RZ, R14, 0xff, RZ, 0xc0, !PT ;  /* 0x000000ff0eff7812 */ /* 0x000fe4000786c0ff */
[----:B------:R-:W-:-:S02]  /*0440*/  ISETP.LT.AND.EX P0, PT, R10, R13, PT, P0 ;  /* 0x0000000d0a00720c */ /* 0x000fc40003f01300 */
[----:B------:R-:W-:Y:S02]  /*0450*/  ISETP.GT.AND P4, PT, R19, 0x4, P3 ;  /* 0x000000041300780c */ /* 0x000fe40001f84270 */
[CC--:B------:R-:W-:Y:S02]  /*0460*/  SEL R25, R15.reuse, R12.reuse, P0 ;  /* 0x0000000c0f197207 */ /* 0x0c0fe40000000000 */
[CC--:B0-----:R-:W-:Y:S02]  /*0470*/  SEL R20, R10.reuse, R13.reuse, P0 ;  /* 0x0000000d0a147207 */ /* 0x0c1fe40000000000 */
        /* <DEDUP_REMOVED lines=53> */
[----:B------:R-:W-:Y:S02]  /*07d0*/  @!P3 SEL R14, RZ, 0x1, !P0 ;  /* 0x00000001ff0eb807 */ /* 0x000fe40004000000 */
[----:B------:R-:W-:-:S02]  /*07e0*/  IADD3 R12, P6, PT, R15, 0x500, RZ ;  /* 0x000005000f0c7810 */ /* 0x000fc40007fde0ff */
[----:B------:R-:W-:Y:S02]  /*07f0*/  SEL R14, R14, 0x1, !P4 ;  /* 0x000000010e0e7807 */ /* 0x000fe40006000000 */
[----:B------:R-:W-:Y:S01]  /*0800*/  @!P5 SEL R20, R13, R18, !P2 ;  /* 0x000000120d14d207 */ /* 0x000fe20005000000 */
[----:B------:R-:W-:Y:S01]  /*0810*/  IMAD.X R13, RZ, RZ, R10, P6 ;  /* 0x000000ffff0d7224 */ /* 0x000fe200030e060a */
[----:B------:R-:W-:Y:S02]  /*0820*/  ISETP.LT.U32.AND P0, PT, R12, R19, PT ;  /* 0x000000130c00720c */ /* 0x000fe40003f01070 */
[----:B------:R-:W-:Y:S02]  /*0830*/  LOP3.LUT P2, RZ, R14, 0xff, RZ, 0xc0, !PT ;  /* 0x000000ff0eff7812 */ /* 0x000fe4000784c0ff */
[----:B------:R-:W-:-:S04]  /*0840*/  ISETP.LT.AND.EX P0, PT, R13, R20, PT, P0 ;  /* 0x000000140d00720c */ /* 0x000fc80003f01300 */
[CC--:B------:R-:W-:Y:S02]  /*0850*/  SEL R17, R12.reuse, R19.reuse, P0 ;  /* 0x000000130c117207 */ /* 0x0c0fe40000000000 */
[CC--:B------:R-:W-:Y:S02]  /*0860*/  SEL R18, R13.reuse, R20.reuse, P0 ;  /* 0x000000140d127207 */ /* 0x0c0fe40000000000 */
[----:B------:R-:W-:Y:S02]  /*0870*/  @!P4 SEL R17, R12, R19, !P3 ;  /* 0x000000130c11c207 */ /* 0x000fe40005800000 */
[----:B------:R-:W-:Y:S02]  /*0880*/  @!P4 SEL R18, R13, R20, !P3 ;  /* 0x000000140d12c207 */ /* 0x000fe40005800000 */
[----:B------:R-:W-:Y:S02]  /*0890*/  IADD3 R12, P0, PT, R15, 0x600, RZ ;  /* 0x000006000f0c7810 */ /* 0x000fe40007f1e0ff */
[----:B------:R-:W-:-:S02]  /*08a0*/  ISETP.GT.AND P3, PT, R11, 0x4, PT ;  /* 0x000000040b00780c */ /* 0x000fc40003f64270 */
[----:B------:R-:W-:Y:S01]  /*08b0*/  ISETP.GT.AND P4, PT, R11, 0x4, P2 ;  /* 0x000000040b00780c */ /* 0x000fe20001784270 */
[----:B------:R-:W-:Y:S01]  /*08c0*/  IMAD.X R13, RZ, RZ, R10, P0 ;  /* 0x000000ffff0d7224 */ /* 0x000fe200000e060a */
[----:B------:R-:W-:Y:S02]  /*08d0*/  @!P2 SEL R14, RZ, 0x1, !P3 ;  /* 0x00000001ff0ea807 */ /* 0x000fe40005800000 */
[----:B------:R-:W-:Y:S02]  /*08e0*/  ISETP.LT.U32.AND P0, PT, R12, R17, PT ;  /* 0x000000110c00720c */ /* 0x000fe40003f01070 */
[----:B------:R-:W-:Y:S02]  /*08f0*/  SEL R14, R14, 0x1, !P4 ;  /* 0x000000010e0e7807 */ /* 0x000fe40006000000 */
[----:B------:R-:W-:Y:S02]  /*0900*/  IADD3 R15, P5, PT, R15, 0x700, RZ ;  /* 0x000007000f0f7810 */ /* 0x000fe40007fbe0ff */
[----:B------:R-:W-:-:S02]  /*0910*/  ISETP.LT.AND.EX P0, PT, R13, R18, PT, P0 ;  /* 0x000000120d00720c */ /* 0x000fc40003f01300 */
[----:B------:R-:W-:Y:S01]  /*0920*/  LOP3.LUT P3, RZ, R14, 0xff, RZ, 0xc0, !PT ;  /* 0x000000ff0eff7812 */ /* 0x000fe2000786c0ff */
[----:B------:R-:W-:Y:S01]  /*0930*/  IMAD.X R10, RZ, RZ, R10, P5 ;  /* 0x000000ffff0a7224 */ /* 0x000fe200028e060a */
[-C--:B------:R-:W-:Y:S02]  /*0940*/  SEL R16, R12, R17.reuse, P0 ;  /* 0x000000110c107207 */ /* 0x080fe40000000000 */
[CC--:B------:R-:W-:Y:S02]  /*0950*/  SEL R11, R13.reuse, R18.reuse, P0 ;  /* 0x000000120d0b7207 */ /* 0x0c0fe40000000000 */
[----:B------:R-:W-:Y:S02]  /*0960*/  ISETP.NE.AND P5, PT, R8, RZ, PT ;  /* 0x000000ff0800720c */ /* 0x000fe40003fa5270 */
[----:B------:R-:W-:Y:S02]  /*0970*/  @!P4 SEL R16, R12, R17, !P2 ;  /* 0x000000110c10c207 */ /* 0x000fe40005000000 */
[----:B------:R-:W-:-:S02]  /*0980*/  @!P4 SEL R11, R13, R18, !P2 ;  /* 0x000000120d0bc207 */ /* 0x000fc40005000000 */
[----:B------:R-:W-:Y:S02]  /*0990*/  ISETP.GT.AND P4, PT, R9, 0x4, P3 ;  /* 0x000000040900780c */ /* 0x000fe40001f84270 */
[-C--:B------:R-:W-:Y:S02]  /*09a0*/  ISETP.LT.U32.AND P0, PT, R15, R16.reuse, PT ;  /* 0x000000100f00720c */ /* 0x080fe40003f01070 */
[----:B------:R-:W-:Y:S02]  /*09b0*/  ISETP.GT.AND P2, PT, R9, 0x4, PT ;  /* 0x000000040900780c */ /* 0x000fe40003f44270 */
[----:B------:R-:W-:Y:S02]  /*09c0*/  ISETP.LT.AND.EX P0, PT, R10, R11, PT, P0 ;  /* 0x0000000b0a00720c */ /* 0x000fe40003f01300 */
[----:B------:R-:W-:Y:S02]  /*09d0*/  @!P3 SEL R14, RZ, 0x1, !P2 ;  /* 0x00000001ff0eb807 */ /* 0x000fe40005000000 */
[----:B------:R-:W-:-:S02]  /*09e0*/  SEL R12, R15, R16, P0 ;  /* 0x000000100f0c7207 */ /* 0x000fc40000000000 */
[-C--:B------:R-:W-:Y:S02]  /*09f0*/  SEL R13, R10, R11.reuse, P0 ;  /* 0x0000000b0a0d7207 */ /* 0x080fe40000000000 */
[----:B------:R-:W-:Y:S02]  /*0a00*/  SEL R14, R14, 0x1, !P4 ;  /* 0x000000010e0e7807 */ /* 0x000fe40006000000 */
[----:B------:R-:W-:Y:S02]  /*0a10*/  @!P4 SEL R12, R15, R16, !P3 ;  /* 0x000000100f0cc207 */ /* 0x000fe40005800000 */
[----:B------:R-:W-:Y:S01]  /*0a20*/  @!P4 SEL R13, R10, R11, !P3 ;  /* 0x0000000b0a0dc207 */ /* 0x000fe20005800000 */
[----:B------:R-:W-:Y:S06]  /*0a30*/  @P5 BRA `(.L_x_340) ;  /* 0xfffffff8002c5947 */ /* 0x000fec000383ffff */
.L_x_339:
[----:B------:R-:W-:Y:S05]  /*0a40*/  BSYNC.RECONVERGENT B2 ;  /* 0x0000000000027941 */ /* 0x000fea0003800200 */
.L_x_338:
        /* <DEDUP_REMOVED lines=13> */
[C---:B--2---:R-:W-:Y:S01]  /*0b20*/  IADD3 R15, P2, PT, R7.reuse, UR10, RZ ;  /* 0x0000000a070f7c10 */ /* 0x044fe2000ff5e0ff */
[----:B0-----:R-:W-:-:S05]  /*0b30*/  VIADD R4, R7, 0x100 ;  /* 0x0000010007047836 */ /* 0x001fca0000000000 */
[----:B------:R-:W-:Y:S01]  /*0b40*/  IADD3 R5, P5, PT, R4, UR10, RZ ;  /* 0x0000000a04057c10 */ /* 0x000fe2000ffbe0ff */
[----:B------:R-:W-:Y:S01]  /*0b50*/  VIADD R4, R7, 0x200 ;  /* 0x0000020007047836 */ /* 0x000fe20000000000 */
[C---:B---3--:R-:W-:Y:S02]  /*0b60*/  ISETP.GT.AND P0, PT, R10.reuse, 0x4, PT ;  /* 0x000000040a00780c */ /* 0x048fe40003f04270 */
[----:B------:R-:W-:Y:S01]  /*0b70*/  ISETP.GT.AND P4, PT, R10, 0x4, P3 ;  /* 0x000000040a00780c */ /* 0x000fe20001f84270 */
[----:B------:R-:W-:Y:S01]  /*0b80*/  IMAD.X R10, RZ, RZ, UR11, P2 ;  /* 0x0000000bff0a7e24 */ /* 0x000fe200090e06ff */
[----:B------:R-:W-:Y:S02]  /*0b90*/  @!P3 SEL R14, RZ, 0x1, !P0 ;  /* 0x00000001ff0eb807 */ /* 0x000fe40004000000 */
[----:B------:R-:W-:Y:S02]  /*0ba0*/  ISETP.LT.U32.AND P0, PT, R15, R12, PT ;  /* 0x0000000c0f00720c */ /* 0x000fe40003f01070 */
[----:B------:R-:W-:-:S02]  /*0bb0*/  SEL R14, R14, 0x1, !P4 ;  /* 0x000000010e0e7807 */ /* 0x000fc40006000000 */
[-C--:B------:R-:W-:Y:S02]  /*0bc0*/  ISETP.LT.AND.EX P0, PT, R10, R13.reuse, PT, P0 ;  /* 0x0000000d0a00720c */ /* 0x080fe40003f01300 */
[----:B------:R-:W-:Y:S02]  /*0bd0*/  LOP3.LUT P2, RZ, R14, 0xff, RZ, 0xc0, !PT ;  /* 0x000000ff0eff7812 */ /* 0x000fe4000784c0ff */
[CC--:B------:R-:W-:Y:S02]  /*0be0*/  SEL R16, R15.reuse, R12.reuse, P0 ;  /* 0x0000000c0f107207 */ /* 0x0c0fe40000000000 */
[----:B------:R-:W-:Y:S02]  /*0bf0*/  SEL R11, R10, R13, P0 ;  /* 0x0000000d0a0b7207 */ /* 0x000fe40000000000 */
[----:B----4-:R-:W-:Y:S02]  /*0c00*/  ISETP.GT.AND P0, PT, R6, 0x4, PT ;  /* 0x000000040600780c */ /* 0x010fe40003f04270 */
[----:B------:R-:W-:-:S02]  /*0c10*/  @!P4 SEL R16, R15, R12, !P3 ;  /* 0x0000000c0f10c207 */ /* 0x000fc40005800000 */
[----:B------:R-:W-:Y:S02]  /*0c20*/  @!P4 SEL R11, R10, R13, !P3 ;  /* 0x0000000d0a0bc207 */ /* 0x000fe40005800000 */
[----:B------:R-:W-:Y:S01]  /*0c30*/  ISETP.GT.AND P4, PT, R6, 0x4, P2 ;  /* 0x000000040600780c */ /* 0x000fe20001784270 */
[----:B------:R-:W-:Y:S01]  /*0c40*/  IMAD.X R6, RZ, RZ, UR11, P5 ;  /* 0x0000000bff067e24 */ /* 0x000fe2000a8e06ff */
[----:B------:R-:W-:Y:S02]  /*0c50*/  @!P2 SEL R14, RZ, 0x1, !P0 ;  /* 0x00000001ff0ea807 */ /* 0x000fe40004000000 */
        /* <DEDUP_REMOVED lines=22> */
[----:B------:R-:W-:Y:S01]  /*0dc0*/  @!P4 SEL R11, R5, R10, !P3 ;  /* 0x0000000a050bc207 */ /* 0x000fe20005800000 */
[----:B------:R-:W-:Y:S01]  /*0dd0*/  IMAD.X R5, RZ, RZ, UR11, P5 ;  /* 0x0000000bff057e24 */ /* 0x000fe2000a8e06ff */
[----:B------:R-:W-:Y:S02]  /*0de0*/  @!P4 SEL R6, R8, R13, !P3 ;  /* 0x0000000d0806c207 */ /* 0x000fe40005800000 */
[C---:B------:R-:W-:Y:S02]  /*0df0*/  ISETP.GT.AND P4, PT, R9.reuse, 0x4, P2 ;  /* 0x000000040900780c */ /* 0x040fe40001784270 */
[----:B------:R-:W-:Y:S02]  /*0e00*/  ISETP.LT.U32.AND P0, PT, R4, R11, PT ;  /* 0x0000000b0400720c */ /* 0x000fe40003f01070 */
[----:B------:R-:W-:-:S02]  /*0e10*/  ISETP.GT.AND P3, PT, R9, 0x4, PT ;  /* 0x000000040900780c */ /* 0x000fc40003f64270 */
[CC--:B------:R-:W-:Y:S02]  /*0e20*/  ISETP.LT.AND.EX P0, PT, R5.reuse, R6.reuse, PT, P0 ;  /* 0x000000060500720c */ /* 0x0c0fe40003f01300 */
[----:B------:R-:W-:Y:S02]  /*0e30*/  @!P2 SEL R14, RZ, 0x1, !P3 ;  /* 0x00000001ff0ea807 */ /* 0x000fe40005800000 */
[-C--:B------:R-:W-:Y:S02]  /*0e40*/  SEL R12, R4, R11.reuse, P0 ;  /* 0x0000000b040c7207 */ /* 0x080fe40000000000 */
[----:B------:R-:W-:Y:S02]  /*0e50*/  SEL R13, R5, R6, P0 ;  /* 0x00000006050d7207 */ /* 0x000fe40000000000 */
[----:B------:R-:W-:Y:S02]  /*0e60*/  SEL R14, R14, 0x1, !P4 ;  /* 0x000000010e0e7807 */ /* 0x000fe40006000000 */
[----:B------:R-:W-:-:S02]  /*0e70*/  @!P4 SEL R12, R4, R11, !P2 ;  /* 0x0000000b040cc207 */ /* 0x000fc40005000000 */
[----:B------:R-:W-:-:S07]  /*0e80*/  @!P4 SEL R13, R5, R6, !P2 ;  /* 0x00000006050dc207 */ /* 0x000fce0005000000 */
.L_x_342:
[----:B------:R-:W-:Y:S05]  /*0e90*/  BSYNC.RECONVERGENT B2 ;  /* 0x0000000000027941 */ /* 0x000fea0003800200 */
.L_x_341:
        /* <DEDUP_REMOVED lines=20> */
[----:B------:R-:W-:-:S02]  /*0fe0*/  SEL R14, R14, 0x1, !P3 ;  /* 0x000000010e0e7807 */ /* 0x000fc40005800000 */
[-C--:B------:R-:W-:Y:S02]  /*0ff0*/  ISETP.LT.AND.EX P0, PT, R2, R13.reuse, PT, P0 ;  /* 0x0000000d0200720c */ /* 0x080fe40003f01300 */
[----:B------:R-:W-:Y:S02]  /*1000*/  LOP3.LUT P4, RZ, R14, 0xff, RZ, 0xc0, !PT ;  /* 0x000000ff0eff7812 */ /* 0x000fe4000788c0ff */
[CC--:B0-----:R-:W-:Y:S02]  /*1010*/  SEL R4, R9.reuse, R12.reuse, P0 ;  /* 0x0000000c09047207 */ /* 0x0c1fe40000000000 */
[CC--:B------:R-:W-:Y:S02]  /*1020*/  SEL R5, R2.reuse, R13.reuse, P0 ;  /* 0x0000000d02057207 */ /* 0x0c0fe40000000000 */
[----:B------:R-:W-:Y:S02]  /*1030*/  @!P3 SEL R4, R9, R12, !P2 ;  /* 0x0000000c0904b207 */ /* 0x000fe40005000000 */
[----:B------:R-:W-:Y:S01]  /*1040*/  @!P3 SEL R5, R2, R13, !P2 ;  /* 0x0000000d0205b207 */ /* 0x000fe20005000000 */
[----:B------:R-:W-:Y:S01]  /*1050*/  IMAD.X R2, RZ, RZ, UR11, P5 ;  /* 0x0000000bff027e24 */ /* 0x000fe2000a8e06ff */
[----:B----4-:R-:W-:-:S02]  /*1060*/  ISETP.GT.AND P3, PT, R8, 0x4, P4 ;  /* 0x000000040800780c */ /* 0x010fc40002764270 */
        /* <DEDUP_REMOVED lines=8> */
[----:B------:R-:W-:-:S07]  /*10f0*/  @!P3 SEL R13, R2, R5, !P4 ;  /* 0x00000005020db207 */ /* 0x000fce0006000000 */
.L_x_344:
[----:B------:R-:W-:Y:S05]  /*1100*/  BSYNC.RECONVERGENT B2 ;  /* 0x0000000000027941 */ /* 0x000fea0003800200 */
.L_x_343:
        /* <DEDUP_REMOVED lines=20> */
.L_x_337:
[----:B------:R-:W-:Y:S05]  /*1250*/  BSYNC.RECONVERGENT B1 ;  /* 0x0000000000017941 */ /* 0x000fea0003800200 */
.L_x_336:
[----:B------:R-:W-:-:S09]  /*1260*/  UISETP.GE.U32.AND UP0, UPT, UR4, 0x100, UPT ;  /* 0x000001000400788c */ /* 0x000fd2000bf06070 */
        /* <DEDUP_REMOVED lines=25> */
.L_x_347:
[----:B------:R-:W-:Y:S05]  /*1400*/  BSYNC.RECONVERGENT B1 ;  /* 0x0000000000017941 */ /* 0x000fea0003800200 */
.L_x_346:
        /* <DEDUP_REMOVED lines=23> */
.L_x_349:
[----:B------:R-:W-:Y:S05]  /*1580*/  BSYNC.RECONVERGENT B1 ;  /* 0x0000000000017941 */ /* 0x000fea0003800200 */
.L_x_348:
        /* <DEDUP_REMOVED lines=20> */
.L_x_351:
[----:B------:R-:W-:Y:S05]  /*16d0*/  BSYNC.RECONVERGENT B1 ;  /* 0x0000000000017941 */ /* 0x000fea0003800200 */
.L_x_350:
        /* <DEDUP_REMOVED lines=20> */
.L_x_353:
[----:B------:R-:W-:Y:S05]  /*1820*/  BSYNC.RECONVERGENT B1 ;  /* 0x0000000000017941 */ /* 0x000fea0003800200 */
.L_x_352:
        /* <DEDUP_REMOVED lines=20> */
.L_x_355:
[----:B------:R-:W-:Y:S05]  /*1970*/  BSYNC.RECONVERGENT B1 ;  /* 0x0000000000017941 */ /* 0x000fea0003800200 */
.L_x_354:
[----:B------:R-:W-:Y:S04]  /*1980*/  BSSY.RECONVERGENT B1, `(.L_x_356) ;  /* 0x000000a000017945 */ /* 0x000fe80003800200 */
[----:B------:R-:W-:Y:S05]  /*1990*/  @P1 BRA `(.L_x_357) ;  /* 0x0000000000201947 */ /* 0x000fea0003800000 */
[----:B0-----:R-:W0:Y:S01]  /*19a0*/  S2R R5, SR_CgaCtaId ;  /* 0x0000000000057919 */ /* 0x001e220000008800 */
[----:B--2---:R-:W-:Y:S02]  /*19b0*/  MOV R4, 0x400 ;  /* 0x0000040000047802 */ /* 0x004fe40000000f00 */
[----:B------:R-:W-:-:S04]  /*19c0*/  SHF.R.U32.HI R2, RZ, 0x1, R3 ;  /* 0x00000001ff027819 */ /* 0x000fc80000011603 */
[----:B------:R-:W-:Y:S02]  /*19d0*/  LOP3.LUT R2, R2, 0x1f0, RZ, 0xc0, !PT ;  /* 0x000001f002027812 */ /* 0x000fe400078ec0ff */
[----:B0-----:R-:W-:-:S05]  /*19e0*/  LEA R5, R5, R4, 0x18 ;  /* 0x0000000405057211 */ /* 0x001fca00078ec0ff */
[----:B------:R-:W-:-:S05]  /*19f0*/  IMAD.IADD R5, R2, 0x1, R5 ;  /* 0x0000000102057824 */ /* 0x000fca00078e0205 */
[----:B------:R0:W-:Y:S04]  /*1a00*/  STS.64 [R5+0x10], R12 ;  /* 0x0000100c05007388 */ /* 0x0001e80000000a00 */
[----:B------:R0:W-:Y:S02]  /*1a10*/  STS.U8 [R5+0x8], R14 ;  /* 0x0000080e05007388 */ /* 0x0001e40000000000 */
.L_x_357:
[----:B------:R-:W-:Y:S05]  /*1a20*/  BSYNC.RECONVERGENT B1 ;  /* 0x0000000000017941 */ /* 0x000fea0003800200 */
.L_x_356:
        /* <DEDUP_REMOVED lines=8> */
[----:B0-2---:R-:W0:Y:S04]  /*1ab0*/  LDS.64 R4, [UR5+0x20] ;  /* 0x00002005ff047984 */ /* 0x005e280008000a00 */
[----:B------:R-:W2:Y:S04]  /*1ac0*/  LDS.U8 R15, [UR5+0x28] ;  /* 0x00002805ff0f7984 */ /* 0x000ea80008000000 */
[----:B------:R-:W1:Y:S04]  /*1ad0*/  LDS.64 R8, [UR5+0x30] ;  /* 0x00003005ff087984 */ /* 0x000e680008000a00 */
[----:B------:R-:W1:Y:S04]  /*1ae0*/  LDS.U8 R16, [UR5+0x38] ;  /* 0x00003805ff107984 */ /* 0x000e680008000000 */
[----:B----4-:R-:W4:Y:S04]  /*1af0*/  LDS.64 R6, [UR5+0x40] ;  /* 0x00004005ff067984 */ /* 0x010f280008000a00 */
[----:B------:R-:W4:Y:S04]  /*1b00*/  LDS.U8 R17, [UR5+0x48] ;  /* 0x00004805ff117984 */ /* 0x000f280008000000 */
[----:B------:R-:W4:Y:S01]  /*1b10*/  LDS.64 R2, [UR5+0x50] ;  /* 0x00005005ff027984 */ /* 0x000f220008000a00 */
[----:B-----5:R-:W-:-:S02]  /*1b20*/  ISETP.NE.AND P2, PT, R10, RZ, PT ;  /* 0x000000ff0a00720c */ /* 0x020fc40003f45270 */
[----:B0-----:R-:W-:Y:S02]  /*1b30*/  ISETP.LT.U32.AND P0, PT, R4, R12, PT ;  /* 0x0000000c0400720c */ /* 0x001fe40003f01070 */
[----:B------:R-:W-:Y:S02]  /*1b40*/  @P4 SEL R10, R14, 0x1, !P2 ;  /* 0x000000010e0a4807 */ /* 0x000fe40005000000 */
[----:B------:R-:W-:Y:S01]  /*1b50*/  ISETP.LT.AND.EX P0, PT, R5, R13, PT, P0 ;  /* 0x0000000d0500720c */ /* 0x000fe20003f01300 */
[----:B------:R-:W-:Y:S01]  /*1b60*/  LDS.U8 R14, [UR5+0x78] ;  /* 0x00007805ff0e7984 */ /* 0x000fe20008000000 */
[----:B------:R-:W-:Y:S02]  /*1b70*/  LOP3.LUT P3, RZ, R10, 0xff, RZ, 0xc0, !PT ;  /* 0x000000ff0aff7812 */ /* 0x000fe4000786c0ff */
[----:B--2---:R-:W-:-:S03]  /*1b80*/  ISETP.NE.AND P5, PT, R15, RZ, PT ;  /* 0x000000ff0f00720c */ /* 0x004fc60003fa5270 */
[C---:B-1-3--:R-:W-:Y:S02]  /*1b90*/  @P2 SEL R12, R4.reuse, R12, P0 ;  /* 0x0000000c040c2207 */ /* 0x04afe40000000000 */
[C---:B------:R-:W-:Y:S02]  /*1ba0*/  @P2 SEL R13, R5.reuse, R13, P0 ;  /* 0x0000000d050d2207 */ /* 0x040fe40000000000 */
[----:B------:R-:W-:Y:S02]  /*1bb0*/  SEL R11, R4, R12, !P4 ;  /* 0x0000000c040b7207 */ /* 0x000fe40006000000 */
[----:B------:R-:W-:Y:S01]  /*1bc0*/  SEL R13, R5, R13, !P4 ;  /* 0x0000000d050d7207 */ /* 0x000fe20006000000 */
[----:B------:R-:W-:Y:S01]  /*1bd0*/  LDS.U8 R12, [UR5+0x68] ;  /* 0x00006805ff0c7984 */ /* 0x000fe20008000000 */
[----:B------:R-:W-:Y:S02]  /*1be0*/  ISETP.LT.U32.AND P0, PT, R8, R11, PT ;  /* 0x0000000b0800720c */ /* 0x000fe40003f01070 */
[----:B------:R-:W-:Y:S01]  /*1bf0*/  @P3 SEL R15, R10, 0x1, !P5 ;  /* 0x000000010a0f3807 */ /* 0x000fe20006800000 */
[----:B------:R-:W-:Y:S01]  /*1c00*/  LDS.64 R4, [UR5+0x60] ;  /* 0x00006005ff047984 */ /* 0x000fe20008000a00 */
[----:B------:R-:W-:-:S02]  /*1c10*/  ISETP.LT.AND.EX P0, PT, R9, R13, PT, P0 ;  /* 0x0000000d0900720c */ /* 0x000fc40003f01300 */
[----:B------:R-:W-:Y:S01]  /*1c20*/  LOP3.LUT P2, RZ, R15, 0xff, RZ, 0xc0, !PT ;  /* 0x000000ff0fff7812 */ /* 0x000fe2000784c0ff */
[----:B------:R-:W0:Y:S01]  /*1c30*/  LDS.U8 R10, [UR5+0x58] ;  /* 0x00005805ff0a7984 */ /* 0x000e220008000000 */
[----:B------:R-:W-:Y:S02]  /*1c40*/  @P5 SEL R11, R8, R11, P0 ;  /* 0x0000000b080b5207 */ /* 0x000fe40000000000 */
[----:B------:R-:W-:Y:S02]  /*1c50*/  ISETP.NE.AND P4, PT, R16, RZ, PT ;  /* 0x000000ff1000720c */ /* 0x000fe40003f85270 */
[C---:B------:R-:W-:Y:S02]  /*1c60*/  @P5 SEL R13, R9.reuse, R13, P0 ;  /* 0x0000000d090d5207 */ /* 0x040fe40000000000 */
[----:B------:R-:W-:Y:S02]  /*1c70*/  SEL R11, R8, R11, !P3 ;  /* 0x0000000b080b7207 */ /* 0x000fe40005800000 */
[----:B------:R-:W-:-:S02]  /*1c80*/  SEL R13, R9, R13, !P3 ;  /* 0x0000000d090d7207 */ /* 0x000fc40005800000 */
[----:B----4-:R-:W-:Y:S01]  /*1c90*/  ISETP.LT.U32.AND P0, PT, R6, R11, PT ;  /* 0x0000000b0600720c */ /* 0x010fe20003f01070 */
[----:B------:R-:W1:Y:S01]  /*1ca0*/  LDS.64 R8, [UR5+0x70] ;  /* 0x00007005ff087984 */ /* 0x000e620008000a00 */
[----:B------:R-:W-:Y:S02]  /*1cb0*/  @P2 SEL R16, R15, 0x1, !P4 ;  /* 0x000000010f102807 */ /* 0x000fe40006000000 */
[----:B------:R-:W-:Y:S02]  /*1cc0*/  ISETP.LT.AND.EX P0, PT, R7, R13, PT, P0 ;  /* 0x0000000d0700720c */ /* 0x000fe40003f01300 */
[----:B------:R-:W-:Y:S02]  /*1cd0*/  LOP3.LUT P5, RZ, R16, 0xff, RZ, 0xc0, !PT ;  /* 0x000000ff10ff7812 */ /* 0x000fe400078ac0ff */
[----:B------:R-:W-:Y:S02]  /*1ce0*/  @P4 SEL R11, R6, R11, P0 ;  /* 0x0000000b060b4207 */ /* 0x000fe40000000000 */
[----:B------:R-:W-:-:S02]  /*1cf0*/  ISETP.NE.AND P3, PT, R17, RZ, PT ;  /* 0x000000ff1100720c */ /* 0x000fc40003f65270 */
[C---:B------:R-:W-:Y:S02]  /*1d00*/  @P4 SEL R13, R7.reuse, R13, P0 ;  /* 0x0000000d070d4207 */ /* 0x040fe40000000000 */
[----:B------:R-:W-:Y:S02]  /*1d10*/  SEL R11, R6, R11, !P2 ;  /* 0x0000000b060b7207 */ /* 0x000fe40005000000 */
[----:B------:R-:W-:Y:S02]  /*1d20*/  SEL R13, R7, R13, !P2 ;  /* 0x0000000d070d7207 */ /* 0x000fe40005000000 */
[----:B------:R-:W-:Y:S01]  /*1d30*/  ISETP.LT.U32.AND P0, PT, R2, R11, PT ;  /* 0x0000000b0200720c */ /* 0x000fe20003f01070 */
[----:B------:R-:W2:Y:S01]  /*1d40*/  LDS.64 R6, [UR5+0x80] ;  /* 0x00008005ff067984 */ /* 0x000ea20008000a00 */
[----:B------:R-:W-:Y:S02]  /*1d50*/  @P5 SEL R17, R16, 0x1, !P3 ;  /* 0x0000000110115807 */ /* 0x000fe40005800000 */
[----:B------:R-:W-:-:S02]  /*1d60*/  ISETP.LT.AND.EX P0, PT, R3, R13, PT, P0 ;  /* 0x0000000d0300720c */ /* 0x000fc40003f01300 */
[----:B------:R-:W-:Y:S02]  /*1d70*/  LOP3.LUT P4, RZ, R17, 0xff, RZ, 0xc0, !PT ;  /* 0x000000ff11ff7812 */ /* 0x000fe4000788c0ff */
[----:B------:R-:W-:Y:S02]  /*1d80*/  @P3 SEL R11, R2, R11, P0 ;  /* 0x0000000b020b3207 */ /* 0x000fe40000000000 */
[C---:B------:R-:W-:Y:S02]  /*1d90*/  @P3 SEL R13, R3.reuse, R13, P0 ;  /* 0x0000000d030d3207 */ /* 0x040fe40000000000 */
[----:B0-----:R-:W-:Y:S02]  /*1da0*/  ISETP.NE.AND P2, PT, R10, RZ, PT ;  /* 0x000000ff0a00720c */ /* 0x001fe40003f45270 */
[----:B------:R-:W-:Y:S02]  /*1db0*/  SEL R11, R2, R11, !P5 ;  /* 0x0000000b020b7207 */ /* 0x000fe40006800000 */
[----:B------:R-:W-:-:S02]  /*1dc0*/  SEL R13, R3, R13, !P5 ;  /* 0x0000000d030d7207 */ /* 0x000fc40006800000 */
[----:B------:R-:W-:Y:S02]  /*1dd0*/  ISETP.LT.U32.AND P0, PT, R4, R11, PT ;  /* 0x0000000b0400720c */ /* 0x000fe40003f01070 */
[----:B------:R-:W-:Y:S02]  /*1de0*/  @P4 SEL R10, R17, 0x1, !P2 ;  /* 0x00000001110a4807 */ /* 0x000fe40005000000 */
[C---:B------:R-:W-:Y:S02]  /*1df0*/  ISETP.LT.AND.EX P0, PT, R5.reuse, R13, PT, P0 ;  /* 0x0000000d0500720c */ /* 0x040fe40003f01300 */
[----:B------:R-:W-:Y:S02]  /*1e00*/  ISETP.NE.AND P3, PT, R12, RZ, PT ;  /* 0x000000ff0c00720c */ /* 0x000fe40003f65270 */
[----:B------:R-:W-:Y:S02]  /*1e10*/  @P2 SEL R11, R4, R11, P0 ;  /* 0x0000000b040b2207 */ /* 0x000fe40000000000 */
[----:B------:R-:W-:-:S02]  /*1e20*/  @P2 SEL R13, R5, R13, P0 ;  /* 0x0000000d050d2207 */ /* 0x000fc40000000000 */
[----:B------:R-:W-:Y:S02]  /*1e30*/  SEL R3, R4, R11, !P4 ;  /* 0x0000000b04037207 */ /* 0x000fe40006000000 */
[----:B------:R-:W-:Y:S02]  /*1e40*/  LOP3.LUT P5, RZ, R10, 0xff, RZ, 0xc0, !PT ;  /* 0x000000ff0aff7812 */ /* 0x000fe400078ac0ff */
[----:B------:R-:W-:Y:S02]  /*1e50*/  SEL R5, R5, R13, !P4 ;  /* 0x0000000d05057207 */ /* 0x000fe40006000000 */
[----:B-1----:R-:W-:Y:S02]  /*1e60*/  ISETP.LT.U32.AND P0, PT, R8, R3, PT ;  /* 0x000000030800720c */ /* 0x002fe40003f01070 */
        /* <DEDUP_REMOVED lines=16> */
.L_x_345:
        /* <DEDUP_REMOVED lines=32> */
[----:B------:R-:W-:Y:S02]  /*2170*/  @!P0 SEL R13, R6, R13, P4 ;  /* 0x0000000d060d8207 */ /* 0x000fe40002000000 */
[----:B------:R-:W-:Y:S02]  /*2180*/  @P0 PRMT R14, R4, 0x7610, R14 ;  /* 0x00007610040e0816 */ /* 0x000fe4000000000e */
[----:B------:R-:W-:Y:S02]  /*2190*/  @P0 SEL R12, R9, R12, !P6 ;  /* 0x0000000c090c0207 */ /* 0x000fe40007000000 */
[----:B------:R-:W-:-:S07]  /*21a0*/  @P0 SEL R13, R6, R13, !P6 ;  /* 0x0000000d060d0207 */ /* 0x000fce0007000000 */
.L_x_360:
[----:B------:R-:W-:Y:S05]  /*21b0*/  BSYNC.RECONVERGENT B1 ;  /* 0x0000000000017941 */ /* 0x000fea0003800200 */
.L_x_359:
[----:B------:R-:W-:Y:S01]  /*21c0*/  ISETP.GT.AND P4, PT, R5, R2, PT ;  /* 0x000000020500720c */ /* 0x000fe20003f84270 */
[----:B----4-:R3:W4:Y:S01]  /*21d0*/  SHFL.DOWN PT, R7, R12, 0x2, R2 ;  /* 0x084000000c077989 */ /* 0x01072200000e0002 */
[----:B------:R-:W-:Y:S01]  /*21e0*/  LOP3.LUT R5, R14, 0xff, RZ, 0xc0, !PT ;  /* 0x000000ff0e057812 */ /* 0x000fe200078ec0ff */
        /* <DEDUP_REMOVED lines=11> */
[----:B------:R-:W-:Y:S02]  /*22a0*/  @!P0 ISETP.LT.AND.EX P5, PT, R6, R13, PT, P5 ;  /* 0x0000000d0600820c */ /* 0x000fe40003fa1350 */
[----:B------:R-:W-:Y:S02]  /*22b0*/  @P0 SEL R4, R5, R14, !P6 ;  /* 0x0000000e05040207 */ /* 0x000fe40007000000 */
[----:B--23--:R-:W-:-:S02]  /*22c0*/  @!P0 SEL R12, R7, R12, P5 ;  /* 0x0000000c070c8207 */ /* 0x00cfc40002800000 */
[----:B------:R-:W-:Y:S02]  /*22d0*/  @!P0 SEL R13, R6, R13, P5 ;  /* 0x0000000d060d8207 */ /* 0x000fe40002800000 */
[----:B------:R-:W-:Y:S02]  /*22e0*/  @P0 PRMT R14, R4, 0x7610, R14 ;  /* 0x00007610040e0816 */ /* 0x000fe4000000000e */
[----:B------:R-:W-:Y:S02]  /*22f0*/  @P0 SEL R12, R7, R12, !P6 ;  /* 0x0000000c070c0207 */ /* 0x000fe40007000000 */
[----:B------:R-:W-:-:S07]  /*2300*/  @P0 SEL R13, R6, R13, !P6 ;  /* 0x0000000d060d0207 */ /* 0x000fce0007000000 */
.L_x_362:
[----:B------:R-:W-:Y:S05]  /*2310*/  BSYNC.RECONVERGENT B1 ;  /* 0x0000000000017941 */ /* 0x000fea0003800200 */
.L_x_361:
[----:B0-----:R-:W-:Y:S01]  /*2320*/  LOP3.LUT R5, R14, 0xff, RZ, 0xc0, !PT ;  /* 0x000000ff0e057812 */ /* 0x001fe200078ec0ff */
[----:B----4-:R0:W4:Y:S01]  /*2330*/  SHFL.DOWN PT, R7, R12, 0x4, R2 ;  /* 0x088000000c077989 */ /* 0x01012200000e0002 */
        /* <DEDUP_REMOVED lines=18> */
.L_x_364:
[----:B------:R-:W-:Y:S05]  /*2460*/  BSYNC.RECONVERGENT B1 ;  /* 0x0000000000017941 */ /* 0x000fea0003800200 */
.L_x_363:
        /* <DEDUP_REMOVED lines=20> */
.L_x_366:
[----:B------:R-:W-:Y:S05]  /*25b0*/  BSYNC.RECONVERGENT B1 ;  /* 0x0000000000017941 */ /* 0x000fea0003800200 */
.L_x_365:
        /* <DEDUP_REMOVED lines=8> */
[----:B--23--:R-:W-:-:S04]  /*2640*/  LOP3.LUT P2, R2, R14, 0xff, RZ, 0xc0, !PT ;  /* 0x000000ff0e027812 */ /* 0x00cfc8000784c0ff */
[----:B------:R-:W-:-:S13]  /*2650*/  PLOP3.LUT P0, PT, P2, P0, PT, 0x2f, 0xf2 ;  /* 0x0000000000f2781c */ /* 0x000fda0001700577 */
[----:B----4-:R-:W-:Y:S02]  /*2660*/  @!P0 ISETP.LT.U32.AND P2, PT, R7, R12, PT ;  /* 0x0000000c0700820c */ /* 0x010fe40003f41070 */
        /* <DEDUP_REMOVED lines=9> */
.L_x_368:
[----:B------:R-:W-:Y:S05]  /*2700*/  BSYNC.RECONVERGENT B1 ;  /* 0x0000000000017941 */ /* 0x000fea0003800200 */
.L_x_367:
[----:B------:R-:W-:Y:S04]  /*2710*/  BSSY.RECONVERGENT B1, `(.L_x_369) ;  /* 0x000000a000017945 */ /* 0x000fe80003800200 */
[----:B------:R-:W-:Y:S05]  /*2720*/  @P1 BRA `(.L_x_370) ;  /* 0x0000000000201947 */ /* 0x000fea0003800000 */
[----:B0-----:R-:W0:Y:S01]  /*2730*/  S2R R5, SR_CgaCtaId ;  /* 0x0000000000057919 */ /* 0x001e220000008800 */
[----:B------:R-:W-:Y:S02]  /*2740*/  MOV R4, 0x400 ;  /* 0x0000040000047802 */ /* 0x000fe40000000f00 */
[----:B--23--:R-:W-:-:S04]  /*2750*/  SHF.R.U32.HI R2, RZ, 0x1, R3 ;  /* 0x00000001ff027819 */ /* 0x00cfc80000011603 */
[----:B------:R-:W-:Y:S02]  /*2760*/  LOP3.LUT R2, R2, 0x1f0, RZ, 0xc0, !PT ;  /* 0x000001f002027812 */ /* 0x000fe400078ec0ff */
[----:B0-----:R-:W-:-:S05]  /*2770*/  LEA R5, R5, R4, 0x18 ;  /* 0x0000000405057211 */ /* 0x001fca00078ec0ff */
[----:B------:R-:W-:-:S05]  /*2780*/  IMAD.IADD R5, R2, 0x1, R5 ;  /* 0x0000000102057824 */ /* 0x000fca00078e0205 */
[----:B------:R0:W-:Y:S04]  /*2790*/  STS.64 [R5+0x10], R12 ;  /* 0x0000100c05007388 */ /* 0x0001e80000000a00 */
[----:B------:R0:W-:Y:S02]  /*27a0*/  STS.U8 [R5+0x8], R14 ;  /* 0x0000080e05007388 */ /* 0x0001e40000000000 */
.L_x_370:
[----:B------:R-:W-:Y:S05]  /*27b0*/  BSYNC.RECONVERGENT B1 ;  /* 0x0000000000017941 */ /* 0x000fea0003800200 */
.L_x_369:
[----:B------:R-:W-:Y:S01]  /*27c0*/  BAR.SYNC.DEFER_BLOCKING 0x0 ;  /* 0x0000000000007b1d */ /* 0x000fe20000010000 */
[----:B------:R-:W-:-:S13]  /*27d0*/  ISETP.NE.AND P1, PT, R3, RZ, PT ;  /* 0x000000ff0300720c */ /* 0x000fda0003f25270 */
[----:B------:R-:W-:Y:S05]  /*27e0*/  @P1 BRA `(.L_x_358) ;  /* 0x0000002c00381947 */ /* 0x000fea0003800000 */
[----:B------:R-:W-:Y:S02]  /*27f0*/  UISETP.GE.U32.AND UP0, UPT, UR4, 0x21, UPT ;  /* 0x000000210400788c */ /* 0x000fe4000bf06070 */
[----:B------:R-:W-:Y:S02]  /*2800*/  UISETP.GE.U32.AND UP1, UPT, UR4, 0x41, UPT ;  /* 0x000000410400788c */ /* 0x000fe4000bf26070 */
[----:B------:R-:W-:Y:S02]  /*2810*/  UISETP.GE.U32.AND UP2, UPT, UR4, 0x61, UPT ;  /* 0x000000610400788c */ /* 0x000fe4000bf46070 */
[----:B------:R-:W-:Y:S02]  /*2820*/  UISETP.GE.U32.AND UP3, UPT, UR4, 0x81, UPT ;  /* 0x000000810400788c */ /* 0x000fe4000bf66070 */
[----:B------:R-:W-:Y:S02]  /*2830*/  UISETP.GE.U32.AND UP4, UPT, UR4, 0xa1, UPT ;  /* 0x000000a10400788c */ /* 0x000fe4000bf86070 */
[----:B------:R-:W-:-:S02]  /*2840*/  UISETP.GE.U32.AND UP5, UPT, UR4, 0xc1, UPT ;  /* 0x000000c10400788c */ /* 0x000fc4000bfa6070 */
[----:B------:R-:W-:Y:S01]  /*2850*/  UISETP.GE.U32.AND UP6, UPT, UR4, 0xe1, UPT ;  /* 0x000000e10400788c */ /* 0x000fe2000bfc6070 */
[----:B------:R-:W-:Y:S10]  /*2860*/  BRA.U !UP0, `(.L_x_371) ;  /* 0x00000001083c7547 */ /* 0x000ff4000b800000 */
[----:B------:R-:W5:Y:S01]  /*2870*/  S2UR UR6, SR_CgaCtaId ;  /* 0x00000000000679c3 */ /* 0x000f620000008800 */
[----:B------:R-:W-:Y:S01]  /*2880*/  UMOV UR5, 0x400 ;  /* 0x0000040000057882 */ /* 0x000fe20000000000 */
[----:B------:R-:W-:Y:S01]  /*2890*/  LOP3.LUT P3, RZ, R14, 0xff, RZ, 0xc0, !PT ;  /* 0x000000ff0eff7812 */ /* 0x000fe2000786c0ff */
[----:B-----5:R-:W-:-:S09]  /*28a0*/  ULEA UR5, UR6, UR5, 0x18 ;  /* 0x0000000506057291 */ /* 0x020fd2000f8ec0ff */
[----:B0-----:R-:W0:Y:S04]  /*28b0*/  LDS.U8 R4, [UR5+0x18] ;  /* 0x00001805ff047984 */ /* 0x001e280008000000 */
[----:B--23--:R-:W2:Y:S01]  /*28c0*/  LDS.64 R2, [UR5+0x20] ;  /* 0x00002005ff027984 */ /* 0x00cea20008000a00 */
[----:B0-----:R-:W-:Y:S02]  /*28d0*/  ISETP.NE.AND P2, PT, R4, RZ, PT ;  /* 0x000000ff0400720c */ /* 0x001fe40003f45270 */
[----:B--2---:R-:W-:Y:S02]  /*28e0*/  ISETP.LT.U32.AND P0, PT, R2, R12, PT ;  /* 0x0000000c0200720c */ /* 0x004fe40003f01070 */
[----:B------:R-:W-:Y:S02]  /*28f0*/  @P3 SEL R4, R14, 0x1, !P2 ;  /* 0x000000010e043807 */ /* 0x000fe40005000000 */
[----:B------:R-:W-:-:S02]  /*2900*/  ISETP.LT.AND.EX P0, PT, R3, R13, PT, P0 ;  /* 0x0000000d0300720c */ /* 0x000fc40003f01300 */
[----:B------:R-:W-:-:S05]  /*2910*/  PRMT R14, R4, 0x7610, R14 ;  /* 0x00007610040e7816 */ /* 0x000fca000000000e */
[C---:B------:R-:W-:Y:S02]  /*2920*/  @P2 SEL R12, R2.reuse, R12, P0 ;  /* 0x0000000c020c2207 */ /* 0x040fe40000000000 */
[C---:B------:R-:W-:Y:S02]  /*2930*/  @P2 SEL R13, R3.reuse, R13, P0 ;  /* 0x0000000d030d2207 */ /* 0x040fe40000000000 */
[----:B------:R-:W-:Y:S02]  /*2940*/  SEL R12, R2, R12, !P3 ;  /* 0x0000000c020c7207 */ /* 0x000fe40005800000 */
[----:B------:R-:W-:-:S07]  /*2950*/  SEL R13, R3, R13, !P3 ;  /* 0x0000000d030d7207 */ /* 0x000fce0005800000 */
.L_x_371:
[----:B------:R-:W-:Y:S05]  /*2960*/  BRA.U !UP1, `(.L_x_372) ;  /* 0x00000001093c7547 */ /* 0x000fea000b800000 */
        /* <DEDUP_REMOVED lines=15> */
.L_x_372:
        /* <DEDUP_REMOVED lines=16> */
.L_x_373:
        /* <DEDUP_REMOVED lines=16> */
.L_x_374:
        /* <DEDUP_REMOVED lines=16> */
.L_x_375:
        /* <DEDUP_REMOVED lines=16> */
.L_x_376:
        /* <DEDUP_REMOVED lines=17> */
.L_x_335:
        /* <DEDUP_REMOVED lines=9> */
[----:B------:R-:W-:Y:S01]  /*3000*/  UIADD3 UR5, UPT, UPT, UR4, -0x400, URZ ;  /* 0xfffffc0004057890 */ /* 0x000fe2000fffe0ff */
[----:B------:R-:W-:-:S03]  /*3010*/  IMAD.MOV.U32 R16, RZ, RZ, 0x400 ;  /* 0x00000400ff107424 */ /* 0x000fc600078e00ff */
[----:B------:R-:W-:Y:S01]  /*3020*/  UISETP.GE.U32.AND UP0, UPT, UR5, 0x400, UPT ;  /* 0x000004000500788c */ /* 0x000fe2000bf06070 */
        /* <DEDUP_REMOVED lines=11> */
[----:B------:R-:W-:-:S03]  /*30e0*/  ISETP.LT.AND.EX P1, PT, R8, R13, PT, P1 ;  /* 0x0000000d0800720c */ /* 0x000fc60003f21310 */
[----:B------:R-:W-:Y:S02]  /*30f0*/  IMAD.X R4, RZ, RZ, R8, P3 ;  /* 0x000000ffff047224 */ /* 0x000fe400018e0608 */
[----:B------:R-:W-:Y:S02]  /*3100*/  @P2 SEL R12, R9, R12, P1 ;  /* 0x0000000c090c2207 */ /* 0x000fe40000800000 */
[----:B------:R-:W-:Y:S02]  /*3110*/  @P2 SEL R13, R8, R13, P1 ;  /* 0x0000000d080d2207 */ /* 0x000fe40000800000 */
[----:B------:R-:W-:Y:S02]  /*3120*/  ISETP.GT.AND P2, PT, R7, 0x4, PT ;  /* 0x000000040700780c */ /* 0x000fe40003f44270 */
[----:B------:R-:W-:Y:S02]  /*3130*/  SEL R12, R12, R9, P0 ;  /* 0x000000090c0c7207 */ /* 0x000fe40000000000 */
        /* <DEDUP_REMOVED lines=10> */
[----:B------:R-:W-:Y:S06]  /*31e0*/  BRA.U !UP0, `(.L_x_377) ;  /* 0x0000000108fc7547 */ /* 0x000fec000b800000 */
[----:B------:R-:W-:Y:S01]  /*31f0*/  IMAD.MOV.U32 R16, RZ, RZ, 0x400 ;  /* 0x00000400ff107424 */ /* 0x000fe200078e00ff */
[----:B------:R-:W0:Y:S01]  /*3200*/  LDCU UR4, c[0x0][0x3a0] ;  /* 0x00007400ff0477ac */ /* 0x000e220008000800 */
[----:B------:R-:W2:Y:S01]  /*3210*/  LDCU.64 UR6, c[0x0][0x390] ;  /* 0x00007200ff0677ac */ /* 0x000ea20008000a00 */
[----:B------:R-:W-:-:S04]  /*3220*/  NOP ;  /* 0x0000000000007918 */ /* 0x000fc80000000000 */
.L_x_379:
[----:B------:R-:W-:-:S05]  /*3230*/  IMAD.WIDE.U32 R4, R16, 0x4, R2 ;  /* 0x0000000410047825 */ /* 0x000fca00078e0002 */
[----:B------:R-:W3:Y:S04]  /*3240*/  LDG.E R9, desc[UR8][R4.64] ;  /* 0x0000000804097981 */ /* 0x000ee8000c1e1900 */
[----:B------:R-:W4:Y:S04]  /*3250*/  LDG.E R6, desc[UR8][R4.64+0x400] ;  /* 0x0004000804067981 */ /* 0x000f28000c1e1900 */
[----:B------:R-:W5:Y:S04]  /*3260*/  LDG.E R7, desc[UR8][R4.64+0x800] ;  /* 0x0008000804077981 */ /* 0x000f68000c1e1900 */
[----:B------:R1:W5:Y:S01]  /*3270*/  LDG.E R8, desc[UR8][R4.64+0xc00] ;  /* 0x000c000804087981 */ /* 0x000362000c1e1900 */
[----:B------:R-:W-:-:S02]  /*3280*/  LOP3.LUT P2, RZ, R14, 0xff, RZ, 0xc0, !PT ;  /* 0x000000ff0eff7812 */ /* 0x000fc4000784c0ff */
[----:B--2---:R-:W-:-:S04]  /*3290*/  IADD3 R10, P1, P4, R15, UR6, R16 ;  /* 0x000000060f0a7c10 */ /* 0x004fc8000fc3e010 */
[C---:B------:R-:W-:Y:S02]  /*32a0*/  ISETP.LT.U32.AND P0, PT, R10.reuse, R12, PT ;  /* 0x0000000c0a00720c */ /* 0x040fe40003f01070 */
[----:B------:R-:W-:Y:S02]  /*32b0*/  IADD3.X R11, PT, PT, RZ, UR7, RZ, P1, P4 ;  /* 0x00000007ff0b7c10 */ /* 0x000fe40008fe84ff */
[----:B-1----:R-:W-:Y:S02]  /*32c0*/  IADD3 R5, P4, PT, R10, 0x100, RZ ;  /* 0x000001000a057810 */ /* 0x002fe40007f9e0ff */
[----:B------:R-:W-:-:S03]  /*32d0*/  ISETP.LT.AND.EX P0, PT, R11, R13, PT, P0 ;  /* 0x0000000d0b00720c */ /* 0x000fc60003f01300 */
[----:B------:R-:W-:Y:S01]  /*32e0*/  IMAD.X R4, RZ, RZ, R11, P4 ;  /* 0x000000ffff047224 */ /* 0x000fe200020e060b */
[----:B---3--:R-:W-:-:S04]  /*32f0*/  ISETP.GT.AND P3, PT, R9, 0x4, PT ;  /* 0x000000040900780c */ /* 0x008fc80003f64270 */
[----:B------:R-:W-:Y:S02]  /*3300*/  SEL R9, RZ, 0x1, !P3 ;  /* 0x00000001ff097807 */ /* 0x000fe40005800000 */
[----:B------:R-:W-:Y:S02]  /*3310*/  @P2 SEL R9, R14, 0x1, !P3 ;  /* 0x000000010e092807 */ /* 0x000fe40005800000 */
[----:B----4-:R-:W-:-:S04]  /*3320*/  ISETP.GT.AND P1, PT, R6, 0x4, PT ;  /* 0x000000040600780c */ /* 0x010fc80003f24270 */
[----:B------:R-:W-:Y:S02]  /*3330*/  SEL R6, RZ, 0x1, !P1 ;  /* 0x00000001ff067807 */ /* 0x000fe40004800000 */
[C---:B------:R-:W-:Y:S02]  /*3340*/  @P3 SEL R12, R10.reuse, R12, P0 ;  /* 0x0000000c0a0c3207 */ /* 0x040fe40000000000 */
[----:B------:R-:W-:Y:S02]  /*3350*/  @P3 SEL R13, R11, R13, P0 ;  /* 0x0000000d0b0d3207 */ /* 0x000fe40000000000 */
[----:B------:R-:W-:Y:S02]  /*3360*/  LOP3.LUT P3, RZ, R9, 0xff, RZ, 0xc0, !PT ;  /* 0x000000ff09ff7812 */ /* 0x000fe4000786c0ff */
[----:B------:R-:W-:Y:S02]  /*3370*/  SEL R12, R10, R12, !P2 ;  /* 0x0000000c0a0c7207 */ /* 0x000fe40005000000 */
[----:B------:R-:W-:-:S02]  /*3380*/  SEL R13, R11, R13, !P2 ;  /* 0x0000000d0b0d7207 */ /* 0x000fc40005000000 */
[----:B------:R-:W-:Y:S02]  /*3390*/  ISETP.LT.U32.AND P0, PT, R5, R12, PT ;  /* 0x0000000c0500720c */ /* 0x000fe40003f01070 */
[----:B-----5:R-:W-:Y:S02]  /*33a0*/  ISETP.GT.AND P2, PT, R7, 0x4, PT ;  /* 0x000000040700780c */ /* 0x020fe40003f44270 */
[----:B------:R-:W-:-:S03]  /*33b0*/  ISETP.LT.AND.EX P0, PT, R4, R13, PT, P0 ;  /* 0x0000000d0400720c */ /* 0x000fc60003f01300 */
[----:B------:R-:W-:Y:S02]  /*33c0*/  @P3 SEL R6, R9, 0x1, !P1 ;  /* 0x0000000109063807 */ /* 0x000fe40004800000 */
[C---:B------:R-:W-:Y:S02]  /*33d0*/  @P1 SEL R12, R5.reuse, R12, P0 ;  /* 0x0000000c050c1207 */ /* 0x040fe40000000000 */
[----:B------:R-:W-:Y:S02]  /*33e0*/  @P1 SEL R13, R4, R13, P0 ;  /* 0x0000000d040d1207 */ /* 0x000fe40000000000 */
[----:B------:R-:W-:Y:S02]  /*33f0*/  IADD3 R7, P0, PT, R10, 0x200, RZ ;  /* 0x000002000a077810 */ /* 0x000fe40007f1e0ff */
[----:B------:R-:W-:Y:S02]  /*3400*/  LOP3.LUT P4, RZ, R6, 0xff, RZ, 0xc0, !PT ;  /* 0x000000ff06ff7812 */ /* 0x000fe4000788c0ff */
[----:B------:R-:W-:-:S02]  /*3410*/  SEL R12, R5, R12, !P3 ;  /* 0x0000000c050c7207 */ /* 0x000fc40005800000 */
[----:B------:R-:W-:Y:S01]  /*3420*/  SEL R13, R4, R13, !P3 ;  /* 0x0000000d040d7207 */ /* 0x000fe20005800000 */
[----:B------:R-:W-:Y:S01]  /*3430*/  IMAD.X R4, RZ, RZ, R11, P0 ;  /* 0x000000ffff047224 */ /* 0x000fe200000e060b */
[CC--:B------:R-:W-:Y:S02]  /*3440*/  ISETP.LT.U32.AND P0, PT, R7.reuse, R12.reuse, PT ;  /* 0x0000000c0700720c */ /* 0x0c0fe40003f01070 */
[----:B------:R-:W-:Y:S02]  /*3450*/  SEL R9, RZ, 0x1, !P2 ;  /* 0x00000001ff097807 */ /* 0x000fe40005000000 */
[----:B------:R-:W-:Y:S02]  /*3460*/  ISETP.LT.AND.EX P0, PT, R4, R13, PT, P0 ;  /* 0x0000000d0400720c */ /* 0x000fe40003f01300 */
[----:B------:R-:W-:Y:S02]  /*3470*/  ISETP.GT.AND P1, PT, R8, 0x4, PT ;  /* 0x000000040800780c */ /* 0x000fe40003f24270 */
[----:B------:R-:W-:-:S02]  /*3480*/  @P2 SEL R12, R7, R12, P0 ;  /* 0x0000000c070c2207 */ /* 0x000fc40000000000 */
[----:B------:R-:W-:Y:S02]  /*3490*/  @P4 SEL R9, R6, 0x1, !P2 ;  /* 0x0000000106094807 */ /* 0x000fe40005000000 */
[----:B------:R-:W-:Y:S02]  /*34a0*/  @P2 SEL R13, R4, R13, P0 ;  /* 0x0000000d040d2207 */ /* 0x000fe40000000000 */
[----:B0-----:R-:W-:Y:S02]  /*34b0*/  IADD3 R6, PT, PT, -R16, UR4, RZ ;  /* 0x0000000410067c10 */ /* 0x001fe4000fffe1ff */
[----:B------:R-:W-:Y:S02]  /*34c0*/  IADD3 R5, P0, PT, R10, 0x300, RZ ;  /* 0x000003000a057810 */ /* 0x000fe40007f1e0ff */
[----:B------:R-:W-:Y:S02]  /*34d0*/  SEL R12, R7, R12, !P4 ;  /* 0x0000000c070c7207 */ /* 0x000fe40006000000 */
[----:B------:R-:W-:-:S02]  /*34e0*/  ISETP.GE.U32.AND P3, PT, R6, 0x400, PT ;  /* 0x000004000600780c */ /* 0x000fc40003f66070 */
[----:B------:R-:W-:Y:S01]  /*34f0*/  SEL R13, R4, R13, !P4 ;  /* 0x0000000d040d7207 */ /* 0x000fe20006000000 */
[----:B------:R-:W-:Y:S01]  /*3500*/  IMAD.X R4, RZ, RZ, R11, P0 ;  /* 0x000000ffff047224 */ /* 0x000fe200000e060b */
[----:B------:R-:W-:Y:S02]  /*3510*/  LOP3.LUT P2, RZ, R9, 0xff, RZ, 0xc0, !PT ;  /* 0x000000ff09ff7812 */ /* 0x000fe4000784c0ff */
[----:B------:R-:W-:Y:S02]  /*3520*/  ISETP.LT.U32.AND P0, PT, R5, R12, PT ;  /* 0x0000000c0500720c */ /* 0x000fe40003f01070 */
[----:B------:R-:W-:Y:S02]  /*3530*/  SEL R14, RZ, 0x1, !P1 ;  /* 0x00000001ff0e7807 */ /* 0x000fe40004800000 */
[----:B------:R-:W-:-:S04]  /*3540*/  ISETP.LT.AND.EX P0, PT, R4, R13, PT, P0 ;  /* 0x0000000d0400720c */ /* 0x000fc80003f01300 */
[----:B------:R-:W-:Y:S02]  /*3550*/  @P1 SEL R12, R5, R12, P0 ;  /* 0x0000000c050c1207 */ /* 0x000fe40000000000 */
[C---:B------:R-:W-:Y:S02]  /*3560*/  @P1 SEL R13, R4.reuse, R13, P0 ;  /* 0x0000000d040d1207 */ /* 0x040fe40000000000 */
[----:B------:R-:W-:Y:S02]  /*3570*/  @P2 SEL R14, R9, 0x1, !P1 ;  /* 0x00000001090e2807 */ /* 0x000fe40004800000 */
[----:B------:R-:W-:Y:S02]  /*3580*/  SEL R12, R5, R12, !P2 ;  /* 0x0000000c050c7207 */ /* 0x000fe40005000000 */
[----:B------:R-:W-:Y:S01]  /*3590*/  SEL R13, R4, R13, !P2 ;  /* 0x0000000d040d7207 */ /* 0x000fe20005000000 */
[----:B------:R-:W-:Y:S06]  /*35a0*/  @!P3 BRA `(.L_x_378) ;  /* 0x000000100090b947 */ /* 0x000fec0003800000 */
[----:B------:R-:W-:-:S05]  /*35b0*/  VIADD R16, R16, 0x400 ;  /* 0x0000040010107836 */ /* 0x000fca0000000000 */
[----:B------:R-:W-:-:S13]  /*35c0*/  ISETP.GT.U32.AND P0, PT, R16, UR5, PT ;  /* 0x0000000510007c0c */ /* 0x000fda000bf04070 */
[----:B------:R-:W-:Y:S05]  /*35d0*/  @!P0 BRA `(.L_x_379) ;  /* 0xfffffffc00148947 */ /* 0x000fea000383ffff */
.L_x_377:
[----:B------:R-:W-:Y:S01]  /*35e0*/  IADD3 R2, PT, PT, -R16, UR4, RZ ;  /* 0x0000000410027c10 */ /* 0x000fe2000fffe1ff */
[----:B------:R-:W-:Y:S03]  /*35f0*/  BSSY.RECONVERGENT B1, `(.L_x_378) ;  /* 0x000011f000017945 */ /* 0x000fe60003800200 */
[----:B------:R-:W-:-:S04]  /*3600*/  ISETP.GE.AND P0, PT, R15, R2, PT ;  /* 0x000000020f00720c */ /* 0x000fc80003f06270 */
[----:B------:R-:W-:-:S13]  /*3610*/  ISETP.GE.U32.OR P0, PT, R16, UR4, P0 ;  /* 0x0000000410007c0c */ /* 0x000fda0008706470 */
[----:B------:R-:W-:Y:S05]  /*3620*/  @P0 BRA `(.L_x_380) ;  /* 0x00000010006c0947 */ /* 0x000fea0003800000 */
[----:B------:R-:W-:Y:S01]  /*3630*/  LOP3.LUT R17, RZ, R15, RZ, 0x33, !PT ;  /* 0x0000000fff117212 */ /* 0x000fe200078e33ff */
[----:B------:R-:W-:Y:S01]  /*3640*/  BSSY.RECONVERGENT B2, `(.L_x_381) ;  /* 0x0000094000027945 */ /* 0x000fe20003800200 */
[----:B------:R-:W-:Y:S02]  /*3650*/  IMAD.MOV.U32 R5, RZ, RZ, R15 ;  /* 0x000000ffff057224 */ /* 0x000fe400078e000f */
[----:B------:R-:W-:-:S04]  /*3660*/  IADD3 R17, PT, PT, -R16, UR4, R17 ;  /* 0x0000000410117c10 */ /* 0x000fc8000fffe111 */
[C---:B------:R-:W-:Y:S02]  /*3670*/  ISETP.GE.U32.AND P0, PT, R17.reuse, 0x700, PT ;  /* 0x000007001100780c */ /* 0x040fe40003f06070 */
[----:B------:R-:W-:-:S04]  /*3680*/  LEA.HI R18, R17, 0x1, RZ, 0x18 ;  /* 0x0000000111127811 */ /* 0x000fc800078fc0ff */
[----:B------:R-:W-:-:S07]  /*3690*/  LOP3.LUT R30, R18, 0x7, RZ, 0xc0, !PT ;  /* 0x00000007121e7812 */ /* 0x000fce00078ec0ff */
[----:B------:R-:W-:Y:S05]  /*36a0*/  @!P0 BRA `(.L_x_382) ;  /* 0x0000000800348947 */ /* 0x000fea0003800000 */
[----:B------:R-:W0:Y:S01]  /*36b0*/  LDC.64 R2, c[0x0][0x380] ;  /* 0x0000e000ff027b82 */ /* 0x000e220000000a00 */
[----:B------:R-:W-:Y:S01]  /*36c0*/  LOP3.LUT R21, R18, 0x1fffff8, RZ, 0xc0, !PT ;  /* 0x01fffff812157812 */ /* 0x000fe200078ec0ff */
[----:B------:R-:W-:Y:S01]  /*36d0*/  BSSY.RECONVERGENT B3, `(.L_x_383) ;  /* 0x0000089000037945 */ /* 0x000fe20003800200 */
[C---:B------:R-:W-:Y:S01]  /*36e0*/  LOP3.LUT R20, R15.reuse, 0x400, RZ, 0xfc, !PT ;  /* 0x000004000f147812 */ /* 0x040fe200078efcff */
[----:B------:R-:W-:Y:S02]  /*36f0*/  IMAD.IADD R19, R15, 0x1, R16 ;  /* 0x000000010f137824 */ /* 0x000fe400078e0210 */
[----:B------:R-:W-:-:S07]  /*3700*/  IMAD.MOV R21, RZ, RZ, -R21 ;  /* 0x000000ffff157224 */ /* 0x000fce00078e0a15 */
.L_x_384:
[----:B0-----:R-:W-:-:S05]  /*3710*/  IMAD.WIDE.U32 R6, R19, 0x4, R2 ;  /* 0x0000000413067825 */ /* 0x001fca00078e0002 */
[----:B------:R0:W2:Y:S01]  /*3720*/  LDG.E R26, desc[UR8][R6.64] ;  /* 0x00000008061a7981 */ /* 0x0000a2000c1e1900 */
[----:B------:R-:W-:-:S04]  /*3730*/  VIADD R27, R19, 0x100 ;  /* 0x00000100131b7836 */ /* 0x000fc80000000000 */
[----:B------:R-:W-:-:S05]  /*3740*/  IMAD.WIDE.U32 R8, R27, 0x4, R2 ;  /* 0x000000041b087825 */ /* 0x000fca00078e0002 */
[----:B------:R3:W4:Y:S01]  /*3750*/  LDG.E R24, desc[UR8][R8.64] ;  /* 0x0000000808187981 */ /* 0x000722000c1e1900 */
[----:B------:R-:W-:-:S04]  /*3760*/  VIADD R25, R19, 0x200 ;  /* 0x0000020013197836 */ /* 0x000fc80000000000 */
[----:B------:R-:W-:-:S05]  /*3770*/  IMAD.WIDE.U32 R10, R25, 0x4, R2 ;  /* 0x00000004190a7825 */ /* 0x000fca00078e0002 */
[----:B------:R5:W4:Y:S01]  /*3780*/  LDG.E R22, desc[UR8][R10.64] ;  /* 0x000000080a167981 */ /* 0x000b22000c1e1900 */
[----:B------:R-:W-:-:S04]  /*3790*/  VIADD R23, R19, 0x300 ;  /* 0x0000030013177836 */ /* 0x000fc80000000000 */
[----:B------:R-:W-:-:S05]  /*37a0*/  IMAD.WIDE.U32 R4, R23, 0x4, R2 ;  /* 0x0000000417047825 */ /* 0x000fca00078e0002 */
[----:B------:R1:W4:Y:S01]  /*37b0*/  LDG.E R28, desc[UR8][R4.64] ;  /* 0x00000008041c7981 */ /* 0x000322000c1e1900 */
[----:B------:R-:W-:-:S04]  /*37c0*/  VIADD R29, R19, 0x400 ;  /* 0x00000400131d7836 */ /* 0x000fc80000000000 */
[----:B0-----:R-:W-:-:S06]  /*37d0*/  IMAD.WIDE.U32 R6, R29, 0x4, R2 ;  /* 0x000000041d067825 */ /* 0x001fcc00078e0002 */
[----:B------:R0:W4:Y:S01]  /*37e0*/  LDG.E R6, desc[UR8][R6.64] ;  /* 0x0000000806067981 */ /* 0x000122000c1e1900 */
[----:B------:R-:W-:-:S04]  /*37f0*/  VIADD R31, R19, 0x500 ;  /* 0x00000500131f7836 */ /* 0x000fc80000000000 */
[----:B---3--:R-:W-:-:S06]  /*3800*/  IMAD.WIDE.U32 R8, R31, 0x4, R2 ;  /* 0x000000041f087825 */ /* 0x008fcc00078e0002 */
[----:B------:R-:W3:Y:S01]  /*3810*/  LDG.E R8, desc[UR8][R8.64] ;  /* 0x0000000808087981 */ /* 0x000ee2000c1e1900 */
[----:B------:R-:W-:-:S04]  /*3820*/  VIADD R33, R19, 0x600 ;  /* 0x0000060013217836 */ /* 0x000fc80000000000 */
[----:B-----5:R-:W-:-:S06]  /*3830*/  IMAD.WIDE.U32 R10, R33, 0x4, R2 ;  /* 0x00000004210a7825 */ /* 0x020fcc00078e0002 */
[----:B------:R-:W5:Y:S01]  /*3840*/  LDG.E R10, desc[UR8][R10.64] ;  /* 0x000000080a0a7981 */ /* 0x000f62000c1e1900 */
[----:B------:R-:W-:-:S04]  /*3850*/  VIADD R35, R19, 0x700 ;  /* 0x0000070013237836 */ /* 0x000fc80000000000 */
[----:B-1----:R-:W-:-:S06]  /*3860*/  IMAD.WIDE.U32 R4, R35, 0x4, R2 ;  /* 0x0000000423047825 */ /* 0x002fcc00078e0002 */
[----:B------:R1:W5:Y:S01]  /*3870*/  LDG.E R4, desc[UR8][R4.64] ;  /* 0x0000000804047981 */ /* 0x000362000c1e1900 */
[----:B------:R-:W-:Y:S01]  /*3880*/  LOP3.LUT P3, RZ, R14, 0xff, RZ, 0xc0, !PT ;  /* 0x000000ff0eff7812 */ /* 0x000fe2000786c0ff */
[----:B------:R-:W-:Y:S01]  /*3890*/  VIADD R21, R21, 0x8 ;  /* 0x0000000815157836 */ /* 0x000fe20000000000 */
[C---:B------:R-:W-:Y:S01]  /*38a0*/  IADD3 R37, P2, PT, R19.reuse, UR6, RZ ;  /* 0x0000000613257c10 */ /* 0x040fe2000ff5e0ff */
[----:B------:R-:W-:Y:S02]  /*38b0*/  VIADD R20, R20, 0x800 ;  /* 0x0000080014147836 */ /* 0x000fe40000000000 */
[----:B------:R-:W-:Y:S02]  /*38c0*/  VIADD R19, R19, 0x800 ;  /* 0x0000080013137836 */ /* 0x000fe40000000000 */
[----:B------:R-:W-:Y:S01]  /*38d0*/  IMAD.X R32, RZ, RZ, UR7, P2 ;  /* 0x00000007ff207e24 */ /* 0x000fe200090e06ff */
[C---:B--2---:R-:W-:Y:S02]  /*38e0*/  ISETP.GT.AND P0, PT, R26.reuse, 0x4, PT ;  /* 0x000000041a00780c */ /* 0x044fe40003f04270 */
[----:B------:R-:W-:-:S03]  /*38f0*/  ISETP.GT.AND P1, PT, R26, 0x4, P3 ;  /* 0x000000041a00780c */ /* 0x000fc60001f24270 */
[----:B------:R-:W-:Y:S02]  /*3900*/  @!P3 SEL R14, RZ, 0x1, !P0 ;  /* 0x00000001ff0eb807 */ /* 0x000fe40004000000 */
[----:B------:R-:W-:Y:S02]  /*3910*/  ISETP.LT.U32.AND P0, PT, R37, R12, PT ;  /* 0x0000000c2500720c */ /* 0x000fe40003f01070 */
[----:B0-----:R-:W-:Y:S02]  /*3920*/  SEL R7, R14, 0x1, !P1 ;  /* 0x000000010e077807 */ /* 0x001fe40004800000 */
[----:B----4-:R-:W-:Y:S02]  /*3930*/  ISETP.GT.AND P5, PT, R24, 0x4, PT ;  /* 0x000000041800780c */ /* 0x010fe40003fa4270 */
[----:B------:R-:W-:Y:S02]  /*3940*/  LOP3.LUT P2, RZ, R7, 0xff, RZ, 0xc0, !PT ;  /* 0x000000ff07ff7812 */ /* 0x000fe4000784c0ff */
[----:B------:R-:W-:-:S02]  /*3950*/  ISETP.LT.AND.EX P0, PT, R32, R13, PT, P0 ;  /* 0x0000000d2000720c */ /* 0x000fc40003f01300 */
[----:B------:R-:W-:Y:S02]  /*3960*/  ISETP.GT.AND P4, PT, R24, 0x4, P2 ;  /* 0x000000041800780c */ /* 0x000fe40001784270 */
[CC--:B------:R-:W-:Y:S02]  /*3970*/  SEL R14, R37.reuse, R12.reuse, P0 ;  /* 0x0000000c250e7207 */ /* 0x0c0fe40000000000 */
[CC--:B------:R-:W-:Y:S02]  /*3980*/  SEL R26, R32.reuse, R13.reuse, P0 ;  /* 0x0000000d201a7207 */ /* 0x0c0fe40000000000 */
[----:B------:R-:W-:Y:S02]  /*3990*/  @!P1 SEL R14, R37, R12, !P3 ;  /* 0x0000000c250e9207 */ /* 0x000fe40005800000 */
[----:B------:R-:W-:Y:S02]  /*39a0*/  @!P1 SEL R26, R32, R13, !P3 ;  /* 0x0000000d201a9207 */ /* 0x000fe40005800000 */
[----:B------:R-:W-:-:S02]  /*39b0*/  @!P2 SEL R7, RZ, 0x1, !P5 ;  /* 0x00000001ff07a807 */ /* 0x000fc40006800000 */
[----:B------:R-:W-:Y:S02]  /*39c0*/  IADD3 R27, P0, PT, R27, UR6, RZ ;  /* 0x000000061b1b7c10 */ /* 0x000fe4000ff1e0ff */
[----:B------:R-:W-:Y:S02]  /*39d0*/  SEL R7, R7, 0x1, !P4 ;  /* 0x0000000107077807 */ /* 0x000fe40006000000 */
[C---:B------:R-:W-:Y:S01]  /*39e0*/  ISETP.GT.AND P5, PT, R22.reuse, 0x4, PT ;  /* 0x000000041600780c */ /* 0x040fe20003fa4270 */
[----:B-1----:R-:W-:Y:S01]  /*39f0*/  IMAD.X R5, RZ, RZ, UR7, P0 ;  /* 0x00000007ff057e24 */ /* 0x002fe200080e06ff */
[----:B------:R-:W-:Y:S02]  /*3a00*/  LOP3.LUT P1, RZ, R7, 0xff, RZ, 0xc0, !PT ;  /* 0x000000ff07ff7812 */ /* 0x000fe4000782c0ff */
[----:B------:R-:W-:Y:S02]  /*3a10*/  ISETP.LT.U32.AND P0, PT, R27, R14, PT ;  /* 0x0000000e1b00720c */ /* 0x000fe40003f01070 */
[----:B------:R-:W-:-:S02]  /*3a20*/  ISETP.GT.AND P3, PT, R22, 0x4, P1 ;  /* 0x000000041600780c */ /* 0x000fc40000f64270 */
[----:B------:R-:W-:-:S04]  /*3a30*/  ISETP.LT.AND.EX P0, PT, R5, R26, PT, P0 ;  /* 0x0000001a0500720c */ /* 0x000fc80003f01300 */
[----:B------:R-:W-:Y:S02]  /*3a40*/  SEL R12, R27, R14, P0 ;  /* 0x0000000e1b0c7207 */ /* 0x000fe40000000000 */
[----:B------:R-:W-:Y:S02]  /*3a50*/  SEL R24, R5, R26, P0 ;  /* 0x0000001a05187207 */ /* 0x000fe40000000000 */
[----:B------:R-:W-:Y:S02]  /*3a60*/  @!P1 SEL R7, RZ, 0x1, !P5 ;  /* 0x00000001ff079807 */ /* 0x000fe40006800000 */
[----:B------:R-:W-:Y:S02]  /*3a70*/  @!P4 SEL R12, R27, R14, !P2 ;  /* 0x0000000e1b0cc207 */ /* 0x000fe40005000000 */
[----:B------:R-:W-:Y:S02]  /*3a80*/  SEL R7, R7, 0x1, !P3 ;  /* 0x0000000107077807 */ /* 0x000fe40005800000 */
[----:B------:R-:W-:-:S02]  /*3a90*/  @!P4 SEL R24, R5, R26, !P2 ;  /* 0x0000001a0518c207 */ /* 0x000fc40005000000 */
[----:B------:R-:W-:Y:S02]  /*3aa0*/  LOP3.LUT P2, RZ, R7, 0xff, RZ, 0xc0, !PT ;  /* 0x000000ff07ff7812 */ /* 0x000fe4000784c0ff */
[----:B------:R-:W-:Y:S02]  /*3ab0*/  IADD3 R25, P0, PT, R25, UR6, RZ ;  /* 0x0000000619197c10 */ /* 0x000fe4000ff1e0ff */
[C---:B------:R-:W-:Y:S02]  /*3ac0*/  ISETP.GT.AND P5, PT, R28.reuse, 0x4, PT ;  /* 0x000000041c00780c */ /* 0x040fe40003fa4270 */
[----:B------:R-:W-:Y:S01]  /*3ad0*/  ISETP.GT.AND P4, PT, R28, 0x4, P2 ;  /* 0x000000041c00780c */ /* 0x000fe20001784270 */
[----:B------:R-:W-:Y:S01]  /*3ae0*/  IMAD.X R5, RZ, RZ, UR7, P0 ;  /* 0x00000007ff057e24 */ /* 0x000fe200080e06ff */
[----:B------:R-:W-:-:S04]  /*3af0*/  ISETP.LT.U32.AND P0, PT, R25, R12, PT ;  /* 0x0000000c1900720c */ /* 0x000fc80003f01070 */
[----:B------:R-:W-:Y:S02]  /*3b00*/  ISETP.LT.AND.EX P0, PT, R5, R24, PT, P0 ;  /* 0x000000180500720c */ /* 0x000fe40003f01300 */
[----:B------:R-:W-:Y:S02]  /*3b10*/  @!P2 SEL R7, RZ, 0x1, !P5 ;  /* 0x00000001ff07a807 */ /* 0x000fe40006800000 */
[----:B------:R-:W-:Y:S02]  /*3b20*/  SEL R14, R25, R12, P0 ;  /* 0x0000000c190e7207 */ /* 0x000fe40000000000 */
[----:B------:R-:W-:Y:S02]  /*3b30*/  SEL R7, R7, 0x1, !P4 ;  /* 0x0000000107077807 */ /* 0x000fe40006000000 */
[----:B------:R-:W-:Y:S02]  /*3b40*/  SEL R22, R5, R24, P0 ;  /* 0x0000001805167207 */ /* 0x000fe40000000000 */
[----:B------:R-:W-:-:S02]  /*3b50*/  IADD3 R23, P0, PT, R23, UR6, RZ ;  /* 0x0000000617177c10 */ /* 0x000fc4000ff1e0ff */
[----:B------:R-:W-:Y:S02]  /*3b60*/  @!P3 SEL R14, R25, R12, !P1 ;  /* 0x0000000c190eb207 */ /* 0x000fe40004800000 */
[----:B------:R-:W-:Y:S01]  /*3b70*/  @!P3 SEL R22, R5, R24, !P1 ;  /* 0x000000180516b207 */ /* 0x000fe20004800000 */
[----:B------:R-:W-:Y:S01]  /*3b80*/  IMAD.X R5, RZ, RZ, UR7, P0 ;  /* 0x00000007ff057e24 */ /* 0x000fe200080e06ff */
[----:B------:R-:W-:Y:S02]  /*3b90*/  LOP3.LUT P1, RZ, R7, 0xff, RZ, 0xc0, !PT ;  /* 0x000000ff07ff7812 */ /* 0x000fe4000782c0ff */
        /* <DEDUP_REMOVED lines=8> */
[----:B------:R-:W-:-:S02]  /*3c20*/  IADD3 R29, P0, PT, R29, UR6, RZ ;  /* 0x000000061d1d7c10 */ /* 0x000fc4000ff1e0ff */
[----:B------:R-:W-:Y:S02]  /*3c30*/  SEL R7, R7, 0x1, !P3 ;  /* 0x0000000107077807 */ /* 0x000fe40005800000 */
[----:B------:R-:W-:Y:S01]  /*3c40*/  @!P4 SEL R14, R5, R22, !P2 ;  /* 0x00000016050ec207 */ /* 0x000fe20005000000 */
[----:B------:R-:W-:Y:S01]  /*3c50*/  IMAD.X R5, RZ, RZ, UR7, P0 ;  /* 0x00000007ff057e24 */ /* 0x000fe200080e06ff */
[----:B------:R-:W-:Y:S02]  /*3c60*/  ISETP.LT.U32.AND P0, PT, R29, R12, PT ;  /* 0x0000000c1d00720c */ /* 0x000fe40003f01070 */
[----:B------:R-:W-:Y:S02]  /*3c70*/  LOP3.LUT P2, RZ, R7, 0xff, RZ, 0xc0, !PT ;  /* 0x000000ff07ff7812 */ /* 0x000fe4000784c0ff */
[----:B------:R-:W-:Y:S02]  /*3c80*/  ISETP.LT.AND.EX P0, PT, R5, R14, PT, P0 ;  /* 0x0000000e0500720c */ /* 0x000fe40003f01300 */
[----:B------:R-:W-:-:S02]  /*3c90*/  IADD3 R31, P4, PT, R31, UR6, RZ ;  /* 0x000000061f1f7c10 */ /* 0x000fc4000ff9e0ff */
[----:B------:R-:W-:Y:S02]  /*3ca0*/  SEL R6, R29, R12, P0 ;  /* 0x0000000c1d067207 */ /* 0x000fe40000000000 */
[----:B------:R-:W-:Y:S02]  /*3cb0*/  SEL R22, R5, R14, P0 ;  /* 0x0000000e05167207 */ /* 0x000fe40000000000 */
[C---:B---3--:R-:W-:Y:S02]  /*3cc0*/  ISETP.GT.AND P0, PT, R8.reuse, 0x4, PT ;  /* 0x000000040800780c */ /* 0x048fe40003f04270 */
[----:B------:R-:W-:Y:S02]  /*3cd0*/  @!P3 SEL R6, R29, R12, !P1 ;  /* 0x0000000c1d06b207 */ /* 0x000fe40004800000 */
[----:B------:R-:W-:Y:S01]  /*3ce0*/  @!P3 SEL R22, R5, R14, !P1 ;  /* 0x0000000e0516b207 */ /* 0x000fe20004800000 */
[----:B------:R-:W-:Y:S01]  /*3cf0*/  IMAD.X R5, RZ, RZ, UR7, P4 ;  /* 0x00000007ff057e24 */ /* 0x000fe2000a0e06ff */
[----:B------:R-:W-:-:S02]  /*3d00*/  ISETP.GT.AND P3, PT, R8, 0x4, P2 ;  /* 0x000000040800780c */ /* 0x000fc40001764270 */
[----:B------:R-:W-:Y:S02]  /*3d10*/  @!P2 SEL R7, RZ, 0x1, !P0 ;  /* 0x00000001ff07a807 */ /* 0x000fe40004000000 */
[----:B------:R-:W-:Y:S02]  /*3d20*/  ISETP.LT.U32.AND P0, PT, R31, R6, PT ;  /* 0x000000061f00720c */ /* 0x000fe40003f01070 */
[----:B------:R-:W-:Y:S02]  /*3d30*/  SEL R7, R7, 0x1, !P3 ;  /* 0x0000000107077807 */ /* 0x000fe40005800000 */
[----:B------:R-:W-:Y:S02]  /*3d40*/  ISETP.LT.AND.EX P0, PT, R5, R22, PT, P0 ;  /* 0x000000160500720c */ /* 0x000fe40003f01300 */
[----:B------:R-:W-:Y:S02]  /*3d50*/  LOP3.LUT P1, RZ, R7, 0xff, RZ, 0xc0, !PT ;  /* 0x000000ff07ff7812 */ /* 0x000fe4000782c0ff */
[----:B------:R-:W-:-:S02]  /*3d60*/  SEL R12, R31, R6, P0 ;  /* 0x000000061f0c7207 */ /* 0x000fc40000000000 */
[----:B------:R-:W-:Y:S02]  /*3d70*/  SEL R14, R5, R22, P0 ;  /* 0x00000016050e7207 */ /* 0x000fe40000000000 */
[----:B------:R-:W-:Y:S02]  /*3d80*/  IADD3 R33, P0, PT, R33, UR6, RZ ;  /* 0x0000000621217c10 */ /* 0x000fe4000ff1e0ff */
[----:B------:R-:W-:Y:S02]  /*3d90*/  @!P3 SEL R12, R31, R6, !P2 ;  /* 0x000000061f0cb207 */ /* 0x000fe40005000000 */
[----:B------:R-:W-:Y:S01]  /*3da0*/  @!P3 SEL R14, R5, R22, !P2 ;  /* 0x00000016050eb207 */ /* 0x000fe20005000000 */
[----:B------:R-:W-:Y:S01]  /*3db0*/  IMAD.X R5, RZ, RZ, UR7, P0 ;  /* 0x00000007ff057e24 */ /* 0x000fe200080e06ff */
[----:B-----5:R-:W-:Y:S02]  /*3dc0*/  ISETP.GT.AND P3, PT, R10, 0x4, P1 ;  /* 0x000000040a00780c */ /* 0x020fe40000f64270 */
[----:B------:R-:W-:-:S02]  /*3dd0*/  ISETP.LT.U32.AND P0, PT, R33, R12, PT ;  /* 0x0000000c2100720c */ /* 0x000fc40003f01070 */
[----:B------:R-:W-:Y:S02]  /*3de0*/  ISETP.GT.AND P2, PT, R10, 0x4, PT ;  /* 0x000000040a00780c */ /* 0x000fe40003f44270 */
[----:B------:R-:W-:Y:S02]  /*3df0*/  ISETP.LT.AND.EX P0, PT, R5, R14, PT, P0 ;  /* 0x0000000e0500720c */ /* 0x000fe40003f01300 */
[----:B------:R-:W-:Y:S02]  /*3e00*/  @!P1 SEL R7, RZ, 0x1, !P2 ;  /* 0x00000001ff079807 */ /* 0x000fe40005000000 */
[----:B------:R-:W-:Y:S02]  /*3e10*/  SEL R6, R33, R12, P0 ;  /* 0x0000000c21067207 */ /* 0x000fe40000000000 */
[----:B------:R-:W-:Y:S02]  /*3e20*/  SEL R8, R5, R14, P0 ;  /* 0x0000000e05087207 */ /* 0x000fe40000000000 */
[----:B------:R-:W-:-:S02]  /*3e30*/  IADD3 R35, P0, PT, R35, UR6, RZ ;  /* 0x0000000623237c10 */ /* 0x000fc4000ff1e0ff */
[----:B------:R-:W-:Y:S02]  /*3e40*/  @!P3 SEL R6, R33, R12, !P1 ;  /* 0x0000000c2106b207 */ /* 0x000fe40004800000 */
[----:B------:R-:W-:Y:S01]  /*3e50*/  @!P3 SEL R8, R5, R14, !P1 ;  /* 0x0000000e0508b207 */ /* 0x000fe20004800000 */
[----:B------:R-:W-:Y:S01]  /*3e60*/  IMAD.X R5, RZ, RZ, UR7, P0 ;  /* 0x00000007ff057e24 */ /* 0x000fe200080e06ff */
[----:B------:R-:W-:Y:S02]  /*3e70*/  SEL R7, R7, 0x1, !P3 ;  /* 0x0000000107077807 */ /* 0x000fe40005800000 */
[----:B------:R-:W-:Y:S02]  /*3e80*/  ISETP.LT.U32.AND P0, PT, R35, R6, PT ;  /* 0x000000062300720c */ /* 0x000fe40003f01070 */
[----:B------:R-:W-:Y:S02]  /*3e90*/  LOP3.LUT P2, RZ, R7, 0xff, RZ, 0xc0, !PT ;  /* 0x000000ff07ff7812 */ /* 0x000fe4000784c0ff */
[----:B------:R-:W-:-:S02]  /*3ea0*/  ISETP.LT.AND.EX P0, PT, R5, R8, PT, P0 ;  /* 0x000000080500720c */ /* 0x000fc40003f01300 */
[C---:B------:R-:W-:Y:S02]  /*3eb0*/  ISETP.GT.AND P3, PT, R4.reuse, 0x4, P2 ;  /* 0x000000040400780c */ /* 0x040fe40001764270 */
[----:B------:R-:W-:Y:S02]  /*3ec0*/  SEL R12, R35, R6, P0 ;  /* 0x00000006230c7207 */ /* 0x000fe40000000000 */
[----:B------:R-:W-:Y:S02]  /*3ed0*/  SEL R13, R5, R8, P0 ;  /* 0x00000008050d7207 */ /* 0x000fe40000000000 */
[----:B------:R-:W-:Y:S02]  /*3ee0*/  ISETP.NE.AND P0, PT, R21, RZ, PT ;  /* 0x000000ff1500720c */ /* 0x000fe40003f05270 */
[----:B------:R-:W-:-:S04]  /*3ef0*/  ISETP.GT.AND P1, PT, R4, 0x4, PT ;  /* 0x000000040400780c */ /* 0x000fc80003f24270 */
[----:B------:R-:W-:Y:S02]  /*3f00*/  @!P2 SEL R7, RZ, 0x1, !P1 ;  /* 0x00000001ff07a807 */ /* 0x000fe40004800000 */
[----:B------:R-:W-:Y:S02]  /*3f10*/  @!P3 SEL R12, R35, R6, !P2 ;  /* 0x00000006230cb207 */ /* 0x000fe40005000000 */
[----:B------:R-:W-:Y:S02]  /*3f20*/  SEL R7, R7, 0x1, !P3 ;  /* 0x0000000107077807 */ /* 0x000fe40005800000 */
[----:B------:R-:W-:Y:S02]  /*3f30*/  @!P3 SEL R13, R5, R8, !P2 ;  /* 0x00000008050db207 */ /* 0x000fe40005000000 */
[----:B------:R-:W-:Y:S01]  /*3f40*/  PRMT R14, R7, 0x7610, R14 ;  /* 0x00007610070e7816 */ /* 0x000fe2000000000e */
[----:B------:R-:W-:Y:S06]  /*3f50*/  @P0 BRA `(.L_x_384) ;  /* 0xfffffff400ec0947 */ /* 0x000fec000383ffff */
[----:B------:R-:W-:Y:S05]  /*3f60*/  BSYNC.RECONVERGENT B3 ;  /* 0x0000000000037941 */ /* 0x000fea0003800200 */
.L_x_383:
[----:B------:R-:W-:-:S07]  /*3f70*/  VIADD R5, R20, 0xfffffc00 ;  /* 0xfffffc0014057836 */ /* 0x000fce0000000000 */
.L_x_382:
[----:B------:R-:W-:Y:S05]  /*3f80*/  BSYNC.RECONVERGENT B2 ;  /* 0x0000000000027941 */ /* 0x000fea0003800200 */
.L_x_381:
        /* <DEDUP_REMOVED lines=72> */
.L_x_386:
[----:B------:R-:W-:Y:S05]  /*4410*/  BSYNC.RECONVERGENT B2 ;  /* 0x0000000000027941 */ /* 0x000fea0003800200 */
.L_x_385:
        /* <DEDUP_REMOVED lines=24> */
[----:B------:R-:W-:-:S04]  /*45a0*/  SEL R14, R14, 0x1, !P3 ;  /* 0x000000010e0e7807 */ /* 0x000fc80005800000 */
[----:B------:R-:W-:-:S03]  /*45b0*/  LOP3.LUT P4, RZ, R14, 0xff, RZ, 0xc0, !PT ;  /* 0x000000ff0eff7812 */ /* 0x000fc6000788c0ff */
[----:B------:R-:W-:Y:S02]  /*45c0*/  @!P3 SEL R2, R9, R12, !P2 ;  /* 0x0000000c0902b207 */ /* 0x000fe40005000000 */
[----:B------:R-:W-:Y:S01]  /*45d0*/  @!P3 SEL R3, R4, R13, !P2 ;  /* 0x0000000d0403b207 */ /* 0x000fe20005000000 */
[----:B------:R-:W-:Y:S01]  /*45e0*/  IMAD.X R4, RZ, RZ, UR7, P5 ;  /* 0x00000007ff047e24 */ /* 0x000fe2000a8e06ff */
        /* <DEDUP_REMOVED lines=10> */
.L_x_388:
[----:B------:R-:W-:Y:S05]  /*4690*/  BSYNC.RECONVERGENT B2 ;  /* 0x0000000000027941 */ /* 0x000fea0003800200 */
.L_x_387:
[----:B------:R-:W-:Y:S05]  /*46a0*/  @P1 BRA `(.L_x_380) ;  /* 0x00000000004c1947 */ /* 0x000fea0003800000 */
[----:B------:R-:W0:Y:S01]  /*46b0*/  LDC.64 R2, c[0x0][0x380] ;  /* 0x0000e000ff027b82 */ /* 0x000e220000000a00 */
[----:B------:R-:W-:-:S04]  /*46c0*/  IMAD.IADD R5, R5, 0x1, R16 ;  /* 0x0000000105057824 */ /* 0x000fc800078e0210 */
[----:B0-----:R-:W-:-:S06]  /*46d0*/  IMAD.WIDE.U32 R2, R5, 0x4, R2 ;  /* 0x0000000405027825 */ /* 0x001fcc00078e0002 */
[----:B------:R-:W2:Y:S01]  /*46e0*/  LDG.E R2, desc[UR8][R2.64] ;  /* 0x0000000802027981 */ /* 0x000ea2000c1e1900 */
[----:B------:R-:W-:Y:S02]  /*46f0*/  LOP3.LUT P3, RZ, R14, 0xff, RZ, 0xc0, !PT ;  /* 0x000000ff0eff7812 */ /* 0x000fe4000786c0ff */
[----:B------:R-:W-:-:S04]  /*4700*/  IADD3 R7, P1, PT, R5, UR6, RZ ;  /* 0x0000000605077c10 */ /* 0x000fc8000ff3e0ff */
[----:B------:R-:W-:Y:S01]  /*4710*/  ISETP.LT.U32.AND P0, PT, R7, R12, PT ;  /* 0x0000000c0700720c */ /* 0x000fe20003f01070 */
[----:B------:R-:W-:-:S05]  /*4720*/  IMAD.X R6, RZ, RZ, UR7, P1 ;  /* 0x00000007ff067e24 */ /* 0x000fca00088e06ff */
        /* <DEDUP_REMOVED lines=11> */
.L_x_380:
[----:B------:R-:W-:Y:S05]  /*47e0*/  BSYNC.RECONVERGENT B1 ;  /* 0x0000000000017941 */ /* 0x000fea0003800200 */
.L_x_378:
        /* <DEDUP_REMOVED lines=24> */
.L_x_390:
[----:B------:R-:W-:Y:S05]  /*4970*/  BSYNC.RECONVERGENT B1 ;  /* 0x0000000000017941 */ /* 0x000fea0003800200 */
.L_x_389:
        /* <DEDUP_REMOVED lines=23> */
.L_x_392:
[----:B------:R-:W-:Y:S05]  /*4af0*/  BSYNC.RECONVERGENT B1 ;  /* 0x0000000000017941 */ /* 0x000fea0003800200 */
.L_x_391:
        /* <DEDUP_REMOVED lines=20> */
.L_x_394:
[----:B------:R-:W-:Y:S05]  /*4c40*/  BSYNC.RECONVERGENT B1 ;  /* 0x0000000000017941 */ /* 0x000fea0003800200 */
.L_x_393:
        /* <DEDUP_REMOVED lines=20> */
.L_x_396:
[----:B------:R-:W-:Y:S05]  /*4d90*/  BSYNC.RECONVERGENT B1 ;  /* 0x0000000000017941 */ /* 0x000fea0003800200 */
.L_x_395:
        /* <DEDUP_REMOVED lines=20> */
.L_x_398:
[----:B------:R-:W-:Y:S05]  /*4ee0*/  BSYNC.RECONVERGENT B1 ;  /* 0x0000000000017941 */ /* 0x000fea0003800200 */
.L_x_397:
        /* <DEDUP_REMOVED lines=10> */
.L_x_400:
[----:B------:R-:W-:Y:S05]  /*4f90*/  BSYNC.RECONVERGENT B1 ;  /* 0x0000000000017941 */ /* 0x000fea0003800200 */
.L_x_399:
        /* <DEDUP_REMOVED lines=10> */
[----:B------:R-:W1:Y:S04]  /*5040*/  LDS.64 R8, [UR5+0x30] ;  /* 0x00003005ff087984 */ /* 0x000e680008000a00 */
[----:B------:R-:W1:Y:S04]  /*5050*/  LDS.U8 R16, [UR5+0x38] ;  /* 0x00003805ff107984 */ /* 0x000e680008000000 */
[----:B------:R-:W1:Y:S04]  /*5060*/  LDS.64 R6, [UR5+0x40] ;  /* 0x00004005ff067984 */ /* 0x000e680008000a00 */
[----:B------:R-:W1:Y:S04]  /*5070*/  LDS.U8 R17, [UR5+0x48] ;  /* 0x00004805ff117984 */ /* 0x000e680008000000 */
[----:B0-----:R-:W0:Y:S01]  /*5080*/  LDS.64 R2, [UR5+0x50] ;  /* 0x00005005ff027984 */ /* 0x001e220008000a00 */
[----:B-----5:R-:W-:-:S02]  /*5090*/  ISETP.NE.AND P2, PT, R10, RZ, PT ;  /* 0x000000ff0a00720c */ /* 0x020fc40003f45270 */
[----:B--2---:R-:W-:Y:S02]  /*50a0*/  ISETP.LT.U32.AND P0, PT, R4, R12, PT ;  /* 0x0000000c0400720c */ /* 0x004fe40003f01070 */
[----:B------:R-:W-:Y:S02]  /*50b0*/  @P4 SEL R10, R14, 0x1, !P2 ;  /* 0x000000010e0a4807 */ /* 0x000fe40005000000 */
[----:B------:R-:W-:Y:S01]  /*50c0*/  ISETP.LT.AND.EX P0, PT, R5, R13, PT, P0 ;  /* 0x0000000d0500720c */ /* 0x000fe20003f01300 */
[----:B------:R-:W-:Y:S01]  /*50d0*/  LDS.U8 R14, [UR5+0x78] ;  /* 0x00007805ff0e7984 */ /* 0x000fe20008000000 */
[----:B------:R-:W-:Y:S02]  /*50e0*/  LOP3.LUT P3, RZ, R10, 0xff, RZ, 0xc0, !PT ;  /* 0x000000ff0aff7812 */ /* 0x000fe4000786c0ff */
[----:B----4-:R-:W-:-:S03]  /*50f0*/  ISETP.NE.AND P5, PT, R15, RZ, PT ;  /* 0x000000ff0f00720c */ /* 0x010fc60003fa5270 */
        /* <DEDUP_REMOVED lines=10> */
[----:B------:R-:W1:Y:S01]  /*51a0*/  LDS.U8 R10, [UR5+0x58] ;  /* 0x00005805ff0a7984 */ /* 0x000e620008000000 */
[----:B------:R-:W-:Y:S02]  /*51b0*/  @P5 SEL R11, R8, R11, P0 ;  /* 0x0000000b080b5207 */ /* 0x000fe40000000000 */
[----:B------:R-:W-:Y:S02]  /*51c0*/  ISETP.NE.AND P4, PT, R16, RZ, PT ;  /* 0x000000ff1000720c */ /* 0x000fe40003f85270 */
[C---:B------:R-:W-:Y:S02]  /*51d0*/  @P5 SEL R13, R9.reuse, R13, P0 ;  /* 0x0000000d090d5207 */ /* 0x040fe40000000000 */
[----:B------:R-:W-:Y:S02]  /*51e0*/  SEL R11, R8, R11, !P3 ;  /* 0x0000000b080b7207 */ /* 0x000fe40005800000 */
[----:B------:R-:W-:-:S02]  /*51f0*/  SEL R13, R9, R13, !P3 ;  /* 0x0000000d090d7207 */ /* 0x000fc40005800000 */
[----:B------:R-:W-:Y:S01]  /*5200*/  ISETP.LT.U32.AND P0, PT, R6, R11, PT ;  /* 0x0000000b0600720c */ /* 0x000fe20003f01070 */
[----:B------:R-:W2:Y:S01]  /*5210*/  LDS.64 R8, [UR5+0x70] ;  /* 0x00007005ff087984 */ /* 0x000ea20008000a00 */
        /* <DEDUP_REMOVED lines=8> */
[----:B0-----:R-:W-:Y:S01]  /*52a0*/  ISETP.LT.U32.AND P0, PT, R2, R11, PT ;  /* 0x0000000b0200720c */ /* 0x001fe20003f01070 */
[----:B------:R-:W0:Y:S01]  /*52b0*/  LDS.64 R6, [UR5+0x80] ;  /* 0x00008005ff067984 */ /* 0x000e220008000a00 */
[----:B------:R-:W-:Y:S02]  /*52c0*/  @P5 SEL R17, R16, 0x1, !P3 ;  /* 0x0000000110115807 */ /* 0x000fe40005800000 */
[----:B------:R-:W-:-:S02]  /*52d0*/  ISETP.LT.AND.EX P0, PT, R3, R13, PT, P0 ;  /* 0x0000000d0300720c */ /* 0x000fc40003f01300 */
[----:B------:R-:W-:Y:S02]  /*52e0*/  LOP3.LUT P4, RZ, R17, 0xff, RZ, 0xc0, !PT ;  /* 0x000000ff11ff7812 */ /* 0x000fe4000788c0ff */
[----:B------:R-:W-:Y:S02]  /*52f0*/  @P3 SEL R11, R2, R11, P0 ;  /* 0x0000000b020b3207 */ /* 0x000fe40000000000 */
[C---:B------:R-:W-:Y:S02]  /*5300*/  @P3 SEL R13, R3.reuse, R13, P0 ;  /* 0x0000000d030d3207 */ /* 0x040fe40000000000 */
[----:B-1----:R-:W-:Y:S02]  /*5310*/  ISETP.NE.AND P2, PT, R10, RZ, PT ;  /* 0x000000ff0a00720c */ /* 0x002fe40003f45270 */
        /* <DEDUP_REMOVED lines=11> */
[----:B--2---:R-:W-:Y:S02]  /*53d0*/  ISETP.LT.U32.AND P0, PT, R8, R3, PT ;  /* 0x000000030800720c */ /* 0x004fe40003f01070 */
        /* <DEDUP_REMOVED lines=8> */
[----:B0-----:R-:W-:-:S04]  /*5460*/  ISETP.LT.U32.AND P0, PT, R6, R3, PT ;  /* 0x000000030600720c */ /* 0x001fc80003f01070 */
[----:B------:R-:W-:-:S04]  /*5470*/  ISETP.LT.AND.EX P0, PT, R7, R9, PT, P0 ;  /* 0x000000090700720c */ /* 0x000fc80003f01300 */
[----:B------:R-:W-:Y:S02]  /*5480*/  @P4 SEL R3, R6, R3, P0 ;  /* 0x0000000306034207 */ /* 0x000fe40000000000 */
[C---:B------:R-:W-:Y:S02]  /*5490*/  @P4 SEL R9, R7.reuse, R9, P0 ;  /* 0x0000000907094207 */ /* 0x040fe40000000000 */
[----:B------:R-:W-:Y:S02]  /*54a0*/  @P2 SEL R14, R12, 0x1, !P4 ;  /* 0x000000010c0e2807 */ /* 0x000fe40006000000 */
[----:B------:R-:W-:Y:S02]  /*54b0*/  SEL R12, R6, R3, !P2 ;  /* 0x00000003060c7207 */ /* 0x000fe40005000000 */
[----:B------:R-:W-:-:S07]  /*54c0*/  SEL R13, R7, R9, !P2 ;  /* 0x00000009070d7207 */ /* 0x000fce0005000000 */
.L_x_358:
[----:B------:R-:W-:Y:S05]  /*54d0*/  BSYNC.RECONVERGENT B0 ;  /* 0x0000000000007941 */ /* 0x000fea0003800200 */
.L_x_334:
[----:B------:R-:W-:Y:S05]  /*54e0*/  @P1 EXIT ;  /* 0x000000000000194d */ /* 0x000fea0003800000 */
[----:B----4-:R-:W4:Y:S01]  /*54f0*/  LDC.64 R6, c[0x0][0x3b0] ;  /* 0x0000ec00ff067b82 */ /* 0x010f220000000a00 */
[----:B0-----:R-:W-:Y:S02]  /*5500*/  PRMT R5, R14, 0x7610, R5 ;  /* 0x000076100e057816 */ /* 0x001fe40000000005 */
[----:B-1----:R-:W-:Y:S02]  /*5510*/  ISETP.NE.AND P1, PT, R0, RZ, PT ;  /* 0x000000ff0000720c */ /* 0x002fe40003f25270 */
[----:B------:R-:W-:-:S03]  /*5520*/  LOP3.LUT P2, RZ, R5, 0xff, RZ, 0xc0, !PT ;  /* 0x000000ff05ff7812 */ /* 0x000fc6000784c0ff */
[----:B--23--:R-:W0:Y:S08]  /*5530*/  LDC.64 R2, c[0x0][0x398] ;  /* 0x0000e600ff027b82 */ /* 0x00ce300000000a00 */
[----:B------:R-:W-:Y:S02]  /*5540*/  @P1 SEL R5, R0, 0x1, !P2 ;  /* 0x0000000100051807 */ /* 0x000fe40005000000 */
[----:B----4-:R-:W-:-:S04]  /*5550*/  ISETP.LT.U32.AND P0, PT, R12, R6, PT ;  /* 0x000000060c00720c */ /* 0x010fc80003f01070 */
[----:B------:R-:W-:-:S04]  /*5560*/  ISETP.LT.AND.EX P0, PT, R13, R7, PT, P0 ;  /* 0x000000070d00720c */ /* 0x000fc80003f01300 */
[C---:B------:R-:W-:Y:S01]  /*5570*/  @P2 SEL R6, R12.reuse, R6, P0 ;  /* 0x000000060c062207 */ /* 0x040fe20000000000 */
[----:B0-----:R-:W-:Y:S01]  /*5580*/  STG.E.U8 desc[UR8][R2.64], R5 ;  /* 0x0000000502007986 */ /* 0x001fe2000c101108 */
[C---:B------:R-:W-:Y:S02]  /*5590*/  @P2 SEL R7, R13.reuse, R7, P0 ;  /* 0x000000070d072207 */ /* 0x040fe40000000000 */
[----:B------:R-:W-:Y:S02]  /*55a0*/  SEL R12, R12, R6, !P1 ;  /* 0x000000060c0c7207 */ /* 0x000fe40004800000 */
[----:B------:R-:W-:-:S05]  /*55b0*/  SEL R13, R13, R7, !P1 ;  /* 0x000000070d0d7207 */ /* 0x000fca0004800000 */
[----:B------:R-:W-:Y:S01]  /*55c0*/  STG.E.64 desc[UR8][R2.64+0x8], R12 ;  /* 0x0000080c02007986 */ /* 0x000fe2000c101b08 */
[----:B------:R-:W-:Y:S05]  /*55d0*/  EXIT ;  /* 0x000000000000794d */ /* 0x000fea0003800000 */
.L_x_401:
        /* <DEDUP_REMOVED lines=10> */
.L_x_408:


//--------------------- .text._ZN3cub18CUB_300001_SM_10006detail11EmptyKernelIvEEvv --------------------------
	.section	.text._ZN3cub18CUB_300001_SM_10006detail11EmptyKernelIvEEvv,"ax",@progbits
	.align	128
        .global         _ZN3cub18CUB_300001_SM_10006detail11EmptyKernelIvEEvv
        .type           _ZN3cub18CUB_300001_SM_10006detail11EmptyKernelIvEEvv,@function
        .size           _ZN3cub18CUB_300001_SM_10006detail11EmptyKernelIvEEvv,(.L_x_409 - _ZN3cub18CUB_300001_SM_10006detail11EmptyKernelIvEEvv)
        .other          _ZN3cub18CUB_300001_SM_10006detail11EmptyKernelIvEEvv,@"STO_CUDA_ENTRY STV_DEFAULT"
_ZN3cub18CUB_300001_SM_10006detail11EmptyKernelIvEEvv:
.text._ZN3cub18CUB_300001_SM_10006detail11EmptyKernelIvEEvv:
[----:B------:R-:W-:Y:S01]  /*0000*/  LDC R1, c[0x0][0x37c] ;  /* 0x0000df00ff017b82 */ /* 0x000fe20000000800 */
[----:B------:R-:W-:Y:S05]  /*0010*/  EXIT ;  /* 0x000000000000794d */ /* 0x000fea0003800000 */
.L_x_402:
        /* <DEDUP_REMOVED lines=14> */
.L_x_409:


//--------------------- .nv.shared._ZN3cub18CUB_300001_SM_10006detail6reduce28DeviceReduceSingleTileKernelINS2_10policy_hubIN4cuda3std3__45tupleIJblEEEyN6thrust24THRUST_300001_SM_1000_NS8cuda_cub9__find_if7functorIS9_EEE10Policy1000EPS9_SI_iSF_S9_S9_NS7_10__identityEEEvT0_T1_T2_T3_T4_T6_ --------------------------
	.section	.nv.shared._ZN3cub18CUB_300001_SM_10006detail6reduce28DeviceReduceSingleTileKernelINS2_10policy_hubIN4cuda3std3__45tupleIJblEEEyN6thrust24THRUST_300001_SM_1000_NS8cuda_cub9__find_if7functorIS9_EEE10Policy1000EPS9_SI_iSF_S9_S9_NS7_10__identityEEEvT0_T1_T2_T3_T4_T6_,"aw",@nobits
	.sectionflags	@""
	.align	8
.nv.shared._ZN3cub18CUB_300001_SM_10006detail6reduce28DeviceReduceSingleTileKernelINS2_10policy_hubIN4cuda3std3__45tupleIJblEEEyN6thrust24THRUST_300001_SM_1000_NS8cuda_cub9__find_if7functorIS9_EEE10Policy1000EPS9_SI_iSF_S9_S9_NS7_10__identityEEEvT0_T1_T2_T3_T4_T6_:
	.zero		1176


//--------------------- .nv.shared.reserved.0     --------------------------
	.section	.nv.shared.reserved.0,"aw",@nobits
	.weak		__nv_reservedSMEM_offset_0_alias
	.size		__nv_reservedSMEM_offset_0_alias, 0, 64
	.other		__nv_reservedSMEM_offset_0_alias,@"STO_CUDA_RESERVED_SHARED STV_DEFAULT"
__nv_reservedSMEM_offset_0_alias:
	.zero		0
	.zero		64


//--------------------- .nv.global                --------------------------
	.section	.nv.global,"aw",@nobits
.nv.global:
	.type		_ZN34_INTERNAL_06b227fe_4_k_cu__Z4testv6thrust24THRUST_300001_SM_1000_NS12placeholders2_8E,@object
	.size		_ZN34_INTERNAL_06b227fe_4_k_cu__Z4testv6thrust24THRUST_300001_SM_1000_NS12placeholders2_8E,(_ZN34_INTERNAL_06b227fe_4_k_cu__Z4testv4cuda3std3__436_GLOBAL__N__06b227fe_4_k_cu__Z4testv6ignoreE - _ZN34_INTERNAL_06b227fe_4_k_cu__Z4testv6thrust24THRUST_300001_SM_1000_NS12placeholders2_8E)
_ZN34_INTERNAL_06b227fe_4_k_cu__Z4testv6thrust24THRUST_300001_SM_1000_NS12placeholders2_8E:
	.zero		1
	.type		_ZN34_INTERNAL_06b227fe_4_k_cu__Z4testv4cuda3std3__436_GLOBAL__N__06b227fe_4_k_cu__Z4testv6ignoreE,@object
	.size		_ZN34_INTERNAL_06b227fe_4_k_cu__Z4testv4cuda3std3__436_GLOBAL__N__06b227fe_4_k_cu__Z4testv6ignoreE,(_ZN34_INTERNAL_06b227fe_4_k_cu__Z4testv4cuda3std6ranges3__45__cpo4dataE - _ZN34_INTERNAL_06b227fe_4_k_cu__Z4testv4cuda3std3__436_GLOBAL__N__06b227fe_4_k_cu__Z4testv6ignoreE)
_ZN34_INTERNAL_06b227fe_4_k_cu__Z4testv4cuda3std3__436_GLOBAL__N__06b227fe_4_k_cu__Z4testv6ignoreE:
	.zero		1
	.type		_ZN34_INTERNAL_06b227fe_4_k_cu__Z4testv4cuda3std6ranges3__45__cpo4dataE,@object
	.size		_ZN34_INTERNAL_06b227fe_4_k_cu__Z4testv4cuda3std6ranges3__45__cpo4dataE,(_ZN34_INTERNAL_06b227fe_4_k_cu__Z4testv6thrust24THRUST_300001_SM_1000_NS6system3cpp3parE - _ZN34_INTERNAL_06b227fe_4_k_cu__Z4testv4cuda3std6ranges3__45__cpo4dataE)
_ZN34_INTERNAL_06b227fe_4_k_cu__Z4testv4cuda3std6ranges3__45__cpo4dataE:
	.zero		1
	.type		_ZN34_INTERNAL_06b227fe_4_k_cu__Z4testv6thrust24THRUST_300001_SM_1000_NS6system3cpp3parE,@object
	.size		_ZN34_INTERNAL_06b227fe_4_k_cu__Z4testv6thrust24THRUST_300001_SM_1000_NS6system3cpp3parE,(_ZN34_INTERNAL_06b227fe_4_k_cu__Z4testv4cuda3std3__45__cpo5beginE - _ZN34_INTERNAL_06b227fe_4_k_cu__Z4testv6thrust24THRUST_300001_SM_1000_NS6system3cpp3parE)
_ZN34_INTERNAL_06b227fe_4_k_cu__Z4testv6thrust24THRUST_300001_SM_1000_NS6system3cpp3parE:
	.zero		1
	.type		_ZN34_INTERNAL_06b227fe_4_k_cu__Z4testv4cuda3std3__45__cpo5beginE,@object
	.size		_ZN34_INTERNAL_06b227fe_4_k_cu__Z4testv4cuda3std3__45__cpo5beginE,(_ZN34_INTERNAL_06b227fe_4_k_cu__Z4testv4cuda3std6ranges3__45__cpo5beginE - _ZN34_INTERNAL_06b227fe_4_k_cu__Z4testv4cuda3std3__45__cpo5beginE)
_ZN34_INTERNAL_06b227fe_4_k_cu__Z4testv4cuda3std3__45__cpo5beginE:
	.zero		1
	.type		_ZN34_INTERNAL_06b227fe_4_k_cu__Z4testv4cuda3std6ranges3__45__cpo5beginE,@object
	.size		_ZN34_INTERNAL_06b227fe_4_k_cu__Z4testv4cuda3std6ranges3__45__cpo5beginE,(_ZN34_INTERNAL_06b227fe_4_k_cu__Z4testv6thrust24THRUST_300001_SM_1000_NS6deviceE - _ZN34_INTERNAL_06b227fe_4_k_cu__Z4testv4cuda3std6ranges3__45__cpo5beginE)
_ZN34_INTERNAL_06b227fe_4_k_cu__Z4testv4cuda3std6ranges3__45__cpo5beginE:
	.zero		1
	.type		_ZN34_INTERNAL_06b227fe_4_k_cu__Z4testv6thrust24THRUST_300001_SM_1000_NS6deviceE,@object
	.size		_ZN34_INTERNAL_06b227fe_4_k_cu__Z4testv6thrust24THRUST_300001_SM_1000_NS6deviceE,(_ZN34_INTERNAL_06b227fe_4_k_cu__Z4testv4cuda3std3__47nulloptE - _ZN34_INTERNAL_06b227fe_4_k_cu__Z4testv6thrust24THRUST_300001_SM_1000_NS6deviceE)
_ZN34_INTERNAL_06b227fe_4_k_cu__Z4testv6thrust24THRUST_300001_SM_1000_NS6deviceE:
	.zero		1
	.type		_ZN34_INTERNAL_06b227fe_4_k_cu__Z4testv4cuda3std3__47nulloptE,@object
	.size		_ZN34_INTERNAL_06b227fe_4_k_cu__Z4testv4cuda3std3__47nulloptE,(_ZN34_INTERNAL_06b227fe_4_k_cu__Z4testv4cuda3std6ranges3__45__cpo8distanceE - _ZN34_INTERNAL_06b227fe_4_k_cu__Z4testv4cuda3std3__47nulloptE)
_ZN34_INTERNAL_06b227fe_4_k_cu__Z4testv4cuda3std3__47nulloptE:
	.zero		1
	.type		_ZN34_INTERNAL_06b227fe_4_k_cu__Z4testv4cuda3std6ranges3__45__cpo8distanceE,@object
	.size		_ZN34_INTERNAL_06b227fe_4_k_cu__Z4testv4cuda3std6ranges3__45__cpo8distanceE,(_ZN34_INTERNAL_06b227fe_4_k_cu__Z4testv6thrust24THRUST_300001_SM_1000_NS12placeholders2_4E - _ZN34_INTERNAL_06b227fe_4_k_cu__Z4testv4cuda3std6ranges3__45__cpo8distanceE)
_ZN34_INTERNAL_06b227fe_4_k_cu__Z4testv4cuda3std6ranges3__45__cpo8distanceE:
	.zero		1
	.type		_ZN34_INTERNAL_06b227fe_4_k_cu__Z4testv6thrust24THRUST_300001_SM_1000_NS12placeholders2_4E,@object
	.size		_ZN34_INTERNAL_06b227fe_4_k_cu__Z4testv6thrust24THRUST_300001_SM_1000_NS12placeholders2_4E,(_ZN34_INTERNAL_06b227fe_4_k_cu__Z4testv4cuda3std3__45__cpo6rbeginE - _ZN34_INTERNAL_06b227fe_4_k_cu__Z4testv6thrust24THRUST_300001_SM_1000_NS12placeholders2_4E)
_ZN34_INTERNAL_06b227fe_4_k_cu__Z4testv6thrust24THRUST_300001_SM_1000_NS12placeholders2_4E:
	.zero		1
	.type		_ZN34_INTERNAL_06b227fe_4_k_cu__Z4testv4cuda3std3__45__cpo6rbeginE,@object
	.size		_ZN34_INTERNAL_06b227fe_4_k_cu__Z4testv4cuda3std3__45__cpo6rbeginE,(_ZN34_INTERNAL_06b227fe_4_k_cu__Z4testv4cuda3std6ranges3__45__cpo7advanceE - _ZN34_INTERNAL_06b227fe_4_k_cu__Z4testv4cuda3std3__45__cpo6rbeginE)
_ZN34_INTERNAL_06b227fe_4_k_cu__Z4testv4cuda3std3__45__cpo6rbeginE:
	.zero		1
	.type		_ZN34_INTERNAL_06b227fe_4_k_cu__Z4testv4cuda3std6ranges3__45__cpo7advanceE,@object
	.size		_ZN34_INTERNAL_06b227fe_4_k_cu__Z4testv4cuda3std6ranges3__45__cpo7advanceE,(_ZN34_INTERNAL_06b227fe_4_k_cu__Z4testv6thrust24THRUST_300001_SM_1000_NS12placeholders3_10E - _ZN34_INTERNAL_06b227fe_4_k_cu__Z4testv4cuda3std6ranges3__45__cpo7advanceE)
_ZN34_INTERNAL_06b227fe_4_k_cu__Z4testv4cuda3std6ranges3__45__cpo7advanceE:
	.zero		1
	.type		_ZN34_INTERNAL_06b227fe_4_k_cu__Z4testv6thrust24THRUST_300001_SM_1000_NS12placeholders3_10E,@object
	.size		_ZN34_INTERNAL_06b227fe_4_k_cu__Z4testv6thrust24THRUST_300001_SM_1000_NS12placeholders3_10E,(_ZN34_INTERNAL_06b227fe_4_k_cu__Z4testv4cuda3std3__48in_placeE - _ZN34_INTERNAL_06b227fe_4_k_cu__Z4testv6thrust24THRUST_300001_SM_1000_NS12placeholders3_10E)
_ZN34_INTERNAL_06b227fe_4_k_cu__Z4testv6thrust24THRUST_300001_SM_1000_NS12placeholders3_10E:
	.zero		1
	.type		_ZN34_INTERNAL_06b227fe_4_k_cu__Z4testv4cuda3std3__48in_placeE,@object
	.size		_ZN34_INTERNAL_06b227fe_4_k_cu__Z4testv4cuda3std3__48in_placeE,(_ZN34_INTERNAL_06b227fe_4_k_cu__Z4testv4cuda3std6ranges3__45__cpo4sizeE - _ZN34_INTERNAL_06b227fe_4_k_cu__Z4testv4cuda3std3__48in_placeE)
_ZN34_INTERNAL_06b227fe_4_k_cu__Z4testv4cuda3std3__48in_placeE:
	.zero		1
	.type		_ZN34_INTERNAL_06b227fe_4_k_cu__Z4testv4cuda3std6ranges3__45__cpo4sizeE,@object
	.size		_ZN34_INTERNAL_06b227fe_4_k_cu__Z4testv4cuda3std6ranges3__45__cpo4sizeE,(_ZN34_INTERNAL_06b227fe_4_k_cu__Z4testv6thrust24THRUST_300001_SM_1000_NS12placeholders2_2E - _ZN34_INTERNAL_06b227fe_4_k_cu__Z4testv4cuda3std6ranges3__45__cpo4sizeE)
_ZN34_INTERNAL_06b227fe_4_k_cu__Z4testv4cuda3std6ranges3__45__cpo4sizeE:
	.zero		1
	.type		_ZN34_INTERNAL_06b227fe_4_k_cu__Z4testv6thrust24THRUST_300001_SM_1000_NS12placeholders2_2E,@object
	.size		_ZN34_INTERNAL_06b227fe_4_k_cu__Z4testv6thrust24THRUST_300001_SM_1000_NS12placeholders2_2E,(_ZN34_INTERNAL_06b227fe_4_k_cu__Z4testv4cuda3std3__45__cpo6cbeginE - _ZN34_INTERNAL_06b227fe_4_k_cu__Z4testv6thrust24THRUST_300001_SM_1000_NS12placeholders2_2E)
_ZN34_INTERNAL_06b227fe_4_k_cu__Z4testv6thrust24THRUST_300001_SM_1000_NS12placeholders2_2E:
	.zero		1
	.type		_ZN34_INTERNAL_06b227fe_4_k_cu__Z4testv4cuda3std3__45__cpo6cbeginE,@object
	.size		_ZN34_INTERNAL_06b227fe_4_k_cu__Z4testv4cuda3std3__45__cpo6cbeginE,(_ZN34_INTERNAL_06b227fe_4_k_cu__Z4testv4cuda3std6ranges3__45__cpo6cbeginE - _ZN34_INTERNAL_06b227fe_4_k_cu__Z4testv4cuda3std3__45__cpo6cbeginE)
_ZN34_INTERNAL_06b227fe_4_k_cu__Z4testv4cuda3std3__45__cpo6cbeginE:
	.zero		1
	.type		_ZN34_INTERNAL_06b227fe_4_k_cu__Z4testv4cuda3std6ranges3__45__cpo6cbeginE,@object
	.size		_ZN34_INTERNAL_06b227fe_4_k_cu__Z4testv4cuda3std6ranges3__45__cpo6cbeginE,(_ZN34_INTERNAL_06b227fe_4_k_cu__Z4testv6thrust24THRUST_300001_SM_1000_NS12placeholders2_6E - _ZN34_INTERNAL_06b227fe_4_k_cu__Z4testv4cuda3std6ranges3__45__cpo6cbeginE)
_ZN34_INTERNAL_06b227fe_4_k_cu__Z4testv4cuda3std6ranges3__45__cpo6cbeginE:
	.zero		1
	.type		_ZN34_INTERNAL_06b227fe_4_k_cu__Z4testv6thrust24THRUST_300001_SM_1000_NS12placeholders2_6E,@object
	.size		_ZN34_INTERNAL_06b227fe_4_k_cu__Z4testv6thrust24THRUST_300001_SM_1000_NS12placeholders2_6E,(_ZN34_INTERNAL_06b227fe_4_k_cu__Z4testv4cuda3std3__45__cpo7crbeginE - _ZN34_INTERNAL_06b227fe_4_k_cu__Z4testv6thrust24THRUST_300001_SM_1000_NS12placeholders2_6E)
_ZN34_INTERNAL_06b227fe_4_k_cu__Z4testv6thrust24THRUST_300001_SM_1000_NS12placeholders2_6E:
	.zero		1
	.type		_ZN34_INTERNAL_06b227fe_4_k_cu__Z4testv4cuda3std3__45__cpo7crbeginE,@object
	.size		_ZN34_INTERNAL_06b227fe_4_k_cu__Z4testv4cuda3std3__45__cpo7crbeginE,(_ZN34_INTERNAL_06b227fe_4_k_cu__Z4testv4cuda3std6ranges3__45__cpo4nextE - _ZN34_INTERNAL_06b227fe_4_k_cu__Z4testv4cuda3std3__45__cpo7crbeginE)
_ZN34_INTERNAL_06b227fe_4_k_cu__Z4testv4cuda3std3__45__cpo7crbeginE:
	.zero		1
	.type		_ZN34_INTERNAL_06b227fe_4_k_cu__Z4testv4cuda3std6ranges3__45__cpo4nextE,@object
	.size		_ZN34_INTERNAL_06b227fe_4_k_cu__Z4testv4cuda3std6ranges3__45__cpo4nextE,(_ZN34_INTERNAL_06b227fe_4_k_cu__Z4testv4cuda3std6ranges3__45__cpo4swapE - _ZN34_INTERNAL_06b227fe_4_k_cu__Z4testv4cuda3std6ranges3__45__cpo4nextE)
_ZN34_INTERNAL_06b227fe_4_k_cu__Z4testv4cuda3std6ranges3__45__cpo4nextE:
	.zero		1
	.type		_ZN34_INTERNAL_06b227fe_4_k_cu__Z4testv4cuda3std6ranges3__45__cpo4swapE,@object
	.size		_ZN34_INTERNAL_06b227fe_4_k_cu__Z4testv4cuda3std6ranges3__45__cpo4swapE,(_ZN34_INTERNAL_06b227fe_4_k_cu__Z4testv6thrust24THRUST_300001_SM_1000_NS8cuda_cub10par_nosyncE - _ZN34_INTERNAL_06b227fe_4_k_cu__Z4testv4cuda3std6ranges3__45__cpo4swapE)
_ZN34_INTERNAL_06b227fe_4_k_cu__Z4testv4cuda3std6ranges3__45__cpo4swapE:
	.zero		1
	.type		_ZN34_INTERNAL_06b227fe_4_k_cu__Z4testv6thrust24THRUST_300001_SM_1000_NS8cuda_cub10par_nosyncE,@object
	.size		_ZN34_INTERNAL_06b227fe_4_k_cu__Z4testv6thrust24THRUST_300001_SM_1000_NS8cuda_cub10par_nosyncE,(_ZN34_INTERNAL_06b227fe_4_k_cu__Z4testv6thrust24THRUST_300001_SM_1000_NS3seqE - _ZN34_INTERNAL_06b227fe_4_k_cu__Z4testv6thrust24THRUST_300001_SM_1000_NS8cuda_cub10par_nosyncE)
_ZN34_INTERNAL_06b227fe_4_k_cu__Z4testv6thrust24THRUST_300001_SM_1000_NS8cuda_cub10par_nosyncE:
	.zero		1
	.type		_ZN34_INTERNAL_06b227fe_4_k_cu__Z4testv6thrust24THRUST_300001_SM_1000_NS3seqE,@object
	.size		_ZN34_INTERNAL_06b227fe_4_k_cu__Z4testv6thrust24THRUST_300001_SM_1000_NS3seqE,(_ZN34_INTERNAL_06b227fe_4_k_cu__Z4testv4cuda3std3__420unreachable_sentinelE - _ZN34_INTERNAL_06b227fe_4_k_cu__Z4testv6thrust24THRUST_300001_SM_1000_NS3seqE)
_ZN34_INTERNAL_06b227fe_4_k_cu__Z4testv6thrust24THRUST_300001_SM_1000_NS3seqE:
	.zero		1
	.type		_ZN34_INTERNAL_06b227fe_4_k_cu__Z4testv4cuda3std3__420unreachable_sentinelE,@object
	.size		_ZN34_INTERNAL_06b227fe_4_k_cu__Z4testv4cuda3std3__420unreachable_sentinelE,(_ZN34_INTERNAL_06b227fe_4_k_cu__Z4testv4cuda3std6ranges3__45__cpo5ssizeE - _ZN34_INTERNAL_06b227fe_4_k_cu__Z4testv4cuda3std3__420unreachable_sentinelE)
_ZN34_INTERNAL_06b227fe_4_k_cu__Z4testv4cuda3std3__420unreachable_sentinelE:
	.zero		1
	.type		_ZN34_INTERNAL_06b227fe_4_k_cu__Z4testv4cuda3std6ranges3__45__cpo5ssizeE,@object
	.size		_ZN34_INTERNAL_06b227fe_4_k_cu__Z4testv4cuda3std6ranges3__45__cpo5ssizeE,(_ZN34_INTERNAL_06b227fe_4_k_cu__Z4testv6thrust24THRUST_300001_SM_1000_NS12placeholders2_3E - _ZN34_INTERNAL_06b227fe_4_k_cu__Z4testv4cuda3std6ranges3__45__cpo5ssizeE)
_ZN34_INTERNAL_06b227fe_4_k_cu__Z4testv4cuda3std6ranges3__45__cpo5ssizeE:
	.zero		1
	.type		_ZN34_INTERNAL_06b227fe_4_k_cu__Z4testv6thrust24THRUST_300001_SM_1000_NS12placeholders2_3E,@object
	.size		_ZN34_INTERNAL_06b227fe_4_k_cu__Z4testv6thrust24THRUST_300001_SM_1000_NS12placeholders2_3E,(_ZN34_INTERNAL_06b227fe_4_k_cu__Z4testv4cuda3std3__45__cpo4cendE - _ZN34_INTERNAL_06b227fe_4_k_cu__Z4testv6thrust24THRUST_300001_SM_1000_NS12placeholders2_3E)
_ZN34_INTERNAL_06b227fe_4_k_cu__Z4testv6thrust24THRUST_300001_SM_1000_NS12placeholders2_3E:
	.zero		1
	.type		_ZN34_INTERNAL_06b227fe_4_k_cu__Z4testv4cuda3std3__45__cpo4cendE,@object
	.size		_ZN34_INTERNAL_06b227fe_4_k_cu__Z4testv4cuda3std3__45__cpo4cendE,(_ZN34_INTERNAL_06b227fe_4_k_cu__Z4testv4cuda3std6ranges3__45__cpo4cendE - _ZN34_INTERNAL_06b227fe_4_k_cu__Z4testv4cuda3std3__45__cpo4cendE)
_ZN34_INTERNAL_06b227fe_4_k_cu__Z4testv4cuda3std3__45__cpo4cendE:
	.zero		1
	.type		_ZN34_INTERNAL_06b227fe_4_k_cu__Z4testv4cuda3std6ranges3__45__cpo4cendE,@object
	.size		_ZN34_INTERNAL_06b227fe_4_k_cu__Z4testv4cuda3std6ranges3__45__cpo4cendE,(_ZN34_INTERNAL_06b227fe_4_k_cu__Z4testv6thrust24THRUST_300001_SM_1000_NS12placeholders2_7E - _ZN34_INTERNAL_06b227fe_4_k_cu__Z4testv4cuda3std6ranges3__45__cpo4cendE)
_ZN34_INTERNAL_06b227fe_4_k_cu__Z4testv4cuda3std6ranges3__45__cpo4cendE:
	.zero		1
	.type		_ZN34_INTERNAL_06b227fe_4_k_cu__Z4testv6thrust24THRUST_300001_SM_1000_NS12placeholders2_7E,@object
	.size		_ZN34_INTERNAL_06b227fe_4_k_cu__Z4testv6thrust24THRUST_300001_SM_1000_NS12placeholders2_7E,(_ZN34_INTERNAL_06b227fe_4_k_cu__Z4testv4cuda3std3__45__cpo5crendE - _ZN34_INTERNAL_06b227fe_4_k_cu__Z4testv6thrust24THRUST_300001_SM_1000_NS12placeholders2_7E)
_ZN34_INTERNAL_06b227fe_4_k_cu__Z4testv6thrust24THRUST_300001_SM_1000_NS12placeholders2_7E:
	.zero		1
	.type		_ZN34_INTERNAL_06b227fe_4_k_cu__Z4testv4cuda3std3__45__cpo5crendE,@object
	.size		_ZN34_INTERNAL_06b227fe_4_k_cu__Z4testv4cuda3std3__45__cpo5crendE,(_ZN34_INTERNAL_06b227fe_4_k_cu__Z4testv4cuda3std6ranges3__45__cpo4prevE - _ZN34_INTERNAL_06b227fe_4_k_cu__Z4testv4cuda3std3__45__cpo5crendE)
_ZN34_INTERNAL_06b227fe_4_k_cu__Z4testv4cuda3std3__45__cpo5crendE:
	.zero		1
	.type		_ZN34_INTERNAL_06b227fe_4_k_cu__Z4testv4cuda3std6ranges3__45__cpo4prevE,@object
	.size		_ZN34_INTERNAL_06b227fe_4_k_cu__Z4testv4cuda3std6ranges3__45__cpo4prevE,(_ZN34_INTERNAL_06b227fe_4_k_cu__Z4testv4cuda3std6ranges3__45__cpo9iter_moveE - _ZN34_INTERNAL_06b227fe_4_k_cu__Z4testv4cuda3std6ranges3__45__cpo4prevE)
_ZN34_INTERNAL_06b227fe_4_k_cu__Z4testv4cuda3std6ranges3__45__cpo4prevE:
	.zero		1
	.type		_ZN34_INTERNAL_06b227fe_4_k_cu__Z4testv4cuda3std6ranges3__45__cpo9iter_moveE,@object
	.size		_ZN34_INTERNAL_06b227fe_4_k_cu__Z4testv4cuda3std6ranges3__45__cpo9iter_moveE,(_ZN34_INTERNAL_06b227fe_4_k_cu__Z4testv6thrust24THRUST_300001_SM_1000_NS6system6detail10sequential3seqE - _ZN34_INTERNAL_06b227fe_4_k_cu__Z4testv4cuda3std6ranges3__45__cpo9iter_moveE)
_ZN34_INTERNAL_06b227fe_4_k_cu__Z4testv4cuda3std6ranges3__45__cpo9iter_moveE:
	.zero		1
	.type		_ZN34_INTERNAL_06b227fe_4_k_cu__Z4testv6thrust24THRUST_300001_SM_1000_NS6system6detail10sequential3seqE,@object
	.size		_ZN34_INTERNAL_06b227fe_4_k_cu__Z4testv6thrust24THRUST_300001_SM_1000_NS6system6detail10sequential3seqE,(_ZN34_INTERNAL_06b227fe_4_k_cu__Z4testv6thrust24THRUST_300001_SM_1000_NS12placeholders2_9E - _ZN34_INTERNAL_06b227fe_4_k_cu__Z4testv6thrust24THRUST_300001_SM_1000_NS6system6detail10sequential3seqE)
_ZN34_INTERNAL_06b227fe_4_k_cu__Z4testv6thrust24THRUST_300001_SM_1000_NS6system6detail10sequential3seqE:
	.zero		1
	.type		_ZN34_INTERNAL_06b227fe_4_k_cu__Z4testv6thrust24THRUST_300001_SM_1000_NS12placeholders2_9E,@object
	.size		_ZN34_INTERNAL_06b227fe_4_k_cu__Z4testv6thrust24THRUST_300001_SM_1000_NS12placeholders2_9E,(_ZN34_INTERNAL_06b227fe_4_k_cu__Z4testv4cuda3std3__419piecewise_constructE - _ZN34_INTERNAL_06b227fe_4_k_cu__Z4testv6thrust24THRUST_300001_SM_1000_NS12placeholders2_9E)
_ZN34_INTERNAL_06b227fe_4_k_cu__Z4testv6thrust24THRUST_300001_SM_1000_NS12placeholders2_9E:
	.zero		1
	.type		_ZN34_INTERNAL_06b227fe_4_k_cu__Z4testv4cuda3std3__419piecewise_constructE,@object
	.size		_ZN34_INTERNAL_06b227fe_4_k_cu__Z4testv4cuda3std3__419piecewise_constructE,(_ZN34_INTERNAL_06b227fe_4_k_cu__Z4testv4cuda3std6ranges3__45__cpo5cdataE - _ZN34_INTERNAL_06b227fe_4_k_cu__Z4testv4cuda3std3__419piecewise_constructE)
_ZN34_INTERNAL_06b227fe_4_k_cu__Z4testv4cuda3std3__419piecewise_constructE:
	.zero		1
	.type		_ZN34_INTERNAL_06b227fe_4_k_cu__Z4testv4cuda3std6ranges3__45__cpo5cdataE,@object
	.size		_ZN34_INTERNAL_06b227fe_4_k_cu__Z4testv4cuda3std6ranges3__45__cpo5cdataE,(_ZN34_INTERNAL_06b227fe_4_k_cu__Z4testv6thrust24THRUST_300001_SM_1000_NS12placeholders2_1E - _ZN34_INTERNAL_06b227fe_4_k_cu__Z4testv4cuda3std6ranges3__45__cpo5cdataE)
_ZN34_INTERNAL_06b227fe_4_k_cu__Z4testv4cuda3std6ranges3__45__cpo5cdataE:
	.zero		1
	.type		_ZN34_INTERNAL_06b227fe_4_k_cu__Z4testv6thrust24THRUST_300001_SM_1000_NS12placeholders2_1E,@object
	.size		_ZN34_INTERNAL_06b227fe_4_k_cu__Z4testv6thrust24THRUST_300001_SM_1000_NS12placeholders2_1E,(_ZN34_INTERNAL_06b227fe_4_k_cu__Z4testv4cuda3std3__45__cpo3endE - _ZN34_INTERNAL_06b227fe_4_k_cu__Z4testv6thrust24THRUST_300001_SM_1000_NS12placeholders2_1E)
_ZN34_INTERNAL_06b227fe_4_k_cu__Z4testv6thrust24THRUST_300001_SM_1000_NS12placeholders2_1E:
	.zero		1
	.type		_ZN34_INTERNAL_06b227fe_4_k_cu__Z4testv4cuda3std3__45__cpo3endE,@object
	.size		_ZN34_INTERNAL_06b227fe_4_k_cu__Z4testv4cuda3std3__45__cpo3endE,(_ZN34_INTERNAL_06b227fe_4_k_cu__Z4testv4cuda3std6ranges3__45__cpo3endE - _ZN34_INTERNAL_06b227fe_4_k_cu__Z4testv4cuda3std3__45__cpo3endE)
_ZN34_INTERNAL_06b227fe_4_k_cu__Z4testv4cuda3std3__45__cpo3endE:
	.zero		1
	.type		_ZN34_INTERNAL_06b227fe_4_k_cu__Z4testv4cuda3std6ranges3__45__cpo3endE,@object
	.size		_ZN34_INTERNAL_06b227fe_4_k_cu__Z4testv4cuda3std6ranges3__45__cpo3endE,(_ZN34_INTERNAL_06b227fe_4_k_cu__Z4testv6thrust24THRUST_300001_SM_1000_NS12placeholders2_5E - _ZN34_INTERNAL_06b227fe_4_k_cu__Z4testv4cuda3std6ranges3__45__cpo3endE)
_ZN34_INTERNAL_06b227fe_4_k_cu__Z4testv4cuda3std6ranges3__45__cpo3endE:
	.zero		1
	.type		_ZN34_INTERNAL_06b227fe_4_k_cu__Z4testv6thrust24THRUST_300001_SM_1000_NS12placeholders2_5E,@object
	.size		_ZN34_INTERNAL_06b227fe_4_k_cu__Z4testv6thrust24THRUST_300001_SM_1000_NS12placeholders2_5E,(_ZN34_INTERNAL_06b227fe_4_k_cu__Z4testv4cuda3std3__45__cpo4rendE - _ZN34_INTERNAL_06b227fe_4_k_cu__Z4testv6thrust24THRUST_300001_SM_1000_NS12placeholders2_5E)
_ZN34_INTERNAL_06b227fe_4_k_cu__Z4testv6thrust24THRUST_300001_SM_1000_NS12placeholders2_5E:
	.zero		1
	.type		_ZN34_INTERNAL_06b227fe_4_k_cu__Z4testv4cuda3std3__45__cpo4rendE,@object
	.size		_ZN34_INTERNAL_06b227fe_4_k_cu__Z4testv4cuda3std3__45__cpo4rendE,(_ZN34_INTERNAL_06b227fe_4_k_cu__Z4testv4cuda3std6ranges3__45__cpo9iter_swapE - _ZN34_INTERNAL_06b227fe_4_k_cu__Z4testv4cuda3std3__45__cpo4rendE)
_ZN34_INTERNAL_06b227fe_4_k_cu__Z4testv4cuda3std3__45__cpo4rendE:
	.zero		1
	.type		_ZN34_INTERNAL_06b227fe_4_k_cu__Z4testv4cuda3std6ranges3__45__cpo9iter_swapE,@object
	.size		_ZN34_INTERNAL_06b227fe_4_k_cu__Z4testv4cuda3std6ranges3__45__cpo9iter_swapE,(_ZN34_INTERNAL_06b227fe_4_k_cu__Z4testv4cuda3std3__48unexpectE - _ZN34_INTERNAL_06b227fe_4_k_cu__Z4testv4cuda3std6ranges3__45__cpo9iter_swapE)
_ZN34_INTERNAL_06b227fe_4_k_cu__Z4testv4cuda3std6ranges3__45__cpo9iter_swapE:
	.zero		1
	.type		_ZN34_INTERNAL_06b227fe_4_k_cu__Z4testv4cuda3std3__48unexpectE,@object
	.size		_ZN34_INTERNAL_06b227fe_4_k_cu__Z4testv4cuda3std3__48unexpectE,(_ZN34_INTERNAL_06b227fe_4_k_cu__Z4testv6thrust24THRUST_300001_SM_1000_NS8cuda_cub3parE - _ZN34_INTERNAL_06b227fe_4_k_cu__Z4testv4cuda3std3__48unexpectE)
_ZN34_INTERNAL_06b227fe_4_k_cu__Z4testv4cuda3std3__48unexpectE:
	.zero		1
	.type		_ZN34_INTERNAL_06b227fe_4_k_cu__Z4testv6thrust24THRUST_300001_SM_1000_NS8cuda_cub3parE,@object
	.size		_ZN34_INTERNAL_06b227fe_4_k_cu__Z4testv6thrust24THRUST_300001_SM_1000_NS8cuda_cub3parE,(.L_29 - _ZN34_INTERNAL_06b227fe_4_k_cu__Z4testv6thrust24THRUST_300001_SM_1000_NS8cuda_cub3parE)
_ZN34_INTERNAL_06b227fe_4_k_cu__Z4testv6thrust24THRUST_300001_SM_1000_NS8cuda_cub3parE:
	.zero		1
.L_29:


//--------------------- .nv.shared._ZN3cub18CUB_300001_SM_10006detail6reduce18DeviceReduceKernelINS2_10policy_hubIN4cuda3std3__45tupleIJblEEEyN6thrust24THRUST_300001_SM_1000_NS8cuda_cub9__find_if7functorIS9_EEE10Policy1000ENSB_12zip_iteratorINS8_IJNSD_26transform_input_iterator_tIbNSB_6detail15normal_iteratorINSB_10device_ptrIiEEEE17greater_than_fourEENSB_17counting_iteratorIlNSB_11use_defaultESS_SS_EEEEEEEySF_S9_NS7_10__identityEEEvT0_PT3_T1_NS0_13GridEvenShareIS10_EET2_T4_ --------------------------
	.section	.nv.shared._ZN3cub18CUB_300001_SM_10006detail6reduce18DeviceReduceKernelINS2_10policy_hubIN4cuda3std3__45tupleIJblEEEyN6thrust24THRUST_300001_SM_1000_NS8cuda_cub9__find_if7functorIS9_EEE10Policy1000ENSB_12zip_iteratorINS8_IJNSD_26transform_input_iterator_tIbNSB_6detail15normal_iteratorINSB_10device_ptrIiEEEE17greater_than_fourEENSB_17counting_iteratorIlNSB_11use_defaultESS_SS_EEEEEEEySF_S9_NS7_10__identityEEEvT0_PT3_T1_NS0_13GridEvenShareIS10_EET2_T4_,"aw",@nobits
	.sectionflags	@""
	.align	8
.nv.shared._ZN3cub18CUB_300001_SM_10006detail6reduce18DeviceReduceKernelINS2_10policy_hubIN4cuda3std3__45tupleIJblEEEyN6thrust24THRUST_300001_SM_1000_NS8cuda_cub9__find_if7functorIS9_EEE10Policy1000ENSB_12zip_iteratorINS8_IJNSD_26transform_input_iterator_tIbNSB_6detail15normal_iteratorINSB_10device_ptrIiEEEE17greater_than_fourEENSB_17counting_iteratorIlNSB_11use_defaultESS_SS_EEEEEEEySF_S9_NS7_10__identityEEEvT0_PT3_T1_NS0_13GridEvenShareIS10_EET2_T4_:
	.zero		1176


//--------------------- .nv.shared._ZN3cub18CUB_300001_SM_10006detail6reduce28DeviceReduceSingleTileKernelINS2_10policy_hubIN4cuda3std3__45tupleIJblEEEyN6thrust24THRUST_300001_SM_1000_NS8cuda_cub9__find_if7functorIS9_EEE10Policy1000ENSB_12zip_iteratorINS8_IJNSD_26transform_input_iterator_tIbNSB_6detail15normal_iteratorINSB_10device_ptrIiEEEE17greater_than_fourEENSB_17counting_iteratorIlNSB_11use_defaultESS_SS_EEEEEEEPS9_ySF_S9_S9_NS7_10__identityEEEvT0_T1_T2_T3_T4_T6_ --------------------------
	.section	.nv.shared._ZN3cub18CUB_300001_SM_10006detail6reduce28DeviceReduceSingleTileKernelINS2_10policy_hubIN4cuda3std3__45tupleIJblEEEyN6thrust24THRUST_300001_SM_1000_NS8cuda_cub9__find_if7functorIS9_EEE10Policy1000ENSB_12zip_iteratorINS8_IJNSD_26transform_input_iterator_tIbNSB_6detail15normal_iteratorINSB_10device_ptrIiEEEE17greater_than_fourEENSB_17counting_iteratorIlNSB_11use_defaultESS_SS_EEEEEEEPS9_ySF_S9_S9_NS7_10__identityEEEvT0_T1_T2_T3_T4_T6_,"aw",@nobits
	.sectionflags	@""
	.align	8
.nv.shared._ZN3cub18CUB_300001_SM_10006detail6reduce28DeviceReduceSingleTileKernelINS2_10policy_hubIN4cuda3std3__45tupleIJblEEEyN6thrust24THRUST_300001_SM_1000_NS8cuda_cub9__find_if7functorIS9_EEE10Policy1000ENSB_12zip_iteratorINS8_IJNSD_26transform_input_iterator_tIbNSB_6detail15normal_iteratorINSB_10device_ptrIiEEEE17greater_than_fourEENSB_17counting_iteratorIlNSB_11use_defaultESS_SS_EEEEEEEPS9_ySF_S9_S9_NS7_10__identityEEEvT0_T1_T2_T3_T4_T6_:
	.zero		1176


//--------------------- .nv.shared._ZN3cub18CUB_300001_SM_10006detail6reduce28DeviceReduceSingleTileKernelINS2_10policy_hubIN4cuda3std3__45tupleIJblEEEjN6thrust24THRUST_300001_SM_1000_NS8cuda_cub9__find_if7functorIS9_EEE10Policy1000EPS9_SI_iSF_S9_S9_NS7_10__identityEEEvT0_T1_T2_T3_T4_T6_ --------------------------
	.section	.nv.shared._ZN3cub18CUB_300001_SM_10006detail6reduce28DeviceReduceSingleTileKernelINS2_10policy_hubIN4cuda3std3__45tupleIJblEEEjN6thrust24THRUST_300001_SM_1000_NS8cuda_cub9__find_if7functorIS9_EEE10Policy1000EPS9_SI_iSF_S9_S9_NS7_10__identityEEEvT0_T1_T2_T3_T4_T6_,"aw",@nobits
	.sectionflags	@""
	.align	8
.nv.shared._ZN3cub18CUB_300001_SM_10006detail6reduce28DeviceReduceSingleTileKernelINS2_10policy_hubIN4cuda3std3__45tupleIJblEEEjN6thrust24THRUST_300001_SM_1000_NS8cuda_cub9__find_if7functorIS9_EEE10Policy1000EPS9_SI_iSF_S9_S9_NS7_10__identityEEEvT0_T1_T2_T3_T4_T6_:
	.zero		1176


//--------------------- .nv.shared._ZN3cub18CUB_300001_SM_10006detail6reduce18DeviceReduceKernelINS2_10policy_hubIN4cuda3std3__45tupleIJblEEEjN6thrust24THRUST_300001_SM_1000_NS8cuda_cub9__find_if7functorIS9_EEE10Policy1000ENSB_12zip_iteratorINS8_IJNSD_26transform_input_iterator_tIbNSB_6detail15normal_iteratorINSB_10device_ptrIiEEEE17greater_than_fourEENSB_17counting_iteratorIlNSB_11use_defaultESS_SS_EEEEEEEjSF_S9_NS7_10__identityEEEvT0_PT3_T1_NS0_13GridEvenShareIS10_EET2_T4_ --------------------------
	.section	.nv.shared._ZN3cub18CUB_300001_SM_10006detail6reduce18DeviceReduceKernelINS2_10policy_hubIN4cuda3std3__45tupleIJblEEEjN6thrust24THRUST_300001_SM_1000_NS8cuda_cub9__find_if7functorIS9_EEE10Policy1000ENSB_12zip_iteratorINS8_IJNSD_26transform_input_iterator_tIbNSB_6detail15normal_iteratorINSB_10device_ptrIiEEEE17greater_than_fourEENSB_17counting_iteratorIlNSB_11use_defaultESS_SS_EEEEEEEjSF_S9_NS7_10__identityEEEvT0_PT3_T1_NS0_13GridEvenShareIS10_EET2_T4_,"aw",@nobits
	.sectionflags	@""
	.align	8
.nv.shared._ZN3cub18CUB_300001_SM_10006detail6reduce18DeviceReduceKernelINS2_10policy_hubIN4cuda3std3__45tupleIJblEEEjN6thrust24THRUST_300001_SM_1000_NS8cuda_cub9__find_if7functorIS9_EEE10Policy1000ENSB_12zip_iteratorINS8_IJNSD_26transform_input_iterator_tIbNSB_6detail15normal_iteratorINSB_10device_ptrIiEEEE17greater_than_fourEENSB_17counting_iteratorIlNSB_11use_defaultESS_SS_EEEEEEEjSF_S9_NS7_10__identityEEEvT0_PT3_T1_NS0_13GridEvenShareIS10_EET2_T4_:
	.zero		1176


//--------------------- .nv.shared._ZN3cub18CUB_300001_SM_10006detail6reduce28DeviceReduceSingleTileKernelINS2_10policy_hubIN4cuda3std3__45tupleIJblEEEjN6thrust24THRUST_300001_SM_1000_NS8cuda_cub9__find_if7functorIS9_EEE10Policy1000ENSB_12zip_iteratorINS8_IJNSD_26transform_input_iterator_tIbNSB_6detail15normal_iteratorINSB_10device_ptrIiEEEE17greater_than_fourEENSB_17counting_iteratorIlNSB_11use_defaultESS_SS_EEEEEEEPS9_jSF_S9_S9_NS7_10__identityEEEvT0_T1_T2_T3_T4_T6_ --------------------------
	.section	.nv.shared._ZN3cub18CUB_300001_SM_10006detail6reduce28DeviceReduceSingleTileKernelINS2_10policy_hubIN4cuda3std3__45tupleIJblEEEjN6thrust24THRUST_300001_SM_1000_NS8cuda_cub9__find_if7functorIS9_EEE10Policy1000ENSB_12zip_iteratorINS8_IJNSD_26transform_input_iterator_tIbNSB_6detail15normal_iteratorINSB_10device_ptrIiEEEE17greater_than_fourEENSB_17counting_iteratorIlNSB_11use_defaultESS_SS_EEEEEEEPS9_jSF_S9_S9_NS7_10__identityEEEvT0_T1_T2_T3_T4_T6_,"aw",@nobits
	.sectionflags	@""
	.align	8
.nv.shared._ZN3cub18CUB_300001_SM_10006detail6reduce28DeviceReduceSingleTileKernelINS2_10policy_hubIN4cuda3std3__45tupleIJblEEEjN6thrust24THRUST_300001_SM_1000_NS8cuda_cub9__find_if7functorIS9_EEE10Policy1000ENSB_12zip_iteratorINS8_IJNSD_26transform_input_iterator_tIbNSB_6detail15normal_iteratorINSB_10device_ptrIiEEEE17greater_than_fourEENSB_17counting_iteratorIlNSB_11use_defaultESS_SS_EEEEEEEPS9_jSF_S9_S9_NS7_10__identityEEEvT0_T1_T2_T3_T4_T6_:
	.zero		1176


//--------------------- .nv.constant0._ZN3cub18CUB_300001_SM_10006detail6reduce28DeviceReduceSingleTileKernelINS2_10policy_hubIN4cuda3std3__45tupleIJblEEEyN6thrust24THRUST_300001_SM_1000_NS8cuda_cub9__find_if7functorIS9_EEE10Policy1000EPS9_SI_iSF_S9_S9_NS7_10__identityEEEvT0_T1_T2_T3_T4_T6_ --------------------------
	.section	.nv.constant0._ZN3cub18CUB_300001_SM_10006detail6reduce28DeviceReduceSingleTileKernelINS2_10policy_hubIN4cuda3std3__45tupleIJblEEEyN6thrust24THRUST_300001_SM_1000_NS8cuda_cub9__find_if7functorIS9_EEE10Policy1000EPS9_SI_iSF_S9_S9_NS7_10__identityEEEvT0_T1_T2_T3_T4_T6_,"a",@progbits
	.sectionflags	@""
	.align	4
.nv.constant0._ZN3cub18CUB_300001_SM_10006detail6reduce28DeviceReduceSingleTileKernelINS2_10policy_hubIN4cuda3std3__45tupleIJblEEEyN6thrust24THRUST_300001_SM_1000_NS8cuda_cub9__find_if7functorIS9_EEE10Policy1000EPS9_SI_iSF_S9_S9_NS7_10__identityEEEvT0_T1_T2_T3_T4_T6_:
	.zero		937


//--------------------- .nv.constant0._ZN3cub18CUB_300001_SM_10006detail6reduce18DeviceReduceKernelINS2_10policy_hubIN4cuda3std3__45tupleIJblEEEyN6thrust24THRUST_300001_SM_1000_NS8cuda_cub9__find_if7functorIS9_EEE10Policy1000ENSB_12zip_iteratorINS8_IJNSD_26transform_input_iterator_tIbNSB_6detail15normal_iteratorINSB_10device_ptrIiEEEE17greater_than_fourEENSB_17counting_iteratorIlNSB_11use_defaultESS_SS_EEEEEEEySF_S9_NS7_10__identityEEEvT0_PT3_T1_NS0_13GridEvenShareIS10_EET2_T4_ --------------------------
	.section	.nv.constant0._ZN3cub18CUB_300001_SM_10006detail6reduce18DeviceReduceKernelINS2_10policy_hubIN4cuda3std3__45tupleIJblEEEyN6thrust24THRUST_300001_SM_1000_NS8cuda_cub9__find_if7functorIS9_EEE10Policy1000ENSB_12zip_iteratorINS8_IJNSD_26transform_input_iterator_tIbNSB_6detail15normal_iteratorINSB_10device_ptrIiEEEE17greater_than_fourEENSB_17counting_iteratorIlNSB_11use_defaultESS_SS_EEEEEEEySF_S9_NS7_10__identityEEEvT0_PT3_T1_NS0_13GridEvenShareIS10_EET2_T4_,"a",@progbits
	.sectionflags	@""
	.align	4
.nv.constant0._ZN3cub18CUB_300001_SM_10006detail6reduce18DeviceReduceKernelINS2_10policy_hubIN4cuda3std3__45tupleIJblEEEyN6thrust24THRUST_300001_SM_1000_NS8cuda_cub9__find_if7functorIS9_EEE10Policy1000ENSB_12zip_iteratorINS8_IJNSD_26transform_input_iterator_tIbNSB_6detail15normal_iteratorINSB_10device_ptrIiEEEE17greater_than_fourEENSB_17counting_iteratorIlNSB_11use_defaultESS_SS_EEEEEEEySF_S9_NS7_10__identityEEEvT0_PT3_T1_NS0_13GridEvenShareIS10_EET2_T4_:
	.zero		1010


//--------------------- .nv.constant0._ZN3cub18CUB_300001_SM_10006detail6reduce28DeviceReduceSingleTileKernelINS2_10policy_hubIN4cuda3std3__45tupleIJblEEEyN6thrust24THRUST_300001_SM_1000_NS8cuda_cub9__find_if7functorIS9_EEE10Policy1000ENSB_12zip_iteratorINS8_IJNSD_26transform_input_iterator_tIbNSB_6detail15normal_iteratorINSB_10device_ptrIiEEEE17greater_than_fourEENSB_17counting_iteratorIlNSB_11use_defaultESS_SS_EEEEEEEPS9_ySF_S9_S9_NS7_10__identityEEEvT0_T1_T2_T3_T4_T6_ --------------------------
	.section	.nv.constant0._ZN3cub18CUB_300001_SM_10006detail6reduce28DeviceReduceSingleTileKernelINS2_10policy_hubIN4cuda3std3__45tupleIJblEEEyN6thrust24THRUST_300001_SM_1000_NS8cuda_cub9__find_if7functorIS9_EEE10Policy1000ENSB_12zip_iteratorINS8_IJNSD_26transform_input_iterator_tIbNSB_6detail15normal_iteratorINSB_10device_ptrIiEEEE17greater_than_fourEENSB_17counting_iteratorIlNSB_11use_defaultESS_SS_EEEEEEEPS9_ySF_S9_S9_NS7_10__identityEEEvT0_T1_T2_T3_T4_T6_,"a",@progbits
	.sectionflags	@""
	.align	4
.nv.constant0._ZN3cub18CUB_300001_SM_10006detail6reduce28DeviceReduceSingleTileKernelINS2_10policy_hubIN4cuda3std3__45tupleIJblEEEyN6thrust24THRUST_300001_SM_1000_NS8cuda_cub9__find_if7functorIS9_EEE10Policy1000ENSB_12zip_iteratorINS8_IJNSD_26transform_input_iterator_tIbNSB_6detail15normal_iteratorINSB_10device_ptrIiEEEE17greater_than_fourEENSB_17counting_iteratorIlNSB_11use_defaultESS_SS_EEEEEEEPS9_ySF_S9_S9_NS7_10__identityEEEvT0_T1_T2_T3_T4_T6_:
	.zero		961


//--------------------- .nv.constant0._ZN3cub18CUB_300001_SM_10006detail6reduce28DeviceReduceSingleTileKernelINS2_10policy_hubIN4cuda3std3__45tupleIJblEEEjN6thrust24THRUST_300001_SM_1000_NS8cuda_cub9__find_if7functorIS9_EEE10Policy1000EPS9_SI_iSF_S9_S9_NS7_10__identityEEEvT0_T1_T2_T3_T4_T6_ --------------------------
	.section	.nv.constant0._ZN3cub18CUB_300001_SM_10006detail6reduce28DeviceReduceSingleTileKernelINS2_10policy_hubIN4cuda3std3__45tupleIJblEEEjN6thrust24THRUST_300001_SM_1000_NS8cuda_cub9__find_if7functorIS9_EEE10Policy1000EPS9_SI_iSF_S9_S9_NS7_10__identityEEEvT0_T1_T2_T3_T4_T6_,"a",@progbits
	.sectionflags	@""
	.align	4
.nv.constant0._ZN3cub18CUB_300001_SM_10006detail6reduce28DeviceReduceSingleTileKernelINS2_10policy_hubIN4cuda3std3__45tupleIJblEEEjN6thrust24THRUST_300001_SM_1000_NS8cuda_cub9__find_if7functorIS9_EEE10Policy1000EPS9_SI_iSF_S9_S9_NS7_10__identityEEEvT0_T1_T2_T3_T4_T6_:
	.zero		937


//--------------------- .nv.constant0._ZN3cub18CUB_300001_SM_10006detail6reduce18DeviceReduceKernelINS2_10policy_hubIN4cuda3std3__45tupleIJblEEEjN6thrust24THRUST_300001_SM_1000_NS8cuda_cub9__find_if7functorIS9_EEE10Policy1000ENSB_12zip_iteratorINS8_IJNSD_26transform_input_iterator_tIbNSB_6detail15normal_iteratorINSB_10device_ptrIiEEEE17greater_than_fourEENSB_17counting_iteratorIlNSB_11use_defaultESS_SS_EEEEEEEjSF_S9_NS7_10__identityEEEvT0_PT3_T1_NS0_13GridEvenShareIS10_EET2_T4_ --------------------------
	.section	.nv.constant0._ZN3cub18CUB_300001_SM_10006detail6reduce18DeviceReduceKernelINS2_10policy_hubIN4cuda3std3__45tupleIJblEEEjN6thrust24THRUST_300001_SM_1000_NS8cuda_cub9__find_if7functorIS9_EEE10Policy1000ENSB_12zip_iteratorINS8_IJNSD_26transform_input_iterator_tIbNSB_6detail15normal_iteratorINSB_10device_ptrIiEEEE17greater_than_fourEENSB_17counting_iteratorIlNSB_11use_defaultESS_SS_EEEEEEEjSF_S9_NS7_10__identityEEEvT0_PT3_T1_NS0_13GridEvenShareIS10_EET2_T4_,"a",@progbits
	.sectionflags	@""
	.align	4
.nv.constant0._ZN3cub18CUB_300001_SM_10006detail6reduce18DeviceReduceKernelINS2_10policy_hubIN4cuda3std3__45tupleIJblEEEjN6thrust24THRUST_300001_SM_1000_NS8cuda_cub9__find_if7functorIS9_EEE10Policy1000ENSB_12zip_iteratorINS8_IJNSD_26transform_input_iterator_tIbNSB_6detail15normal_iteratorINSB_10device_ptrIiEEEE17greater_than_fourEENSB_17counting_iteratorIlNSB_11use_defaultESS_SS_EEEEEEEjSF_S9_NS7_10__identityEEEvT0_PT3_T1_NS0_13GridEvenShareIS10_EET2_T4_:
	.zero		974


//--------------------- .nv.constant0._ZN3cub18CUB_300001_SM_10006detail6reduce28DeviceReduceSingleTileKernelINS2_10policy_hubIN4cuda3std3__45tupleIJblEEEjN6thrust24THRUST_300001_SM_1000_NS8cuda_cub9__find_if7functorIS9_EEE10Policy1000ENSB_12zip_iteratorINS8_IJNSD_26transform_input_iterator_tIbNSB_6detail15normal_iteratorINSB_10device_ptrIiEEEE17greater_than_fourEENSB_17counting_iteratorIlNSB_11use_defaultESS_SS_EEEEEEEPS9_jSF_S9_S9_NS7_10__identityEEEvT0_T1_T2_T3_T4_T6_ --------------------------
	.section	.nv.constant0._ZN3cub18CUB_300001_SM_10006detail6reduce28DeviceReduceSingleTileKernelINS2_10policy_hubIN4cuda3std3__45tupleIJblEEEjN6thrust24THRUST_300001_SM_1000_NS8cuda_cub9__find_if7functorIS9_EEE10Policy1000ENSB_12zip_iteratorINS8_IJNSD_26transform_input_iterator_tIbNSB_6detail15normal_iteratorINSB_10device_ptrIiEEEE17greater_than_fourEENSB_17counting_iteratorIlNSB_11use_defaultESS_SS_EEEEEEEPS9_jSF_S9_S9_NS7_10__identityEEEvT0_T1_T2_T3_T4_T6_,"a",@progbits
	.sectionflags	@""
	.align	4
.nv.constant0._ZN3cub18CUB_300001_SM_10006detail6reduce28DeviceReduceSingleTileKernelINS2_10policy_hubIN4cuda3std3__45tupleIJblEEEjN6thrust24THRUST_300001_SM_1000_NS8cuda_cub9__find_if7functorIS9_EEE10Policy1000ENSB_12zip_iteratorINS8_IJNSD_26transform_input_iterator_tIbNSB_6detail15normal_iteratorINSB_10device_ptrIiEEEE17greater_than_fourEENSB_17counting_iteratorIlNSB_11use_defaultESS_SS_EEEEEEEPS9_jSF_S9_S9_NS7_10__identityEEEvT0_T1_T2_T3_T4_T6_:
	.zero		953


//--------------------- .nv.constant0._ZN3cub18CUB_300001_SM_10006detail11EmptyKernelIvEEvv --------------------------
	.section	.nv.constant0._ZN3cub18CUB_300001_SM_10006detail11EmptyKernelIvEEvv,"a",@progbits
	.sectionflags	@""
	.align	4
.nv.constant0._ZN3cub18CUB_300001_SM_10006detail11EmptyKernelIvEEvv:
	.zero		896


//--------------------- SYMBOLS --------------------------

	.type		.nv.reservedSmem.offset0,@object
	.size		.nv.reservedSmem.offset0,0x4
	.type		.nv.reservedSmem.cap,@object
	.size		.nv.reservedSmem.cap,0x4
